def matmul_kernel(
    a_ptr,
    b_ptr,
    c_ptr,
    M,
    N,
    K,
    stride_am,
    stride_ak,
    stride_bk,
    stride_bn,
    stride_cm,
    stride_cn,
    BLOCK_M: tl.constexpr,
    BLOCK_N: tl.constexpr,
    BLOCK_K: tl.constexpr,
    GROUP_M: tl.constexpr,
):
    pid = tl.program_id(axis=0)
    num_pid_m = tl.cdiv(M, BLOCK_M)
    num_pid_n = tl.cdiv(N, BLOCK_N)
    num_pid_in_group = GROUP_M * num_pid_n
    group_id = pid // num_pid_in_group
    first_pid_m = group_id * GROUP_M
    group_size_m = min(num_pid_m - first_pid_m, GROUP_M)
    pid_m = first_pid_m + ((pid % num_pid_in_group) % group_size_m)
    pid_n = (pid % num_pid_in_group) // group_size_m

    offs_am = (pid_m * BLOCK_M + tl.arange(0, BLOCK_M)) % M
    offs_bn = (pid_n * BLOCK_N + tl.arange(0, BLOCK_N)) % N
    offs_k = tl.arange(0, BLOCK_K)
    a_ptrs = a_ptr + offs_am[:, None] * stride_am + offs_k[None, :] * stride_ak
    b_ptrs = b_ptr + offs_k[:, None] * stride_bk + offs_bn[None, :] * stride_bn

    acc = tl.zeros((BLOCK_M, BLOCK_N), dtype=tl.float32)
    for kk in range(0, tl.cdiv(K, BLOCK_K)):
        a = tl.load(a_ptrs, mask=offs_k[None, :] < K - kk * BLOCK_K, other=0.0)
        b = tl.load(b_ptrs, mask=offs_k[:, None] < K - kk * BLOCK_K, other=0.0)
        acc = tl.dot(a, b, acc)
        a_ptrs += BLOCK_K * stride_ak
        b_ptrs += BLOCK_K * stride_bk

    c = acc.to(c_ptr.dtype.element_ty)
    offs_cm = pid_m * BLOCK_M + tl.arange(0, BLOCK_M)
    offs_cn = pid_n * BLOCK_N + tl.arange(0, BLOCK_N)
    c_ptrs = c_ptr + offs_cm[:, None] * stride_cm + offs_cn[None, :] * stride_cn
    mask = (offs_cm[:, None] < M) & (offs_cn[None, :] < N)
    tl.store(c_ptrs, c, mask=mask)

# config = {"BLOCK_K": 32, "BLOCK_M": 256, "BLOCK_N": 512, "GROUP_M": 8, "arch": "sm_100", "dtype": "fp8e4m3", "num_ctas": 4, "num_stages": 3, "num_warps": 4}
# arch = sm_100


// ===== COMPILED SASS (sm_100a) =====

	.target	sm_100a

	.elftype	@"ET_EXEC"


//--------------------- .note.nv.tkinfo           --------------------------
	.section	.note.nv.tkinfo,"",@"SHT_NOTE"
	.sectionflags	@"SHF_NOTE_NV_TKINFO"
	.tkinfo
        /*0018*/ 	.word	0x00000081
        /*0030*/ 	.string	""
        /*0030*/ 	.string	"ptxas-blackwell"
        /*0030*/ 	.string	"Cuda compilation tools, release 12.9, V12.9.86"
        /*0030*/ 	.string	"Build cuda_12.9.r12.9/compiler.36037853_0"
        /*0030*/ 	.string	"-v  -suppress-debug-info  -lineinfo  -arch sm_100a "



//--------------------- .note.nv.cuver            --------------------------
	.section	.note.nv.cuver,"",@"SHT_NOTE"
	.sectionflags	@"SHF_NOTE_NV_CUVER"
        /*0018*/ 	.short	0x0001
        /*001a*/ 	.short	0x0064
        /*001c*/ 	.short	0x0001
        /*001e*/ 	.short	0x0000
        /*0020*/ 	.short	0x0001
        /*0022*/ 	.short	0x0000


//--------------------- .nv.info                  --------------------------
	.section	.nv.info,"",@"SHT_CUDA_INFO"
	.align	4


	//----- nvinfo : EIATTR_REGCOUNT
	.align		4
        /*0000*/ 	.byte	0x04, 0x2f
        /*0002*/ 	.short	(.L_4 - .L_3)
	.align		4
.L_3:
        /*0004*/ 	.word	index@(matmul_kernel)
        /*0008*/ 	.word	0x000000ff


	//----- nvinfo : EIATTR_FRAME_SIZE
	.align		4
.L_4:
        /*000c*/ 	.byte	0x04, 0x11
        /*000e*/ 	.short	(.L_6 - .L_5)
	.align		4
.L_5:
        /*0010*/ 	.word	index@($__internal_2_$__cuda_sm10x_tcgen05_guardrail_trap_unallocated_columns_being_dealloced)
        /*0014*/ 	.word	0x000001d0


	//----- nvinfo : EIATTR_FRAME_SIZE
	.align		4
.L_6:
        /*0018*/ 	.byte	0x04, 0x11
        /*001a*/ 	.short	(.L_8 - .L_7)
	.align		4
.L_7:
        /*001c*/ 	.word	index@($__internal_1_$__cuda_sm10x_tcgen05_guardrail_trap_phase_invalid_during_alloc)
        /*0020*/ 	.word	0x000001d0


	//----- nvinfo : EIATTR_FRAME_SIZE
	.align		4
.L_8:
        /*0024*/ 	.byte	0x04, 0x11
        /*0026*/ 	.short	(.L_10 - .L_9)
	.align		4
.L_9:
        /*0028*/ 	.word	index@($__internal_0_$__cuda_sm10x_tcgen05_guardrail_trap_col_being_dealloced_not_returned_by_alloc)
        /*002c*/ 	.word	0x000001d0


	//----- nvinfo : EIATTR_FRAME_SIZE
	.align		4
.L_10:
        /*0030*/ 	.byte	0x04, 0x11
        /*0032*/ 	.short	(.L_12 - .L_11)
	.align		4
.L_11:
        /*0034*/ 	.word	index@(matmul_kernel)
        /*0038*/ 	.word	0x000001d0


	//----- nvinfo : EIATTR_MIN_STACK_SIZE
	.align		4
.L_12:
        /*003c*/ 	.byte	0x04, 0x12
        /*003e*/ 	.short	(.L_14 - .L_13)
	.align		4
.L_13:
        /*0040*/ 	.word	index@(matmul_kernel)
        /*0044*/ 	.word	0x000001d0
.L_14:


//--------------------- .nv.info.matmul_kernel    --------------------------
	.section	.nv.info.matmul_kernel,"",@"SHT_CUDA_INFO"
	.sectionflags	@""
	.align	4


	//----- nvinfo : EIATTR_CUDA_API_VERSION
	.align		4
        /*0000*/ 	.byte	0x04, 0x37
        /*0002*/ 	.short	(.L_16 - .L_15)
.L_15:
        /*0004*/ 	.word	0x00000081


	//----- nvinfo : EIATTR_KPARAM_INFO
	.align		4
.L_16:
        /*0008*/ 	.byte	0x04, 0x17
        /*000a*/ 	.short	(.L_18 - .L_17)
.L_17:
        /*000c*/ 	.word	0x00000000
        /*0010*/ 	.short	0x000d
        /*0012*/ 	.short	0x0048
        /*0014*/ 	.byte	0x00, 0xf4, 0x21, 0x00


	//----- nvinfo : EIATTR_KPARAM_INFO
	.align		4
.L_18:
        /*0018*/ 	.byte	0x04, 0x17
        /*001a*/ 	.short	(.L_20 - .L_19)
.L_19:
        /*001c*/ 	.word	0x00000000
        /*0020*/ 	.short	0x000c
        /*0022*/ 	.short	0x0040
        /*0024*/ 	.byte	0x00, 0xf4, 0x21, 0x00


	//----- nvinfo : EIATTR_KPARAM_INFO
	.align		4
.L_20:
        /*0028*/ 	.byte	0x04, 0x17
        /*002a*/ 	.short	(.L_22 - .L_21)
.L_21:
        /*002c*/ 	.word	0x00000000
        /*0030*/ 	.short	0x000b
        /*0032*/ 	.short	0x0038
        /*0034*/ 	.byte	0x00, 0xf0, 0x11, 0x00


	//----- nvinfo : EIATTR_KPARAM_INFO
	.align		4
.L_22:
        /*0038*/ 	.byte	0x04, 0x17
        /*003a*/ 	.short	(.L_24 - .L_23)
.L_23:
        /*003c*/ 	.word	0x00000000
        /*0040*/ 	.short	0x000a
        /*0042*/ 	.short	0x0034
        /*0044*/ 	.byte	0x00, 0xf0, 0x11, 0x00


	//----- nvinfo : EIATTR_KPARAM_INFO
	.align		4
.L_24:
        /*0048*/ 	.byte	0x04, 0x17
        /*004a*/ 	.short	(.L_26 - .L_25)
.L_25:
        /*004c*/ 	.word	0x00000000
        /*0050*/ 	.short	0x0009
        /*0052*/ 	.short	0x0030
        /*0054*/ 	.byte	0x00, 0xf0, 0x11, 0x00


	//----- nvinfo : EIATTR_KPARAM_INFO
	.align		4
.L_26:
        /*0058*/ 	.byte	0x04, 0x17
        /*005a*/ 	.short	(.L_28 - .L_27)
.L_27:
        /*005c*/ 	.word	0x00000000
        /*0060*/ 	.short	0x0008
        /*0062*/ 	.short	0x002c
        /*0064*/ 	.byte	0x00, 0xf0, 0x11, 0x00


	//----- nvinfo : EIATTR_KPARAM_INFO
	.align		4
.L_28:
        /*0068*/ 	.byte	0x04, 0x17
        /*006a*/ 	.short	(.L_30 - .L_29)
.L_29:
        /*006c*/ 	.word	0x00000000
        /*0070*/ 	.short	0x0007
        /*0072*/ 	.short	0x0028
        /*0074*/ 	.byte	0x00, 0xf0, 0x11, 0x00


	//----- nvinfo : EIATTR_KPARAM_INFO
	.align		4
.L_30:
        /*0078*/ 	.byte	0x04, 0x17
        /*007a*/ 	.short	(.L_32 - .L_31)
.L_31:
        /*007c*/ 	.word	0x00000000
        /*0080*/ 	.short	0x0006
        /*0082*/ 	.short	0x0024
        /*0084*/ 	.byte	0x00, 0xf0, 0x11, 0x00


	//----- nvinfo : EIATTR_KPARAM_INFO
	.align		4
.L_32:
        /*0088*/ 	.byte	0x04, 0x17
        /*008a*/ 	.short	(.L_34 - .L_33)
.L_33:
        /*008c*/ 	.word	0x00000000
        /*0090*/ 	.short	0x0005
        /*0092*/ 	.short	0x0020
        /*0094*/ 	.byte	0x00, 0xf0, 0x11, 0x00


	//----- nvinfo : EIATTR_KPARAM_INFO
	.align		4
.L_34:
        /*0098*/ 	.byte	0x04, 0x17
        /*009a*/ 	.short	(.L_36 - .L_35)
.L_35:
        /*009c*/ 	.word	0x00000000
        /*00a0*/ 	.short	0x0004
        /*00a2*/ 	.short	0x001c
        /*00a4*/ 	.byte	0x00, 0xf0, 0x11, 0x00


	//----- nvinfo : EIATTR_KPARAM_INFO
	.align		4
.L_36:
        /*00a8*/ 	.byte	0x04, 0x17
        /*00aa*/ 	.short	(.L_38 - .L_37)
.L_37:
        /*00ac*/ 	.word	0x00000000
        /*00b0*/ 	.short	0x0003
        /*00b2*/ 	.short	0x0018
        /*00b4*/ 	.byte	0x00, 0xf0, 0x11, 0x00


	//----- nvinfo : EIATTR_KPARAM_INFO
	.align		4
.L_38:
        /*00b8*/ 	.byte	0x04, 0x17
        /*00ba*/ 	.short	(.L_40 - .L_39)
.L_39:
        /*00bc*/ 	.word	0x00000000
        /*00c0*/ 	.short	0x0002
        /*00c2*/ 	.short	0x0010
        /*00c4*/ 	.byte	0x00, 0xf4, 0x21, 0x00


	//----- nvinfo : EIATTR_KPARAM_INFO
	.align		4
.L_40:
        /*00c8*/ 	.byte	0x04, 0x17
        /*00ca*/ 	.short	(.L_42 - .L_41)
.L_41:
        /*00cc*/ 	.word	0x00000000
        /*00d0*/ 	.short	0x0001
        /*00d2*/ 	.short	0x0008
        /*00d4*/ 	.byte	0x00, 0xf4, 0x21, 0x00


	//----- nvinfo : EIATTR_KPARAM_INFO
	.align		4
.L_42:
        /*00d8*/ 	.byte	0x04, 0x17
        /*00da*/ 	.short	(.L_44 - .L_43)
.L_43:
        /*00dc*/ 	.word	0x00000000
        /*00e0*/ 	.short	0x0000
        /*00e2*/ 	.short	0x0000
        /*00e4*/ 	.byte	0x00, 0xf4, 0x21, 0x00


	//----- nvinfo : EIATTR_EXPLICIT_CLUSTER
	.align		4
.L_44:
        /*00e8*/ 	.byte	0x01, 0x3e
	.zero		2


	//----- nvinfo : EIATTR_CTA_PER_CLUSTER
	.align		4
        /*00ec*/ 	.byte	0x04, 0x3d
        /*00ee*/ 	.short	(.L_46 - .L_45)
.L_45:
        /*00f0*/ 	.word	0x00000004
        /*00f4*/ 	.word	0x00000001
        /*00f8*/ 	.word	0x00000001


	//----- nvinfo : EIATTR_AT_ENTRY_FRAGMENTS
	.align		4
.L_46:
        /*00fc*/ 	.byte	0x04, 0x4f
        /*00fe*/ 	.short	(.L_48 - .L_47)


	//   ....[0]....
.L_47:
        /*0100*/ 	.word	0x00000004


	//----- nvinfo : EIATTR_RESERVED_SMEM_USED
	.align		4
.L_48:
        /*0104*/ 	.byte	0x01, 0x41
	.zero		2


	//----- nvinfo : EIATTR_SPARSE_MMA_MASK
	.align		4
        /*0108*/ 	.byte	0x03, 0x50
        /*010a*/ 	.short	0x0000


	//----- nvinfo : EIATTR_TCGEN05_1CTA_USED
	.align		4
        /*010c*/ 	.byte	0x01, 0x51
	.zero		2


	//----- nvinfo : EIATTR_MAXREG_COUNT
	.align		4
        /*0110*/ 	.byte	0x03, 0x1b
        /*0112*/ 	.short	0x00ff


	//----- nvinfo : EIATTR_NUM_BARRIERS
	.align		4
        /*0114*/ 	.byte	0x02, 0x4c
        /*0116*/ 	.byte	0x01
	.zero		1


	//----- nvinfo : EIATTR_ANNOTATIONS
	.align		4
        /*0118*/ 	.byte	0x04, 0x55
        /*011a*/ 	.short	(.L_50 - .L_49)


	//   ....[0]....
.L_49:
        /*011c*/ 	.word	0x00000001
        /*0120*/ 	.byte	0x80, 0xa7, 0x00, 0x00, 0x01, 0x00, 0x00, 0x00, 0x90, 0xa8, 0x00, 0x00, 0x01, 0x00, 0x00, 0x00
        /* <DEDUP_REMOVED lines=64> */
        /*0530*/ 	.byte	0xf0, 0xcd, 0x00, 0x00, 0x01, 0x00, 0x00, 0x00, 0xc0, 0xce, 0x00, 0x00


	//----- nvinfo : EIATTR_INT_WARP_WIDE_INSTR_OFFSETS
	.align		4
.L_50:
        /*053c*/ 	.byte	0x04, 0x31
        /*053e*/ 	.short	(.L_52 - .L_51)


	//   ....[0]....
.L_51:
        /*0540*/ 	.word	0x00000d30


	//   ....[1]....
        /*0544*/ 	.word	0x00000d50


	//   ....[2]....
        /*0548*/ 	.word	0x00005750


	//   ....[3]....
        /*054c*/ 	.word	0x00013a00


	//   ....[4]....
        /*0550*/ 	.word	0x00013a50


	//----- nvinfo : EIATTR_COOP_GROUP_MASK_REGIDS
	.align		4
.L_52:
        /*0554*/ 	.byte	0x04, 0x29
        /*0556*/ 	.short	(.L_54 - .L_53)


	//   ....[0]....
.L_53:
        /*0558*/ 	.word	0xffffffff


	//   ....[1]....
        /*055c*/ 	.word	0xffffffff


	//   ....[2]....
        /*0560*/ 	.word	0xffffffff


	//   ....[3]....
        /*0564*/ 	.word	0xffffffff


	//----- nvinfo : EIATTR_COOP_GROUP_INSTR_OFFSETS
	.align		4
.L_54:
        /*0568*/ 	.byte	0x04, 0x28
        /*056a*/ 	.short	(.L_56 - .L_55)


	//   ....[0]....
.L_55:
        /*056c*/ 	.word	0x00000080


	//   ....[1]....
        /*0570*/ 	.word	0x00000340


	//   ....[2]....
        /*0574*/ 	.word	0x00013890


	//   ....[3]....
        /*0578*/ 	.word	0x00013b00


	//----- nvinfo : EIATTR_VRC_CTA_INIT_COUNT
	.align		4
.L_56:
        /*057c*/ 	.byte	0x02, 0x4a
        /*057e*/ 	.byte	0x80
	.zero		1


	//----- nvinfo : EIATTR_MBARRIER_INSTR_OFFSETS
	.align		4
        /*0580*/ 	.byte	0x04, 0x39
        /*0582*/ 	.short	(.L_58 - .L_57)


	//   ....[0]....
.L_57:
        /*0584*/ 	.word	0x00000ee0
        /*0588*/ 	.word	0x000000ff
        /*058c*/ 	.word	0x00000000
        /*0590*/ 	.short	0x0100
        /*0592*/ 	.byte	0x0d
	.zero		1


	//   ....[1]....
        /*0594*/ 	.word	0x000057e0
        /*0598*/ 	.word	0x000000ff
        /*059c*/ 	.word	0x00006008
        /*05a0*/ 	.short	0x0100
        /*05a2*/ 	.byte	0x10
	.zero		1


	//   ....[2]....
        /*05a4*/ 	.word	0x000077f0
        /*05a8*/ 	.word	0x000000ff
        /*05ac*/ 	.word	0x00000000
        /*05b0*/ 	.short	0x010a
        /*05b2*/ 	.byte	0x0d
	.zero		1


	//   ....[3]....
        /*05b4*/ 	.word	0x0000a670
        /*05b8*/ 	.word	0x000000ff
        /*05bc*/ 	.word	0x00000000
        /*05c0*/ 	.short	0x010a
        /*05c2*/ 	.byte	0x0d
	.zero		1


	//   ....[4]....
        /*05c4*/ 	.word	0x0000a800
        /*05c8*/ 	.word	0x000000ff
        /*05cc*/ 	.word	0x00006000
        /*05d0*/ 	.short	0x0108
        /*05d2*/ 	.byte	0x10
	.zero		1


	//   ....[5]....
        /*05d4*/ 	.word	0x0000a850
        /*05d8*/ 	.word	0x000000ff
        /*05dc*/ 	.word	0x00006008
        /*05e0*/ 	.short	0x0108
        /*05e2*/ 	.byte	0x10
	.zero		1


	//   ....[6]....
        /*05e4*/ 	.word	0x00013b20
        /*05e8*/ 	.word	0x000000ff
        /*05ec*/ 	.word	0x00000000
        /*05f0*/ 	.short	0x010a
        /*05f2*/ 	.byte	0x0d
	.zero		1


	//   ....[7]....
        /*05f4*/ 	.word	0x00013b50
        /*05f8*/ 	.word	0x000000ff
        /*05fc*/ 	.word	0x00000000
        /*0600*/ 	.short	0x010a
        /*0602*/ 	.byte	0x0d
	.zero		1


	//----- nvinfo : EIATTR_NUM_MBARRIERS
	.align		4
.L_58:
        /*0604*/ 	.byte	0x03, 0x38
        /*0606*/ 	.short	0x0002


	//----- nvinfo : EIATTR_EXIT_INSTR_OFFSETS
	.align		4
        /*0608*/ 	.byte	0x04, 0x1c
        /*060a*/ 	.short	(.L_60 - .L_59)


	//   ....[0]....
.L_59:
        /*060c*/ 	.word	0x00013b10


	//----- nvinfo : EIATTR_REQNTID
	.align		4
.L_60:
        /*0610*/ 	.byte	0x04, 0x10
        /*0612*/ 	.short	(.L_62 - .L_61)
.L_61:
        /*0614*/ 	.word	0x00000080
        /*0618*/ 	.word	0x00000001
        /*061c*/ 	.word	0x00000001


	//----- nvinfo : EIATTR_CRS_STACK_SIZE
	.align		4
.L_62:
        /*0620*/ 	.byte	0x04, 0x1e
        /*0622*/ 	.short	(.L_64 - .L_63)
.L_63:
        /*0624*/ 	.word	0x00000000


	//----- nvinfo : EIATTR_CBANK_PARAM_SIZE
	.align		4
.L_64:
        /*0628*/ 	.byte	0x03, 0x19
        /*062a*/ 	.short	0x0050


	//----- nvinfo : EIATTR_PARAM_CBANK
	.align		4
        /*062c*/ 	.byte	0x04, 0x0a
        /*062e*/ 	.short	(.L_66 - .L_65)
	.align		4
.L_65:
        /*0630*/ 	.word	index@(.nv.constant0.matmul_kernel)
        /*0634*/ 	.short	0x0380
        /*0636*/ 	.short	0x0050


	//----- nvinfo : EIATTR_SW_WAR
	.align		4
.L_66:
        /*0638*/ 	.byte	0x04, 0x36
        /*063a*/ 	.short	(.L_68 - .L_67)
.L_67:
        /*063c*/ 	.word	0x00000008
.L_68:


//--------------------- .nv.compat                --------------------------
	.section	.nv.compat,"",@"SHT_CUDA_COMPAT_INFO"
	.align	4
        /*0000*/ 	.byte	0x02, 0x02, 0x02, 0x00, 0x02, 0x05, 0x05, 0x00, 0x02, 0x03, 0x00, 0x00, 0x02, 0x06, 0x01, 0x00


//--------------------- .nv.callgraph             --------------------------
	.section	.nv.callgraph,"",@"SHT_CUDA_CALLGRAPH"
	.align	4
	.sectionentsize	8
	.align		4
        /*0000*/ 	.word	0x00000000
	.align		4
        /*0004*/ 	.word	0xffffffff
	.align		4
        /*0008*/ 	.word	0x00000000
	.align		4
        /*000c*/ 	.word	0xfffffffe
	.align		4
        /*0010*/ 	.word	0x00000000
	.align		4
        /*0014*/ 	.word	0xfffffffd
	.align		4
        /*0018*/ 	.word	0x00000000
	.align		4
        /*001c*/ 	.word	0xfffffffc


//--------------------- .text.matmul_kernel       --------------------------
	.section	.text.matmul_kernel,"ax",@progbits
	.align	128
        .global         matmul_kernel
        .type           matmul_kernel,@function
        .size           matmul_kernel,(.L_x_20 - matmul_kernel)
        .other          matmul_kernel,@"STO_CUDA_ENTRY STV_DEFAULT"
matmul_kernel:
.text.matmul_kernel:
[----:B------:R-:W0:Y:S01]  /*0000*/  LDC R1, c[0x0][0x37c] ;  /* 0x0000df00ff017b82 */ /* 0x000e220000000800 */
[----:B------:R-:W1:Y:S01]  /*0010*/  S2R R0, SR_TID.X ;  /* 0x0000000000007919 */ /* 0x000e620000002100 */
[----:B0-----:R-:W-:Y:S01]  /*0020*/  VIADD R1, R1, 0xfffffe30 ;  /* 0xfffffe3001017836 */ /* 0x001fe20000000000 */
[----:B------:R-:W0:Y:S01]  /*0030*/  LDCU.64 UR18, c[0x0][0x358] ;  /* 0x00006b00ff1277ac */ /* 0x000e220008000a00 */
[----:B-1----:R-:W-:-:S13]  /*0040*/  ISETP.GE.U32.AND P0, PT, R0, 0x20, PT ;  /* 0x000000200000780c */ /* 0x002fda0003f06070 */
[----:B------:R-:W-:Y:S02]  /*0050*/  VOTEU.ANY UP0, P0 ;  /* 0x0000000000ff7886 */ /* 0x000fe40000000100 */
[----:B------:R-:W-:Y:S05]  /*0060*/  BRA.U UP0, `(.L_x_0) ;  /* 0x0000000100b87547 */ /* 0x000fea000b800000 */
[----:B------:R-:W1:Y:S01]  /*0070*/  S2UR UR6, SR_CgaCtaId ;  /* 0x00000000000679c3 */ /* 0x000e620000008800 */
[----:B------:R-:W-:Y:S01]  /*0080*/  NOP ;  /* 0x0000000000007918 */ /* 0x000fe20000000000 */
[----:B------:R-:W-:Y:S02]  /*0090*/  UMOV UR4, 0x40 ;  /* 0x0000004000047882 */ /* 0x000fe40000000000 */
[----:B-1----:R-:W-:-:S09]  /*00a0*/  ULEA UR4, UR6, UR4, 0x18 ;  /* 0x0000000406047291 */ /* 0x002fd2000f8ec0ff */
[----:B------:R-:W1:Y:S01]  /*00b0*/  LDS.U8 R2, [UR4] ;  /* 0x00000004ff027984 */ /* 0x000e620008000000 */
[----:B------:R-:W-:Y:S02]  /*00c0*/  UMOV UR4, 0x400 ;  /* 0x0000040000047882 */ /* 0x000fe40000000000 */
[----:B------:R-:W-:Y:S01]  /*00d0*/  ULEA UR4, UR6, UR4, 0x18 ;  /* 0x0000000406047291 */ /* 0x000fe2000f8ec0ff */
[----:B-1----:R-:W-:-:S13]  /*00e0*/  ISETP.NE.AND P0, PT, R2, RZ, PT ;  /* 0x000000ff0200720c */ /* 0x002fda0003f05270 */
[----:B------:R-:W-:Y:S05]  /*00f0*/  @P0 BRA `(.L_x_1) ;  /* 0x00000000007c0947 */ /* 0x000fea0003800000 */
[----:B------:R-:W-:-:S13]  /*0100*/  ELECT P0, URZ, PT ;  /* 0x0000000000ff782f */ /* 0x000fda0003800000 */
[----:B------:R-:W-:Y:S05]  /*0110*/  @!P0 BRA `(.L_x_2) ;  /* 0x0000000000848947 */ /* 0x000fea0003800000 */
[----:B------:R-:W-:Y:S01]  /*0120*/  UMOV UR5, 0x8 ;  /* 0x0000000800057882 */ /* 0x000fe20000000000 */
[----:B------:R-:W-:Y:S02]  /*0130*/  IMAD.MOV.U32 R5, RZ, RZ, 0x1 ;  /* 0x00000001ff057424 */ /* 0x000fe400078e00ff */
[----:B------:R-:W-:Y:S02]  /*0140*/  IMAD.MOV.U32 R3, RZ, RZ, 0xff ;  /* 0x000000ffff037424 */ /* 0x000fe400078e00ff */
[----:B------:R-:W-:Y:S04]  /*0150*/  DEPBAR.LE SB1, 0x36 ;  /* 0x00009d800000791a */ /* 0x000fe80000000000 */
[----:B------:R-:W1:Y:S02]  /*0160*/  UTCATOMSWS.FIND_AND_SET.ALIGN UP1, UR5, UR5 ;  /* 0x00000005000575e3 */ /* 0x000e640008020800 */
[----:B-1----:R-:W-:-:S04]  /*0170*/  PLOP3.LUT P0, PT, PT, PT, UP1, 0x80, 0x8 ;  /* 0x000000000008781c */ /* 0x002fc80003f0f018 */
[----:B------:R-:W-:-:S04]  /*0180*/  SEL R2, RZ, 0xffffffff, !P0 ;  /* 0xffffffffff027807 */ /* 0x000fc80004000000 */
[----:B------:R-:W-:Y:S01]  /*0190*/  ISETP.NE.AND P0, PT, R2, RZ, PT ;  /* 0x000000ff0200720c */ /* 0x000fe20003f05270 */
[----:B------:R-:W-:-:S12]  /*01a0*/  IMAD.U32 R2, RZ, RZ, UR5 ;  /* 0x00000005ff027e24 */ /* 0x000fd8000f8e00ff */
[----:B------:R-:W-:Y:S05]  /*01b0*/  @P0 BRA `(.L_x_3) ;  /* 0x0000000000240947 */ /* 0x000fea0003800000 */
.L_x_4:
[----:B------:R-:W-:Y:S05]  /*01c0*/  NANOSLEEP 0x64 ;  /* 0x000000640000795d */ /* 0x000fea0003800000 */
[----:B------:R-:W-:-:S05]  /*01d0*/  UMOV UR5, 0x8 ;  /* 0x0000000800057882 */ /* 0x000fca0000000000 */
[----:B------:R-:W-:Y:S04]  /*01e0*/  DEPBAR.LE SB1, 0x36 ;  /* 0x00009d800000791a */ /* 0x000fe80000000000 */
[----:B------:R-:W1:Y:S02]  /*01f0*/  UTCATOMSWS.FIND_AND_SET.ALIGN UP1, UR5, UR5 ;  /* 0x00000005000575e3 */ /* 0x000e640008020800 */
[----:B-1----:R-:W-:-:S04]  /*0200*/  PLOP3.LUT P0, PT, PT, PT, UP1, 0x80, 0x8 ;  /* 0x000000000008781c */ /* 0x002fc80003f0f018 */
[----:B------:R-:W-:-:S04]  /*0210*/  SEL R2, RZ, 0xffffffff, !P0 ;  /* 0xffffffffff027807 */ /* 0x000fc80004000000 */
[----:B------:R-:W-:Y:S01]  /*0220*/  ISETP.NE.AND P0, PT, R2, RZ, PT ;  /* 0x000000ff0200720c */ /* 0x000fe20003f05270 */
[----:B------:R-:W-:-:S12]  /*0230*/  IMAD.U32 R2, RZ, RZ, UR5 ;  /* 0x00000005ff027e24 */ /* 0x000fd8000f8e00ff */
[----:B------:R-:W-:Y:S05]  /*0240*/  @!P0 BRA `(.L_x_4) ;  /* 0xfffffffc00dc8947 */ /* 0x000fea000383ffff */
.L_x_3:
[C---:B------:R-:W-:Y:S01]  /*0250*/  VIADD R4, R2.reuse, 0x10 ;  /* 0x0000001002047836 */ /* 0x040fe20000000000 */
[----:B------:R-:W-:Y:S01]  /*0260*/  UMOV UR5, 0x50 ;  /* 0x0000005000057882 */ /* 0x000fe20000000000 */
[----:B------:R-:W-:Y:S01]  /*0270*/  SHF.L.U32 R3, R3, R2, RZ ;  /* 0x0000000203037219 */ /* 0x000fe200000006ff */
[----:B------:R-:W-:Y:S01]  /*0280*/  ULEA UR5, UR6, UR5, 0x18 ;  /* 0x0000000506057291 */ /* 0x000fe2000f8ec0ff */
[----:B------:R-:W-:Y:S01]  /*0290*/  IMAD.SHL.U32 R2, R2, 0x20, RZ ;  /* 0x0000002002027824 */ /* 0x000fe200078e00ff */
[----:B------:R-:W-:-:S04]  /*02a0*/  SHF.L.U32 R4, R5, R4, RZ ;  /* 0x0000000405047219 */ /* 0x000fc800000006ff */
[----:B------:R-:W-:-:S05]  /*02b0*/  LOP3.LUT R3, R4, R3, RZ, 0xfc, !PT ;  /* 0x0000000304037212 */ /* 0x000fca00078efcff */
[----:B------:R1:W-:Y:S04]  /*02c0*/  ATOMS.OR RZ, [UR5], R3 ;  /* 0x00000003ffff798c */ /* 0x0003e8000b000005 */
[----:B------:R1:W-:Y:S01]  /*02d0*/  STS [UR4], R2 ;  /* 0x00000002ff007988 */ /* 0x0003e20008000804 */
[----:B------:R-:W-:Y:S05]  /*02e0*/  BRA `(.L_x_2) ;  /* 0x0000000000107947 */ /* 0x000fea0003800000 */
.L_x_1:
[----:B------:R-:W-:-:S05]  /*02f0*/  IMAD.MOV.U32 R2, RZ, RZ, -0x1 ;  /* 0xffffffffff027424 */ /* 0x000fca00078e00ff */
[----:B------:R1:W-:Y:S02]  /*0300*/  STS [UR4], R2 ;  /* 0x00000002ff007988 */ /* 0x0003e40008000804 */
[----:B-1----:R-:W-:-:S07]  /*0310*/  MOV R2, 0x330 ;  /* 0x0000033000027802 */ /* 0x002fce0000000f00 */
[----:B0-----:R-:W-:Y:S05]  /*0320*/  CALL.REL.NOINC `($__internal_1_$__cuda_sm10x_tcgen05_guardrail_trap_phase_invalid_during_alloc) ;  /* 0x0000013800207944 */ /* 0x001fea0003c00000 */
.L_x_2:
[----:B------:R-:W-:Y:S05]  /*0330*/  WARPSYNC.ALL ;  /* 0x0000000000007948 */ /* 0x000fea0003800000 */
[----:B------:R-:W-:Y:S01]  /*0340*/  NOP ;  /* 0x0000000000007918 */ /* 0x000fe20000000000 */
.L_x_0:
[----:B------:R-:W2:Y:S08]  /*0350*/  LDC.64 R42, c[0x0][0x398] ;  /* 0x0000e600ff2a7b82 */ /* 0x000eb00000000a00 */
[----:B------:R-:W3:Y:S02]  /*0360*/  S2UR UR5, SR_CgaSize ;  /* 0x00000000000579c3 */ /* 0x000ee40000008a00 */
[----:B---3--:R-:W-:-:S12]  /*0370*/  UIMAD UR5, UR5, -0xa0, URZ ;  /* 0xffffff60050578a4 */ /* 0x008fd8000f8e02ff */
[----:B------:R-:W3:Y:S01]  /*0380*/  LDCU UR5, c[0x0][UR5+0x2b0] ;  /* 0x00005600050577ac */ /* 0x000ee20008000800 */
[----:B------:R-:W4:Y:S01]  /*0390*/  S2R R14, SR_CgaCtaId ;  /* 0x00000000000e7919 */ /* 0x000f220000008800 */
[----:B------:R-:W-:Y:S01]  /*03a0*/  LOP3.LUT R205, R0, 0x7f, RZ, 0xc0, !PT ;  /* 0x0000007f00cd7812 */ /* 0x000fe200078ec0ff */
[----:B------:R-:W5:Y:S01]  /*03b0*/  S2UR UR4, SR_CTAID.X ;  /* 0x00000000000479c3 */ /* 0x000f620000002500 */
[----:B-12---:R-:W-:-:S05]  /*03c0*/  VIADD R2, R43, 0x1ff ;  /* 0x000001ff2b027836 */ /* 0x006fca0000000000 */
[----:B------:R-:W-:Y:S02]  /*03d0*/  SHF.R.S32.HI R3, RZ, 0x1f, R2 ;  /* 0x0000001fff037819 */ /* 0x000fe40000011402 */
[----:B-----5:R-:W-:Y:S01]  /*03e0*/  I2FP.F32.U32 R6, UR4 ;  /* 0x0000000400067c45 */ /* 0x020fe20008201000 */
[----:B------:R-:W1:Y:S01]  /*03f0*/  S2UR UR4, SR_CgaCtaId ;  /* 0x00000000000479c3 */ /* 0x000e620000008800 */
[----:B------:R-:W-:Y:S01]  /*0400*/  LEA.HI R3, R3, R2, RZ, 0x9 ;  /* 0x0000000203037211 */ /* 0x000fe200078f48ff */
[----:B----4-:R-:W-:Y:S02]  /*0410*/  IMAD.SHL.U32 R15, R14, 0x100, RZ ;  /* 0x000001000e0f7824 */ /* 0x010fe400078e00ff */
[----:B---3--:R-:W-:Y:S01]  /*0420*/  FMUL R6, R6, UR5 ;  /* 0x0000000506067c20 */ /* 0x008fe20008400000 */
[----:B------:R-:W-:-:S03]  /*0430*/  SHF.R.S32.HI R3, RZ, 0x9, R3 ;  /* 0x00000009ff037819 */ /* 0x000fc60000011403 */
[----:B------:R-:W2:Y:S02]  /*0440*/  F2I.U32.TRUNC.NTZ R7, R6 ;  /* 0x0000000600077305 */ /* 0x000ea4000020f000 */
[----:B------:R-:W-:-:S05]  /*0450*/  IMAD.SHL.U32 R4, R3, 0x8, RZ ;  /* 0x0000000803047824 */ /* 0x000fca00078e00ff */
[----:B------:R-:W-:-:S04]  /*0460*/  IABS R9, R4 ;  /* 0x0000000400097213 */ /* 0x000fc80000000000 */
[----:B------:R-:W3:Y:S01]  /*0470*/  I2F.RP R5, R9 ;  /* 0x0000000900057306 */ /* 0x000ee20000209400 */
[----:B--2---:R-:W-:-:S07]  /*0480*/  IABS R10, R7 ;  /* 0x00000007000a7213 */ /* 0x004fce0000000000 */
[----:B---3--:R-:W2:Y:S02]  /*0490*/  MUFU.RCP R5, R5 ;  /* 0x0000000500057308 */ /* 0x008ea40000001000 */
[----:B--2---:R-:W-:Y:S01]  /*04a0*/  VIADD R2, R5, 0xffffffe ;  /* 0x0ffffffe05027836 */ /* 0x004fe20000000000 */
[----:B------:R-:W-:-:S05]  /*04b0*/  IABS R5, R4 ;  /* 0x0000000400057213 */ /* 0x000fca0000000000 */
[----:B------:R2:W3:Y:S02]  /*04c0*/  F2I.FTZ.U32.TRUNC.NTZ R3, R2 ;  /* 0x0000000200037305 */ /* 0x0004e4000021f000 */
[----:B--2---:R-:W-:Y:S02]  /*04d0*/  IMAD.MOV.U32 R2, RZ, RZ, RZ ;  /* 0x000000ffff027224 */ /* 0x004fe400078e00ff */
[----:B---3--:R-:W-:-:S04]  /*04e0*/  IMAD.MOV R8, RZ, RZ, -R3 ;  /* 0x000000ffff087224 */ /* 0x008fc800078e0a03 */
[----:B------:R-:W-:Y:S02]  /*04f0*/  IMAD R11, R8, R9, RZ ;  /* 0x00000009080b7224 */ /* 0x000fe400078e02ff */
[----:B------:R-:W-:Y:S02]  /*0500*/  IMAD.MOV.U32 R8, RZ, RZ, R10 ;  /* 0x000000ffff087224 */ /* 0x000fe400078e000a */
[----:B------:R-:W-:-:S04]  /*0510*/  IMAD.HI.U32 R3, R3, R11, R2 ;  /* 0x0000000b03037227 */ /* 0x000fc800078e0002 */
[----:B------:R-:W-:Y:S02]  /*0520*/  IMAD.MOV R2, RZ, RZ, -R5 ;  /* 0x000000ffff027224 */ /* 0x000fe400078e0a05 */
[----:B------:R-:W-:-:S04]  /*0530*/  IMAD.HI.U32 R3, R3, R8, RZ ;  /* 0x0000000803037227 */ /* 0x000fc800078e00ff */
[----:B------:R-:W-:Y:S01]  /*0540*/  IMAD R2, R3, R2, R8 ;  /* 0x0000000203027224 */ /* 0x000fe200078e0208 */
[----:B------:R-:W-:Y:S04]  /*0550*/  BAR.SYNC.DEFER_BLOCKING 0x0 ;  /* 0x0000000000007b1d */ /* 0x000fe80000010000 */
[----:B------:R-:W-:-:S13]  /*0560*/  ISETP.GT.U32.AND P1, PT, R9, R2, PT ;  /* 0x000000020900720c */ /* 0x000fda0003f24070 */
[----:B------:R-:W-:Y:S02]  /*0570*/  @!P1 IMAD.IADD R2, R2, 0x1, -R9 ;  /* 0x0000000102029824 */ /* 0x000fe400078e0a09 */
[----:B------:R-:W-:Y:S01]  /*0580*/  @!P1 VIADD R3, R3, 0x1 ;  /* 0x0000000103039836 */ /* 0x000fe20000000000 */
[----:B------:R-:W-:Y:S02]  /*0590*/  ISETP.NE.AND P1, PT, R4, RZ, PT ;  /* 0x000000ff0400720c */ /* 0x000fe40003f25270 */
[----:B------:R-:W-:Y:S02]  /*05a0*/  ISETP.GE.U32.AND P0, PT, R2, R9, PT ;  /* 0x000000090200720c */ /* 0x000fe40003f06070 */
[----:B------:R-:W-:-:S04]  /*05b0*/  LOP3.LUT R2, R7, R4, RZ, 0x3c, !PT ;  /* 0x0000000407027212 */ /* 0x000fc800078e3cff */
[----:B------:R-:W-:Y:S01]  /*05c0*/  ISETP.GE.AND P2, PT, R2, RZ, PT ;  /* 0x000000ff0200720c */ /* 0x000fe20003f46270 */
[----:B------:R-:W-:-:S06]  /*05d0*/  VIADD R2, R42, 0xff ;  /* 0x000000ff2a027836 */ /* 0x000fcc0000000000 */
[----:B------:R-:W-:-:S04]  /*05e0*/  @P0 VIADD R3, R3, 0x1 ;  /* 0x0000000103030836 */ /* 0x000fc80000000000 */
[----:B------:R-:W-:Y:S01]  /*05f0*/  IMAD.MOV.U32 R5, RZ, RZ, R3 ;  /* 0x000000ffff057224 */ /* 0x000fe200078e0003 */
[----:B------:R-:W-:-:S03]  /*0600*/  SHF.R.S32.HI R3, RZ, 0x1f, R2 ;  /* 0x0000001fff037819 */ /* 0x000fc60000011402 */
[----:B------:R-:W-:Y:S01]  /*0610*/  @!P2 IMAD.MOV R5, RZ, RZ, -R5 ;  /* 0x000000ffff05a224 */ /* 0x000fe200078e0a05 */
[----:B------:R-:W-:Y:S02]  /*0620*/  @!P1 LOP3.LUT R5, RZ, R4, RZ, 0x33, !PT ;  /* 0x00000004ff059212 */ /* 0x000fe400078e33ff */
[----:B------:R-:W-:-:S03]  /*0630*/  LEA.HI R3, R3, R2, RZ, 0x8 ;  /* 0x0000000203037211 */ /* 0x000fc600078f40ff */
[----:B------:R-:W-:Y:S02]  /*0640*/  IMAD.SHL.U32 R8, R5, 0x8, RZ ;  /* 0x0000000805087824 */ /* 0x000fe400078e00ff */
[----:B------:R-:W-:-:S03]  /*0650*/  IMAD.MOV R5, RZ, RZ, -R5 ;  /* 0x000000ffff057224 */ /* 0x000fc600078e0a05 */
[----:B------:R-:W-:Y:S01]  /*0660*/  LEA.HI.SX32 R3, R3, -R8, 0x18 ;  /* 0x8000000803037211 */ /* 0x000fe200078fc2ff */
[----:B------:R-:W-:-:S03]  /*0670*/  IMAD R10, R4, R5, R7 ;  /* 0x00000005040a7224 */ /* 0x000fc600078e0207 */
[----:B------:R-:W-:Y:S02]  /*0680*/  VIMNMX R13, PT, PT, R3, 0x8, PT ;  /* 0x00000008030d7848 */ /* 0x000fe40003fe0100 */
[----:B------:R-:W-:Y:S02]  /*0690*/  IABS R7, R10 ;  /* 0x0000000a00077213 */ /* 0x000fe40000000000 */
[----:B------:R-:W-:-:S04]  /*06a0*/  IABS R9, R13 ;  /* 0x0000000d00097213 */ /* 0x000fc80000000000 */
[----:B------:R-:W2:Y:S08]  /*06b0*/  I2F.RP R6, R9 ;  /* 0x0000000900067306 */ /* 0x000eb00000209400 */
[----:B--2---:R-:W2:Y:S02]  /*06c0*/  MUFU.RCP R6, R6 ;  /* 0x0000000600067308 */ /* 0x004ea40000001000 */
[----:B--2---:R-:W-:-:S06]  /*06d0*/  VIADD R2, R6, 0xffffffe ;  /* 0x0ffffffe06027836 */ /* 0x004fcc0000000000 */
[----:B------:R2:W3:Y:S02]  /*06e0*/  F2I.FTZ.U32.TRUNC.NTZ R3, R2 ;  /* 0x0000000200037305 */ /* 0x0004e4000021f000 */
[----:B--2---:R-:W-:Y:S02]  /*06f0*/  IMAD.MOV.U32 R2, RZ, RZ, RZ ;  /* 0x000000ffff027224 */ /* 0x004fe400078e00ff */
[----:B---3--:R-:W-:-:S04]  /*0700*/  IMAD.MOV R11, RZ, RZ, -R3 ;  /* 0x000000ffff0b7224 */ /* 0x008fc800078e0a03 */
[----:B------:R-:W-:Y:S01]  /*0710*/  IMAD.MOV.U32 R4, RZ, RZ, R11 ;  /* 0x000000ffff047224 */ /* 0x000fe200078e000b */
[----:B------:R-:W-:-:S03]  /*0720*/  IABS R11, R13 ;  /* 0x0000000d000b7213 */ /* 0x000fc60000000000 */
[----:B------:R-:W-:Y:S02]  /*0730*/  IMAD R5, R4, R9, RZ ;  /* 0x0000000904057224 */ /* 0x000fe400078e02ff */
[----:B------:R-:W-:Y:S02]  /*0740*/  IMAD.MOV.U32 R4, RZ, RZ, R7 ;  /* 0x000000ffff047224 */ /* 0x000fe400078e0007 */
[----:B------:R-:W-:-:S04]  /*0750*/  IMAD.HI.U32 R3, R3, R5, R2 ;  /* 0x0000000503037227 */ /* 0x000fc800078e0002 */
[----:B------:R-:W-:Y:S01]  /*0760*/  IMAD.MOV R2, RZ, RZ, -R11 ;  /* 0x000000ffff027224 */ /* 0x000fe200078e0a0b */
[----:B------:R-:W-:Y:S01]  /*0770*/  IABS R11, R42 ;  /* 0x0000002a000b7213 */ /* 0x000fe20000000000 */
[----:B------:R-:W-:-:S03]  /*0780*/  IMAD.HI.U32 R3, R3, R4, RZ ;  /* 0x0000000403037227 */ /* 0x000fc600078e00ff */
[----:B------:R-:W2:Y:S01]  /*0790*/  I2F.RP R6, R11 ;  /* 0x0000000b00067306 */ /* 0x000ea20000209400 */
[----:B------:R-:W-:Y:S02]  /*07a0*/  IMAD R2, R3, R2, R4 ;  /* 0x0000000203027224 */ /* 0x000fe400078e0204 */
[----:B------:R-:W-:-:S03]  /*07b0*/  IMAD.SHL.U32 R4, R14, 0x40, RZ ;  /* 0x000000400e047824 */ /* 0x000fc600078e00ff */
[----:B------:R-:W-:Y:S02]  /*07c0*/  ISETP.GT.U32.AND P1, PT, R9, R2, PT ;  /* 0x000000020900720c */ /* 0x000fe40003f24070 */
[----:B------:R-:W-:Y:S01]  /*07d0*/  LOP3.LUT R7, R4, 0x80, RZ, 0xc0, !PT ;  /* 0x0000008004077812 */ /* 0x000fe200078ec0ff */
[----:B--2---:R-:W2:Y:S10]  /*07e0*/  MUFU.RCP R6, R6 ;  /* 0x0000000600067308 */ /* 0x004eb40000001000 */
[----:B------:R-:W-:-:S02]  /*07f0*/  @!P1 IMAD.IADD R2, R2, 0x1, -R9 ;  /* 0x0000000102029824 */ /* 0x000fc400078e0a09 */
[----:B------:R-:W-:Y:S01]  /*0800*/  @!P1 VIADD R3, R3, 0x1 ;  /* 0x0000000103039836 */ /* 0x000fe20000000000 */
[----:B------:R-:W-:Y:S02]  /*0810*/  ISETP.NE.AND P1, PT, R13, RZ, PT ;  /* 0x000000ff0d00720c */ /* 0x000fe40003f25270 */
[----:B------:R-:W-:Y:S02]  /*0820*/  ISETP.GE.U32.AND P0, PT, R2, R9, PT ;  /* 0x000000090200720c */ /* 0x000fe40003f06070 */
[----:B------:R-:W-:-:S04]  /*0830*/  LOP3.LUT R2, R10, R13, RZ, 0x3c, !PT ;  /* 0x0000000d0a027212 */ /* 0x000fc800078e3cff */
[----:B------:R-:W-:Y:S01]  /*0840*/  ISETP.GE.AND P2, PT, R2, RZ, PT ;  /* 0x000000ff0200720c */ /* 0x000fe20003f46270 */
[----:B--2---:R-:W-:-:S06]  /*0850*/  VIADD R5, R6, 0xffffffe ;  /* 0x0ffffffe06057836 */ /* 0x004fcc0000000000 */
[----:B------:R-:W-:Y:S01]  /*0860*/  @P0 VIADD R3, R3, 0x1 ;  /* 0x0000000103030836 */ /* 0x000fe20000000000 */
[----:B------:R-:W2:Y:S03]  /*0870*/  F2I.FTZ.U32.TRUNC.NTZ R5, R5 ;  /* 0x0000000500057305 */ /* 0x000ea6000021f000 */
[----:B------:R-:W-:Y:S01]  /*0880*/  IMAD.MOV.U32 R248, RZ, RZ, R3 ;  /* 0x000000fffff87224 */ /* 0x000fe200078e0003 */
[----:B------:R-:W-:-:S03]  /*0890*/  IABS R3, R43 ;  /* 0x0000002b00037213 */ /* 0x000fc60000000000 */
[----:B------:R-:W-:Y:S01]  /*08a0*/  @!P2 IMAD.MOV R248, RZ, RZ, -R248 ;  /* 0x000000fffff8a224 */ /* 0x000fe200078e0af8 */
[----:B------:R-:W-:Y:S01]  /*08b0*/  @!P1 LOP3.LUT R248, RZ, R13, RZ, 0x33, !PT ;  /* 0x0000000dfff89212 */ /* 0x000fe200078e33ff */
[----:B------:R-:W3:Y:S01]  /*08c0*/  I2F.RP R6, R3 ;  /* 0x0000000300067306 */ /* 0x000ee20000209400 */
[----:B------:R-:W-:-:S03]  /*08d0*/  ISETP.NE.AND P1, PT, R42, RZ, PT ;  /* 0x000000ff2a00720c */ /* 0x000fc60003f25270 */
[----:B------:R-:W-:Y:S02]  /*08e0*/  IMAD.MOV R2, RZ, RZ, -R248 ;  /* 0x000000ffff027224 */ /* 0x000fe400078e0af8 */
[----:B--2---:R-:W-:Y:S02]  /*08f0*/  IMAD.MOV R4, RZ, RZ, -R5 ;  /* 0x000000ffff047224 */ /* 0x004fe400078e0a05 */
[----:B------:R-:W-:Y:S02]  /*0900*/  IMAD R2, R13, R2, R10 ;  /* 0x000000020d027224 */ /* 0x000fe400078e020a */
[----:B------:R-:W-:Y:S02]  /*0910*/  IMAD.SHL.U32 R248, R248, 0x200, RZ ;  /* 0x00000200f8f87824 */ /* 0x000fe400078e00ff */
[----:B------:R-:W-:Y:S01]  /*0920*/  IMAD.IADD R2, R8, 0x1, R2 ;  /* 0x0000000108027824 */ /* 0x000fe200078e0202 */
[----:B------:R-:W-:Y:S01]  /*0930*/  MOV R8, 0x400 ;  /* 0x0000040000087802 */ /* 0x000fe20000000f00 */
[----:B---3--:R-:W2:Y:S02]  /*0940*/  MUFU.RCP R6, R6 ;  /* 0x0000000600067308 */ /* 0x008ea40000001000 */
[----:B------:R-:W-:Y:S01]  /*0950*/  IMAD R2, R2, 0x100, R7 ;  /* 0x0000010002027824 */ /* 0x000fe200078e0207 */
[----:B------:R-:W-:Y:S01]  /*0960*/  R2UR UR16, R8 ;  /* 0x00000000081072ca */ /* 0x000fe200000e0000 */
[----:B------:R-:W-:-:S02]  /*0970*/  IMAD R7, R4, R11, RZ ;  /* 0x0000000b04077224 */ /* 0x000fc400078e02ff */
[----:B------:R-:W-:Y:S02]  /*0980*/  IMAD.IADD R246, R205, 0x1, R2 ;  /* 0x00000001cdf67824 */ /* 0x000fe400078e0202 */
[----:B------:R-:W-:-:S03]  /*0990*/  IMAD.MOV.U32 R4, RZ, RZ, RZ ;  /* 0x000000ffff047224 */ /* 0x000fc600078e00ff */
[----:B------:R-:W-:Y:S01]  /*09a0*/  IABS R2, R246 ;  /* 0x000000f600027213 */ /* 0x000fe20000000000 */
[----:B------:R-:W-:Y:S01]  /*09b0*/  IMAD.HI.U32 R4, R5, R7, R4 ;  /* 0x0000000705047227 */ /* 0x000fe200078e0004 */
[----:B------:R-:W-:-:S03]  /*09c0*/  ISETP.GE.AND P2, PT, R246, RZ, PT ;  /* 0x000000fff600720c */ /* 0x000fc60003f46270 */
[----:B-1----:R-:W-:Y:S02]  /*09d0*/  ULEA UR16, UR4, UR16, 0x18 ;  /* 0x0000001004107291 */ /* 0x002fe4000f8ec0ff */
[----:B------:R-:W-:-:S04]  /*09e0*/  IMAD.HI.U32 R4, R4, R2, RZ ;  /* 0x0000000204047227 */ /* 0x000fc800078e00ff */
[----:B------:R-:W-:Y:S02]  /*09f0*/  IMAD.MOV R4, RZ, RZ, -R4 ;  /* 0x000000ffff047224 */ /* 0x000fe400078e0a04 */
[----:B--2---:R-:W-:Y:S01]  /*0a00*/  VIADD R8, R6, 0xffffffe ;  /* 0x0ffffffe06087836 */ /* 0x004fe20000000000 */
[----:B------:R-:W1:Y:S01]  /*0a10*/  LDS R12, [UR16] ;  /* 0x00000010ff0c7984 */ /* 0x000e620008000800 */
[C---:B------:R-:W-:Y:S01]  /*0a20*/  IMAD R6, R11.reuse, R4, R2 ;  /* 0x000000040b067224 */ /* 0x040fe200078e0202 */
[----:B------:R-:W-:Y:S01]  /*0a30*/  SHF.R.U32.HI R4, RZ, 0x5, R0 ;  /* 0x00000005ff047819 */ /* 0x000fe20000011600 */
[----:B------:R2:W3:Y:S01]  /*0a40*/  F2I.FTZ.U32.TRUNC.NTZ R9, R8 ;  /* 0x0000000800097305 */ /* 0x0004e2000021f000 */
[----:B------:R-:W-:Y:S02]  /*0a50*/  BAR.SYNC.DEFER_BLOCKING 0x0 ;  /* 0x0000000000007b1d */ /* 0x000fe40000010000 */
[----:B------:R-:W-:Y:S01]  /*0a60*/  ISETP.GT.U32.AND P0, PT, R11, R6, PT ;  /* 0x000000060b00720c */ /* 0x000fe20003f04070 */
[----:B------:R-:W-:-:S02]  /*0a70*/  IMAD.SHL.U32 R2, R4, 0x200000, RZ ;  /* 0x0020000004027824 */ /* 0x000fc400078e00ff */
[----:B------:R-:W-:-:S03]  /*0a80*/  IMAD.IADD R5, R15, 0x1, R4 ;  /* 0x000000010f057824 */ /* 0x000fc600078e0204 */
[----:B------:R-:W-:Y:S01]  /*0a90*/  LOP3.LUT R2, R2, 0x600000, RZ, 0xc0, !PT ;  /* 0x0060000002027812 */ /* 0x000fe200078ec0ff */
[----:B--2---:R-:W-:Y:S01]  /*0aa0*/  IMAD.MOV.U32 R8, RZ, RZ, RZ ;  /* 0x000000ffff087224 */ /* 0x004fe200078e00ff */
[----:B------:R-:W-:Y:S02]  /*0ab0*/  LOP3.LUT R5, R248, 0x103, R5, 0xf8, !PT ;  /* 0x00000103f8057812 */ /* 0x000fe400078ef805 */
[----:B------:R-:W-:Y:S02]  /*0ac0*/  R2UR UR12, R2 ;  /* 0x00000000020c72ca */ /* 0x000fe400000e0000 */
[----:B------:R-:W2:Y:S01]  /*0ad0*/  LDC R2, c[0x0][0x3a0] ;  /* 0x0000e800ff027b82 */ /* 0x000ea20000000800 */
[----:B------:R-:W-:Y:S01]  /*0ae0*/  @!P0 IMAD.IADD R6, R6, 0x1, -R11 ;  /* 0x0000000106068824 */ /* 0x000fe200078e0a0b */
[----:B------:R-:W-:Y:S01]  /*0af0*/  LOP3.LUT R24, R5, 0x4, RZ, 0xfc, !PT ;  /* 0x0000000405187812 */ /* 0x000fe200078efcff */
[----:B---3--:R-:W-:-:S03]  /*0b00*/  IMAD.MOV R10, RZ, RZ, -R9 ;  /* 0x000000ffff0a7224 */ /* 0x008fc600078e0a09 */
[----:B------:R-:W-:Y:S01]  /*0b10*/  ISETP.GT.U32.AND P0, PT, R11, R6, PT ;  /* 0x000000060b00720c */ /* 0x000fe20003f04070 */
[----:B------:R-:W-:Y:S01]  /*0b20*/  IMAD R7, R10, R3, RZ ;  /* 0x000000030a077224 */ /* 0x000fe200078e02ff */
[----:B------:R-:W-:Y:S02]  /*0b30*/  IABS R10, R5 ;  /* 0x00000005000a7213 */ /* 0x000fe40000000000 */
[----:B------:R-:W-:Y:S01]  /*0b40*/  IABS R19, R24 ;  /* 0x0000001800137213 */ /* 0x000fe20000000000 */
[----:B------:R-:W-:-:S06]  /*0b50*/  IMAD.HI.U32 R8, R9, R7, R8 ;  /* 0x0000000709087227 */ /* 0x000fcc00078e0008 */
[----:B------:R-:W-:-:S04]  /*0b60*/  IMAD.HI.U32 R7, R8, R10, RZ ;  /* 0x0000000a08077227 */ /* 0x000fc800078e00ff */
[----:B------:R-:W-:Y:S01]  /*0b70*/  @!P0 IMAD.IADD R6, R6, 0x1, -R11 ;  /* 0x0000000106068824 */ /* 0x000fe200078e0a0b */
[----:B-1----:R-:W-:Y:S01]  /*0b80*/  R2UR UR17, R12 ;  /* 0x000000000c1172ca */ /* 0x002fe200000e0000 */
[----:B------:R-:W-:-:S04]  /*0b90*/  IMAD.HI.U32 R9, R8, R19, RZ ;  /* 0x0000001308097227 */ /* 0x000fc800078e00ff */
[----:B------:R-:W-:Y:S02]  /*0ba0*/  IMAD.MOV.U32 R117, RZ, RZ, R6 ;  /* 0x000000ffff757224 */ /* 0x000fe400078e0006 */
[----:B------:R-:W-:Y:S02]  /*0bb0*/  IMAD.MOV R7, RZ, RZ, -R7 ;  /* 0x000000ffff077224 */ /* 0x000fe400078e0a07 */
[----:B------:R-:W-:Y:S02]  /*0bc0*/  IMAD.MOV R12, RZ, RZ, -R9 ;  /* 0x000000ffff0c7224 */ /* 0x000fe400078e0a09 */
[----:B------:R-:W-:Y:S01]  /*0bd0*/  @!P2 IMAD.MOV R117, RZ, RZ, -R117 ;  /* 0x000000ffff75a224 */ /* 0x000fe200078e0a75 */
[----:B------:R-:W-:Y:S06]  /*0be0*/  BRA.U UP0, `(.L_x_5) ;  /* 0x0000000100187547 */ /* 0x000fec000b800000 */
[----:B------:R-:W-:Y:S01]  /*0bf0*/  ELECT P0, URZ, PT ;  /* 0x0000000000ff782f */ /* 0x000fe20003800000 */
[----:B------:R-:W-:Y:S01]  /*0c00*/  IMAD.MOV.U32 R6, RZ, RZ, 0x1 ;  /* 0x00000001ff067424 */ /* 0x000fe200078e00ff */
[----:B------:R-:W-:Y:S11]  /*0c10*/  UVIRTCOUNT.DEALLOC.SMPOOL 0x80 ;  /* 0x000000800000784c */ /* 0x000ff60000000000 */
[----:B------:R-:W-:-:S04]  /*0c20*/  @P0 MOV R9, 0x40 ;  /* 0x0000004000090802 */ /* 0x000fc80000000f00 */
[----:B------:R-:W-:-:S05]  /*0c30*/  @P0 LEA R9, R14, R9, 0x18 ;  /* 0x000000090e090211 */ /* 0x000fca00078ec0ff */
[----:B------:R1:W-:Y:S02]  /*0c40*/  @P0 STS.U8 [R9], R6 ;  /* 0x0000000609000388 */ /* 0x0003e40000000000 */
.L_x_5:
[----:B------:R-:W-:Y:S01]  /*0c50*/  UIADD3 UR12, UPT, UPT, UR17, UR12, URZ ;  /* 0x0000000c110c7290 */ /* 0x000fe2000fffe0ff */
[----:B------:R-:W-:Y:S01]  /*0c60*/  ISETP.NE.U32.AND P3, PT, R205, RZ, PT ;  /* 0x000000ffcd00720c */ /* 0x000fe20003f65070 */
[----:B------:R-:W-:Y:S01]  /*0c70*/  UMOV UR4, 0x1 ;  /* 0x0000000100047882 */ /* 0x000fe20000000000 */
[----:B------:R-:W-:Y:S01]  /*0c80*/  UIADD3 UR10, UPT, UPT, UR16, 0x6000, URZ ;  /* 0x00006000100a7890 */ /* 0x000fe2000fffe0ff */
[----:B-12---:R-:W-:Y:S01]  /*0c90*/  VIADD R6, R2, 0xffffffff ;  /* 0xffffffff02067836 */ /* 0x006fe20000000000 */
[----:B------:R-:W1:Y:S01]  /*0ca0*/  LDCU UR5, c[0x0][0x3a4] ;  /* 0x00007480ff0577ac */ /* 0x000e620008000800 */
[----:B------:R-:W2:Y:S01]  /*0cb0*/  LDC.64 R118, c[0x0][0x3a8] ;  /* 0x0000ea00ff767b82 */ /* 0x000ea20000000a00 */
[----:B------:R-:W-:Y:S01]  /*0cc0*/  @!P1 LOP3.LUT R117, RZ, R42, RZ, 0x33, !PT ;  /* 0x0000002aff759212 */ /* 0x000fe200078e33ff */
[----:B------:R-:W-:Y:S01]  /*0cd0*/  IMAD R9, R3, R7, R10 ;  /* 0x0000000703097224 */ /* 0x000fe200078e020a */
[----:B------:R-:W-:Y:S01]  /*0ce0*/  STTM.x64 tmem[UR12], RZ ;  /* 0x000000ff000079ed */ /* 0x000fe2000834000c */
[----:B------:R-:W-:Y:S01]  /*0cf0*/  STTM.x64 tmem[UR12+0x40], RZ ;  /* 0x000040ff000079ed */ /* 0x000fe2000834000c */
[----:B------:R-:W-:Y:S01]  /*0d00*/  STTM.x64 tmem[UR12+0x80], RZ ;  /* 0x000080ff000079ed */ /* 0x000fe2000834000c */
[----:B------:R-:W-:Y:S01]  /*0d10*/  STTM.x64 tmem[UR12+0xc0], RZ ;  /* 0x0000c0ff000079ed */ /* 0x000fe2000834000c */
[----:B------:R-:W3:Y:S02]  /*0d20*/  FENCE.VIEW.ASYNC.T ;  /* 0x00000000000073c6 */ /* 0x000ee40000000200 */
[----:B---3--:R-:W-:Y:S01]  /*0d30*/  VOTEU.ALL UP1, P3 ;  /* 0x0000000000ff7886 */ /* 0x008fe20001820000 */
[----:B------:R-:W-:Y:S01]  /*0d40*/  UMOV UR13, UR10 ;  /* 0x0000000a000d7c82 */ /* 0x000fe20008000000 */
[----:B------:R-:W-:Y:S01]  /*0d50*/  VOTEU.ALL UP2, P3 ;  /* 0x0000000000ff7886 */ /* 0x000fe20001840000 */
[----:B------:R-:W3:Y:S01]  /*0d60*/  LDCU.128 UR20, c[0x0][0x380] ;  /* 0x00007000ff1477ac */ /* 0x000ee20008000c00 */
[----:B------:R-:W-:Y:S01]  /*0d70*/  ISETP.GE.U32.AND P4, PT, R6, 0x7fffffe0, PT ;  /* 0x7fffffe00600780c */ /* 0x000fe20003f86070 */
[----:B------:R-:W-:Y:S01]  /*0d80*/  VIADD R6, R2, 0xfffffffd ;  /* 0xfffffffd02067836 */ /* 0x000fe20000000000 */
[----:B------:R-:W-:-:S04]  /*0d90*/  @!UP1 UIADD3 UR6, UPT, UPT, -UR4, 0x100000, URZ ;  /* 0x0010000004069890 */ /* 0x000fc8000fffe1ff */
[----:B------:R-:W-:Y:S02]  /*0da0*/  @!UP1 USHF.L.U32 UR7, UR6, 0xb, URZ ;  /* 0x0000000b06079899 */ /* 0x000fe400080006ff */
[----:B------:R-:W-:Y:S01]  /*0db0*/  @!UP1 USHF.L.U32 UR6, UR6, 0x1, URZ ;  /* 0x0000000106069899 */ /* 0x000fe200080006ff */
[----:B------:R-:W-:Y:S01]  /*0dc0*/  BAR.SYNC.DEFER_BLOCKING 0x0 ;  /* 0x0000000000007b1d */ /* 0x000fe20000010000 */
[----:B------:R-:W-:Y:S01]  /*0dd0*/  VIADD R7, R2, 0xfffffffe ;  /* 0xfffffffe02077836 */ /* 0x000fe20000000000 */
[----:B------:R-:W-:Y:S01]  /*0de0*/  PRMT R42, RZ, 0x7610, R42 ;  /* 0x00007610ff2a7816 */ /* 0x000fe2000000002a */
[----:B-1----:R-:W-:Y:S01]  /*0df0*/  IMAD R117, R117, UR5, RZ ;  /* 0x0000000575757c24 */ /* 0x002fe2000f8e02ff */
[----:B------:R-:W-:Y:S01]  /*0e00*/  ISETP.GE.U32.AND P0, PT, R6, 0x7fffffde, PT ;  /* 0x7fffffde0600780c */ /* 0x000fe20003f06070 */
[C---:B------:R-:W-:Y:S01]  /*0e10*/  VIADD R6, R2.reuse, 0xfffffffb ;  /* 0xfffffffb02067836 */ /* 0x040fe20000000000 */
[----:B------:R-:W-:Y:S01]  /*0e20*/  ISETP.GE.U32.AND P5, PT, R7, 0x7fffffdf, PT ;  /* 0x7fffffdf0700780c */ /* 0x000fe20003fa6070 */
[C---:B------:R-:W-:Y:S01]  /*0e30*/  VIADD R7, R2.reuse, 0xfffffffc ;  /* 0xfffffffc02077836 */ /* 0x040fe20000000000 */
[----:B------:R-:W-:Y:S01]  /*0e40*/  SHF.R.S32.HI R159, RZ, 0x1f, R117 ;  /* 0x0000001fff9f7819 */ /* 0x000fe20000011475 */
[----:B------:R-:W-:Y:S01]  /*0e50*/  VIADD R11, R2, 0xfffffffa ;  /* 0xfffffffa020b7836 */ /* 0x000fe20000000000 */
[----:B------:R-:W-:Y:S01]  /*0e60*/  ISETP.GE.U32.AND P1, PT, R6, 0x7fffffdc, PT ;  /* 0x7fffffdc0600780c */ /* 0x000fe20003f26070 */
[----:B------:R-:W-:Y:S01]  /*0e70*/  IMAD R19, R3, R12, R19 ;  /* 0x0000000c03137224 */ /* 0x000fe200078e0213 */
[----:B------:R-:W-:-:S02]  /*0e80*/  ISETP.GE.U32.AND P2, PT, R7, 0x7fffffdd, PT ;  /* 0x7fffffdd0700780c */ /* 0x000fc40003f46070 */
[----:B---3--:R-:W-:Y:S01]  /*0e90*/  IADD3 R6, P6, PT, R117, UR20, RZ ;  /* 0x0000001475067c10 */ /* 0x008fe2000ffde0ff */
[----:B--2---:R-:W-:Y:S01]  /*0ea0*/  IMAD.SHL.U32 R238, R118, 0x2, RZ ;  /* 0x0000000276ee7824 */ /* 0x004fe200078e00ff */
[----:B------:R-:W-:Y:S02]  /*0eb0*/  SHF.R.S32.HI R239, RZ, 0x1f, R118 ;  /* 0x0000001fffef7819 */ /* 0x000fe40000011476 */
[----:B------:R-:W-:Y:S01]  /*0ec0*/  IADD3.X R7, PT, PT, R159, UR21, RZ, P6, !PT ;  /* 0x000000159f077c10 */ /* 0x000fe2000b7fe4ff */
[----:B------:R-:W1:Y:S02]  /*0ed0*/  FENCE.VIEW.ASYNC.S ;  /* 0x00000000000073c6 */ /* 0x000e640000000000 */
[----:B-1----:R1:W2:Y:S02]  /*0ee0*/  @!UP2 SYNCS.EXCH.64 URZ, [UR13], UR6 ;  /* 0x000000060dffa5b2 */ /* 0x0022a40008000100 */
[----:B--2---:R-:W-:Y:S01]  /*0ef0*/  BAR.SYNC.DEFER_BLOCKING 0x0 ;  /* 0x0000000000007b1d */ /* 0x004fe20000010000 */
[----:B------:R-:W-:-:S02]  /*0f00*/  IADD3 R10, P6, PT, R6, R118, RZ ;  /* 0x00000076060a7210 */ /* 0x000fc40007fde0ff */
[----:B------:R-:W-:Y:S01]  /*0f10*/  PRMT R114, RZ, 0x7610, R114 ;  /* 0x00007610ff727816 */ /* 0x000fe20000000072 */
[----:B------:R-:W-:Y:S01]  /*0f20*/  VIADD R14, R2, 0xfffffff9 ;  /* 0xfffffff9020e7836 */ /* 0x000fe20000000000 */
[----:B------:R-:W-:Y:S01]  /*0f30*/  SHF.R.S32.HI R15, RZ, 0x1f, R238 ;  /* 0x0000001fff0f7819 */ /* 0x000fe200000114ee */
[----:B------:R-:W-:Y:S01]  /*0f40*/  IMAD R237, R118, 0x3, RZ ;  /* 0x0000000376ed7824 */ /* 0x000fe200078e02ff */
[----:B------:R-:W-:Y:S01]  /*0f50*/  PRMT R124, RZ, 0x7610, R124 ;  /* 0x00007610ff7c7816 */ /* 0x000fe2000000007c */
[C---:B------:R-:W-:Y:S01]  /*0f60*/  VIADD R17, R2.reuse, 0xffffffec ;  /* 0xffffffec02117836 */ /* 0x040fe20000000000 */
[----:B------:R-:W-:Y:S01]  /*0f70*/  PRMT R121, RZ, 0x7610, R121 ;  /* 0x00007610ff797816 */ /* 0x000fe20000000079 */
[C---:B------:R-:W-:Y:S02]  /*0f80*/  VIADD R16, R2.reuse, 0xfffffff8 ;  /* 0xfffffff802107836 */ /* 0x040fe40000000000 */
[C---:B------:R-:W-:Y:S02]  /*0f90*/  VIADD R18, R2.reuse, 0xffffffe5 ;  /* 0xffffffe502127836 */ /* 0x040fe40000000000 */
[----:B------:R-:W-:-:S02]  /*0fa0*/  VIADD R21, R2, 0xffffffe6 ;  /* 0xffffffe602157836 */ /* 0x000fc40000000000 */
[C---:B------:R-:W-:Y:S02]  /*0fb0*/  VIADD R106, R2.reuse, 0xffffffe0 ;  /* 0xffffffe0026a7836 */ /* 0x040fe40000000000 */
[C---:B------:R-:W-:Y:S02]  /*0fc0*/  VIADD R22, R2.reuse, 0xffffffe2 ;  /* 0xffffffe202167836 */ /* 0x040fe40000000000 */
[----:B------:R-:W-:Y:S01]  /*0fd0*/  VIADD R25, R2, 0xffffffe3 ;  /* 0xffffffe302197836 */ /* 0x000fe20000000000 */
[----:B------:R-:W-:Y:S01]  /*0fe0*/  PRMT R129, RZ, 0x7610, R129 ;  /* 0x00007610ff817816 */ /* 0x000fe20000000081 */
[----:B------:R-:W-:Y:S01]  /*0ff0*/  IMAD.SHL.U32 R236, R118, 0x4, RZ ;  /* 0x0000000476ec7824 */ /* 0x000fe200078e00ff */
[----:B------:R-:W-:Y:S01]  /*1000*/  PRMT R135, RZ, 0x7610, R135 ;  /* 0x00007610ff877816 */ /* 0x000fe20000000087 */
[----:B0-----:R-:W2:Y:S01]  /*1010*/  @!P4 LDG.E.U8 R42, desc[UR18][R6.64] ;  /* 0x00000012062ac981 */ /* 0x001ea2000c1e1100 */
[----:B------:R-:W-:Y:S01]  /*1020*/  ISETP.GE.U32.AND P4, PT, R11, 0x7fffffdb, PT ;  /* 0x7fffffdb0b00780c */ /* 0x000fe20003f86070 */
[----:B------:R-:W-:Y:S01]  /*1030*/  IMAD.X R11, R239, 0x1, R7, P6 ;  /* 0x00000001ef0b7824 */ /* 0x000fe200030e0607 */
[-C--:B------:R-:W-:Y:S01]  /*1040*/  IADD3 R12, P6, PT, R238, R6.reuse, RZ ;  /* 0x00000006ee0c7210 */ /* 0x080fe20007fde0ff */
[C---:B------:R-:W-:Y:S01]  /*1050*/  IMAD R235, R118.reuse, 0x5, RZ ;  /* 0x0000000576eb7824 */ /* 0x040fe200078e02ff */
[----:B------:R-:W-:Y:S01]  /*1060*/  PRMT R141, RZ, 0x7610, R141 ;  /* 0x00007610ff8d7816 */ /* 0x000fe2000000008d */
[----:B------:R-:W-:Y:S01]  /*1070*/  IMAD R234, R118, 0x6, RZ ;  /* 0x0000000676ea7824 */ /* 0x000fe200078e02ff */
[----:B------:R0:W3:Y:S01]  /*1080*/  @!P5 LDG.E.U8 R114, desc[UR18][R10.64] ;  /* 0x000000120a72d981 */ /* 0x0000e2000c1e1100 */
[----:B------:R-:W-:Y:S01]  /*1090*/  IMAD.X R13, R15, 0x1, R7, P6 ;  /* 0x000000010f0d7824 */ /* 0x000fe200030e0607 */
[----:B------:R-:W-:Y:S01]  /*10a0*/  ISETP.GE.U32.AND P5, PT, R14, 0x7fffffda, PT ;  /* 0x7fffffda0e00780c */ /* 0x000fe20003fa6070 */
[C---:B------:R-:W-:Y:S01]  /*10b0*/  IMAD R233, R118.reuse, 0x7, RZ ;  /* 0x0000000776e97824 */ /* 0x040fe200078e02ff */
[----:B------:R-:W-:Y:S01]  /*10c0*/  IADD3 R14, P6, PT, R237, R6, RZ ;  /* 0x00000006ed0e7210 */ /* 0x000fe20007fde0ff */
[C---:B------:R-:W-:Y:S01]  /*10d0*/  IMAD.SHL.U32 R232, R118.reuse, 0x8, RZ ;  /* 0x0000000876e87824 */ /* 0x040fe200078e00ff */
[----:B------:R4:W5:Y:S01]  /*10e0*/  @!P0 LDG.E.U8 R121, desc[UR18][R12.64] ;  /* 0x000000120c798981 */ /* 0x000962000c1e1100 */
[----:B------:R-:W-:Y:S01]  /*10f0*/  PRMT R154, RZ, 0x7610, R154 ;  /* 0x00007610ff9a7816 */ /* 0x000fe2000000009a */
[----:B------:R-:W-:Y:S01]  /*1100*/  IMAD.SHL.U32 R224, R118, 0x10, RZ ;  /* 0x0000001076e07824 */ /* 0x000fe200078e00ff */
[----:B------:R-:W-:-:S02]  /*1110*/  PRMT R112, RZ, 0x7610, R112 ;  /* 0x00007610ff707816 */ /* 0x000fc40000000070 */
[----:B------:R-:W-:Y:S01]  /*1120*/  PRMT R113, RZ, 0x7610, R113 ;  /* 0x00007610ff717816 */ /* 0x000fe20000000071 */
[C---:B------:R-:W-:Y:S01]  /*1130*/  IMAD R231, R118.reuse, 0x9, RZ ;  /* 0x0000000976e77824 */ /* 0x040fe200078e02ff */
[----:B0-----:R-:W-:Y:S01]  /*1140*/  SHF.R.S32.HI R10, RZ, 0x1f, R237 ;  /* 0x0000001fff0a7819 */ /* 0x001fe200000114ed */
[C---:B------:R-:W-:Y:S01]  /*1150*/  IMAD R216, R118.reuse, 0x18, RZ ;  /* 0x0000001876d87824 */ /* 0x040fe200078e02ff */
[----:B------:R-:W-:Y:S01]  /*1160*/  PRMT R115, RZ, 0x7610, R115 ;  /* 0x00007610ff737816 */ /* 0x000fe20000000073 */
[----:B------:R-:W-:Y:S01]  /*1170*/  IMAD R230, R118, 0xa, RZ ;  /* 0x0000000a76e67824 */ /* 0x000fe200078e02ff */
[----:B------:R-:W-:Y:S01]  /*1180*/  PRMT R116, RZ, 0x7610, R116 ;  /* 0x00007610ff747816 */ /* 0x000fe20000000074 */
[----:B------:R-:W-:Y:S01]  /*1190*/  IMAD.X R15, R10, 0x1, R7, P6 ;  /* 0x000000010a0f7824 */ /* 0x000fe200030e0607 */
[----:B------:R-:W-:Y:S01]  /*11a0*/  PRMT R122, RZ, 0x7610, R122 ;  /* 0x00007610ff7a7816 */ /* 0x000fe2000000007a */
[C---:B------:R-:W-:Y:S01]  /*11b0*/  VIADD R10, R2.reuse, 0xffffffed ;  /* 0xffffffed020a7836 */ /* 0x040fe20000000000 */
[----:B------:R-:W-:Y:S01]  /*11c0*/  ISETP.GE.U32.AND P6, PT, R17, 0x7fffffcd, PT ;  /* 0x7fffffcd1100780c */ /* 0x000fe20003fc6070 */
[----:B------:R-:W-:Y:S01]  /*11d0*/  VIADD R11, R2, 0xffffffee ;  /* 0xffffffee020b7836 */ /* 0x000fe20000000000 */
[----:B------:R0:W2:Y:S01]  /*11e0*/  @!P2 LDG.E.U8 R124, desc[UR18][R14.64] ;  /* 0x000000120e7ca981 */ /* 0x0000a2000c1e1100 */
[----:B------:R-:W-:Y:S01]  /*11f0*/  IMAD R229, R118, 0xb, RZ ;  /* 0x0000000b76e57824 */ /* 0x000fe200078e02ff */
[----:B------:R-:W-:Y:S01]  /*1200*/  ISETP.GE.U32.AND P2, PT, R10, 0x7fffffce, PT ;  /* 0x7fffffce0a00780c */ /* 0x000fe20003f46070 */
[----:B------:R-:W-:Y:S01]  /*1210*/  VIADD R10, R2, 0xffffffef ;  /* 0xffffffef020a7836 */ /* 0x000fe20000000000 */
[----:B----4-:R-:W-:Y:S01]  /*1220*/  SEL R13, RZ, 0x1, P6 ;  /* 0x00000001ff0d7807 */ /* 0x010fe20003000000 */
[----:B------:R-:W-:Y:S01]  /*1230*/  IMAD R228, R118, 0xc, RZ ;  /* 0x0000000c76e47824 */ /* 0x000fe200078e02ff */
[----:B------:R-:W-:-:S02]  /*1240*/  ISETP.GE.U32.AND P0, PT, R16, 0x7fffffd9, PT ;  /* 0x7fffffd91000780c */ /* 0x000fc40003f06070 */
[----:B------:R-:W-:Y:S01]  /*1250*/  PRMT R125, RZ, 0x7610, R125 ;  /* 0x00007610ff7d7816 */ /* 0x000fe2000000007d */
[----:B------:R-:W-:Y:S01]  /*1260*/  IMAD R227, R118, 0xd, RZ ;  /* 0x0000000d76e37824 */ /* 0x000fe200078e02ff */
[----:B------:R-:W-:Y:S01]  /*1270*/  ISETP.GE.U32.AND P6, PT, R11, 0x7fffffcf, PT ;  /* 0x7fffffcf0b00780c */ /* 0x000fe20003fc6070 */
[----:B------:R-:W-:Y:S01]  /*1280*/  VIADD R11, R2, 0xffffffe8 ;  /* 0xffffffe8020b7836 */ /* 0x000fe20000000000 */
[----:B------:R-:W-:Y:S01]  /*1290*/  SEL R16, RZ, 0x1fffe, P2 ;  /* 0x0001fffeff107807 */ /* 0x000fe20001000000 */
[----:B------:R-:W-:Y:S01]  /*12a0*/  IMAD R226, R118, 0xe, RZ ;  /* 0x0000000e76e27824 */ /* 0x000fe200078e02ff */
[----:B------:R-:W-:Y:S01]  /*12b0*/  ISETP.GE.U32.AND P2, PT, R10, 0x7fffffd0, PT ;  /* 0x7fffffd00a00780c */ /* 0x000fe20003f46070 */
[C---:B------:R-:W-:Y:S01]  /*12c0*/  VIADD R10, R2.reuse, 0xffffffe9 ;  /* 0xffffffe9020a7836 */ /* 0x040fe20000000000 */
[----:B------:R-:W-:Y:S01]  /*12d0*/  SEL R12, RZ, 0x4, P6 ;  /* 0x00000004ff0c7807 */ /* 0x000fe20003000000 */
[----:B0-----:R-:W-:Y:S01]  /*12e0*/  VIADD R15, R2, 0xffffffea ;  /* 0xffffffea020f7836 */ /* 0x001fe20000000000 */
[----:B------:R-:W-:-:S02]  /*12f0*/  ISETP.GE.U32.AND P6, PT, R11, 0x7fffffc9, PT ;  /* 0x7fffffc90b00780c */ /* 0x000fc40003fc6070 */
[----:B------:R-:W-:Y:S02]  /*1300*/  PRMT R137, RZ, 0x7610, R137 ;  /* 0x00007610ff897816 */ /* 0x000fe40000000089 */
[----:B------:R-:W-:Y:S01]  /*1310*/  PRMT R131, RZ, 0x7610, R131 ;  /* 0x00007610ff837816 */ /* 0x000fe20000000083 */
[C---:B------:R-:W-:Y:S01]  /*1320*/  IMAD R225, R118.reuse, 0xf, RZ ;  /* 0x0000000f76e17824 */ /* 0x040fe200078e02ff */
[----:B------:R-:W-:Y:S02]  /*1330*/  SEL R11, RZ, 0x7fff8, P2 ;  /* 0x0007fff8ff0b7807 */ /* 0x000fe40001000000 */
[----:B------:R-:W-:Y:S01]  /*1340*/  PRMT R143, RZ, 0x7610, R143 ;  /* 0x00007610ff8f7816 */ /* 0x000fe2000000008f */
[----:B------:R-:W-:Y:S01]  /*1350*/  IMAD R223, R118, 0x11, RZ ;  /* 0x0000001176df7824 */ /* 0x000fe200078e02ff */
[----:B------:R-:W-:Y:S01]  /*1360*/  ISETP.GE.U32.AND P2, PT, R10, 0x7fffffca, PT ;  /* 0x7fffffca0a00780c */ /* 0x000fe20003f46070 */
[----:B------:R-:W-:Y:S01]  /*1370*/  VIADD R10, R2, 0xffffffeb ;  /* 0xffffffeb020a7836 */ /* 0x000fe20000000000 */
[----:B------:R-:W-:Y:S01]  /*1380*/  SEL R14, RZ, 0x1, P6 ;  /* 0x00000001ff0e7807 */ /* 0x000fe20003000000 */
[----:B------:R-:W-:Y:S01]  /*1390*/  IMAD R222, R118, 0x12, RZ ;  /* 0x0000001276de7824 */ /* 0x000fe200078e02ff */
[----:B------:R-:W-:Y:S01]  /*13a0*/  ISETP.GE.U32.AND P6, PT, R15, 0x7fffffcb, PT ;  /* 0x7fffffcb0f00780c */ /* 0x000fe20003fc6070 */
[----:B------:R-:W-:Y:S01]  /*13b0*/  VIADD R15, R2, 0xffffffe4 ;  /* 0xffffffe4020f7836 */ /* 0x000fe20000000000 */
[----:B------:R-:W-:-:S02]  /*13c0*/  SEL R17, RZ, 0x1fffe, P2 ;  /* 0x0001fffeff117807 */ /* 0x000fc40001000000 */
[----:B------:R-:W-:Y:S02]  /*13d0*/  PRMT R120, RZ, 0x7610, R120 ;  /* 0x00007610ff787816 */ /* 0x000fe40000000078 */
[----:B------:R-:W-:Y:S01]  /*13e0*/  PRMT R153, RZ, 0x7610, R153 ;  /* 0x00007610ff997816 */ /* 0x000fe20000000099 */
[----:B------:R-:W-:Y:S01]  /*13f0*/  IMAD R221, R118, 0x13, RZ ;  /* 0x0000001376dd7824 */ /* 0x000fe200078e02ff */
[----:B------:R-:W-:Y:S02]  /*1400*/  ISETP.GE.U32.AND P2, PT, R10, 0x7fffffcc, PT ;  /* 0x7fffffcc0a00780c */ /* 0x000fe40003f46070 */
[----:B------:R-:W-:Y:S01]  /*1410*/  PRMT R123, RZ, 0x7610, R123 ;  /* 0x00007610ff7b7816 */ /* 0x000fe2000000007b */
[C---:B------:R-:W-:Y:S01]  /*1420*/  IMAD R220, R118.reuse, 0x14, RZ ;  /* 0x0000001476dc7824 */ /* 0x040fe200078e02ff */
[----:B------:R-:W-:Y:S01]  /*1430*/  SEL R10, RZ, 0x4, P6 ;  /* 0x00000004ff0a7807 */ /* 0x000fe20003000000 */
[----:B------:R-:W-:Y:S01]  /*1440*/  IMAD R219, R118, 0x15, RZ ;  /* 0x0000001576db7824 */ /* 0x000fe200078e02ff */
        /* <DEDUP_REMOVED lines=9> */
[----:B------:R-:W-:-:S02]  /*14e0*/  SEL R20, RZ, 0x1, P6 ;  /* 0x00000001ff147807 */ /* 0x000fc40003000000 */
[----:B------:R-:W-:Y:S01]  /*14f0*/  PRMT R152, RZ, 0x7610, R152 ;  /* 0x00007610ff987816 */ /* 0x000fe20000000098 */
[C---:B------:R-:W-:Y:S01]  /*1500*/  IMAD R215, R118.reuse, 0x19, RZ ;  /* 0x0000001976d77824 */ /* 0x040fe200078e02ff */
[----:B------:R-:W-:Y:S02]  /*1510*/  ISETP.GE.U32.AND P6, PT, R21, 0x7fffffc7, PT ;  /* 0x7fffffc71500780c */ /* 0x000fe40003fc6070 */
[----:B------:R-:W-:Y:S01]  /*1520*/  PRMT R145, RZ, 0x7610, R145 ;  /* 0x00007610ff917816 */ /* 0x000fe20000000091 */
[C---:B------:R-:W-:Y:S01]  /*1530*/  IMAD R214, R118.reuse, 0x1a, RZ ;  /* 0x0000001a76d67824 */ /* 0x040fe200078e02ff */
[----:B------:R-:W-:Y:S02]  /*1540*/  SEL R21, RZ, 0x1fffe, P2 ;  /* 0x0001fffeff157807 */ /* 0x000fe40001000000 */
[----:B------:R-:W-:Y:S01]  /*1550*/  PRMT R166, RZ, 0x7610, R166 ;  /* 0x00007610ffa67816 */ /* 0x000fe200000000a6 */
[----:B------:R-:W-:Y:S01]  /*1560*/  IMAD R213, R118, 0x1b, RZ ;  /* 0x0000001b76d57824 */ /* 0x000fe200078e02ff */
[----:B------:R-:W-:-:S02]  /*1570*/  ISETP.GE.U32.AND P2, PT, R18, 0x7fffffc2, PT ;  /* 0x7fffffc21200780c */ /* 0x000fc40003f46070 */
[----:B------:R-:W-:Y:S02]  /*1580*/  PRMT R164, RZ, 0x7610, R164 ;  /* 0x00007610ffa47816 */ /* 0x000fe400000000a4 */
[----:B------:R-:W-:Y:S02]  /*1590*/  PRMT R165, RZ, 0x7610, R165 ;  /* 0x00007610ffa57816 */ /* 0x000fe400000000a5 */
[C---:B------:R-:W-:Y:S02]  /*15a0*/  LOP3.LUT R28, R5.reuse, 0x2c, RZ, 0xfc, !PT ;  /* 0x0000002c051c7812 */ /* 0x040fe400078efcff */
[C---:B------:R-:W-:Y:S02]  /*15b0*/  LOP3.LUT R30, R5.reuse, 0x34, RZ, 0xfc, !PT ;  /* 0x00000034051e7812 */ /* 0x040fe400078efcff */
[C---:B------:R-:W-:Y:S02]  /*15c0*/  LOP3.LUT R31, R5.reuse, 0x44, RZ, 0xfc, !PT ;  /* 0x00000044051f7812 */ /* 0x040fe400078efcff */
[----:B------:R-:W-:-:S02]  /*15d0*/  LOP3.LUT R44, R5, 0x50, RZ, 0xfc, !PT ;  /* 0x00000050052c7812 */ /* 0x000fc400078efcff */
[C---:B------:R-:W-:Y:S02]  /*15e0*/  LOP3.LUT R45, R5.reuse, 0x5c, RZ, 0xfc, !PT ;  /* 0x0000005c052d7812 */ /* 0x040fe400078efcff */
[C---:B------:R-:W-:Y:S02]  /*15f0*/  LOP3.LUT R47, R5.reuse, 0x6c, RZ, 0xfc, !PT ;  /* 0x0000006c052f7812 */ /* 0x040fe400078efcff */
        /* <DEDUP_REMOVED lines=17> */
[----:B------:R-:W-:Y:S01]  /*1710*/  LOP3.LUT R81, R5, 0xf8, RZ, 0xfc, !PT ;  /* 0x000000f805517812 */ /* 0x000fe200078efcff */
[----:B------:R-:W-:Y:S01]  /*1720*/  IMAD R212, R118, 0x1c, RZ ;  /* 0x0000001c76d47824 */ /* 0x000fe200078e02ff */
[----:B------:R-:W-:Y:S01]  /*1730*/  SEL R23, RZ, 0x1fffe, P2 ;  /* 0x0001fffeff177807 */ /* 0x000fe20001000000 */
[----:B-1----:R-:W0:Y:S01]  /*1740*/  LDCU UR6, c[0x0][0x3b0] ;  /* 0x00007600ff0677ac */ /* 0x002e220008000800 */
[----:B------:R-:W-:Y:S01]  /*1750*/  ISETP.GE.U32.AND P2, PT, R106, 0x7fffffc1, PT ;  /* 0x7fffffc16a00780c */ /* 0x000fe20003f46070 */
[----:B------:R-:W-:Y:S01]  /*1760*/  IMAD.IADD R13, R13, 0x1, R16 ;  /* 0x000000010d0d7824 */ /* 0x000fe200078e0210 */
[----:B------:R-:W-:Y:S02]  /*1770*/  SEL R18, RZ, 0x4, P6 ;  /* 0x00000004ff127807 */ /* 0x000fe40003000000 */
[----:B------:R-:W-:-:S02]  /*1780*/  ISETP.GE.U32.AND P6, PT, R22, 0x7fffffc3, PT ;  /* 0x7fffffc31600780c */ /* 0x000fc40003fc6070 */
[----:B------:R-:W-:Y:S01]  /*1790*/  SEL R16, RZ, 0x1, P2 ;  /* 0x00000001ff107807 */ /* 0x000fe20001000000 */
[----:B------:R-:W-:Y:S01]  /*17a0*/  IMAD.IADD R14, R14, 0x1, R17 ;  /* 0x000000010e0e7824 */ /* 0x000fe200078e0211 */
[----:B------:R-:W-:Y:S02]  /*17b0*/  SEL R22, RZ, 0x4, P6 ;  /* 0x00000004ff167807 */ /* 0x000fe40003000000 */
[----:B------:R-:W-:Y:S01]  /*17c0*/  ISETP.GE.U32.AND P6, PT, R25, 0x7fffffc4, PT ;  /* 0x7fffffc41900780c */ /* 0x000fe20003fc6070 */
[----:B------:R-:W-:Y:S02]  /*17d0*/  VIADD R25, R2, 0xffffffe7 ;  /* 0xffffffe702197836 */ /* 0x000fe40000000000 */
[----:B------:R-:W-:Y:S01]  /*17e0*/  IMAD.IADD R16, R16, 0x1, R23 ;  /* 0x0000000110107824 */ /* 0x000fe200078e0217 */
[----:B------:R-:W-:Y:S01]  /*17f0*/  LOP3.LUT R14, R14, 0x3, RZ, 0xc0, !PT ;  /* 0x000000030e0e7812 */ /* 0x000fe200078ec0ff */
[----:B------:R-:W-:Y:S01]  /*1800*/  IMAD.IADD R20, R20, 0x1, R21 ;  /* 0x0000000114147824 */ /* 0x000fe200078e0215 */
[----:B------:R-:W-:-:S02]  /*1810*/  SEL R17, RZ, 0x7fff8, P6 ;  /* 0x0007fff8ff117807 */ /* 0x000fc40003000000 */
[----:B------:R-:W-:Y:S02]  /*1820*/  LOP3.LUT R13, R13, 0x3, RZ, 0xc0, !PT ;  /* 0x000000030d0d7812 */ /* 0x000fe400078ec0ff */
[----:B------:R-:W-:Y:S02]  /*1830*/  ISETP.GE.U32.AND P6, PT, R25, 0x7fffffc8, PT ;  /* 0x7fffffc81900780c */ /* 0x000fe40003fc6070 */
[----:B------:R-:W-:Y:S02]  /*1840*/  LOP3.LUT R16, R16, 0x3, RZ, 0xc0, !PT ;  /* 0x0000000310107812 */ /* 0x000fe400078ec0ff */
[----:B------:R-:W-:Y:S02]  /*1850*/  IADD3 R10, PT, PT, R14, R15, R10 ;  /* 0x0000000f0e0a7210 */ /* 0x000fe40007ffe00a */
[----:B------:R-:W-:Y:S02]  /*1860*/  IADD3 R12, PT, PT, R13, R11, R12 ;  /* 0x0000000b0d0c7210 */ /* 0x000fe40007ffe00c */
[----:B------:R-:W-:-:S02]  /*1870*/  IADD3 R16, PT, PT, R16, R17, R22 ;  /* 0x0000001110107210 */ /* 0x000fc40007ffe016 */
[----:B------:R-:W-:Y:S02]  /*1880*/  SEL R11, RZ, 0x7fff8, P6 ;  /* 0x0007fff8ff0b7807 */ /* 0x000fe40003000000 */
[----:B------:R-:W-:Y:S01]  /*1890*/  LOP3.LUT R20, R20, 0x3, RZ, 0xc0, !PT ;  /* 0x0000000314147812 */ /* 0x000fe200078ec0ff */
[----:B------:R-:W-:Y:S01]  /*18a0*/  IMAD.SHL.U32 R13, R10, 0x100, RZ ;  /* 0x000001000a0d7824 */ /* 0x000fe200078e00ff */
[----:B------:R-:W-:Y:S02]  /*18b0*/  LOP3.LUT R15, R16, 0xf, RZ, 0xc0, !PT ;  /* 0x0000000f100f7812 */ /* 0x000fe400078ec0ff */
[----:B------:R-:W-:Y:S02]  /*18c0*/  IADD3 R18, PT, PT, R20, R11, R18 ;  /* 0x0000000b14127210 */ /* 0x000fe40007ffe012 */
[----:B------:R-:W-:Y:S02]  /*18d0*/  SHF.R.S32.HI R26, RZ, 0x1f, R236 ;  /* 0x0000001fff1a7819 */ /* 0x000fe400000114ec */
[----:B------:R-:W-:Y:S01]  /*18e0*/  IADD3 R10, P6, PT, R236, R6, RZ ;  /* 0x00000006ec0a7210 */ /* 0x000fe20007fde0ff */
[----:B------:R-:W-:Y:S01]  /*18f0*/  IMAD R15, R18, 0x10, R15 ;  /* 0x00000010120f7824 */ /* 0x000fe200078e020f */
[----:B------:R-:W-:-:S03]  /*1900*/  LOP3.LUT R13, R13, 0xf00, RZ, 0xe2, !PT ;  /* 0x00000f000d0d7812 */ /* 0x000fc600078ee2ff */
[----:B------:R-:W-:Y:S01]  /*1910*/  IMAD.X R11, R26, 0x1, R7, P6 ;  /* 0x000000011a0b7824 */ /* 0x000fe200030e0607 */
[----:B------:R-:W-:Y:S01]  /*1920*/  LOP3.LUT R15, R15, 0xff, RZ, 0xc0, !PT ;  /* 0x000000ff0f0f7812 */ /* 0x000fe200078ec0ff */
[----:B------:R-:W-:Y:S01]  /*1930*/  IMAD R14, R12, 0x1000, R13 ;  /* 0x000010000c0e7824 */ /* 0x000fe200078e020d */
[----:B------:R-:W-:Y:S01]  /*1940*/  SHF.R.S32.HI R16, RZ, 0x1f, R235 ;  /* 0x0000001fff107819 */ /* 0x000fe200000114eb */
[----:B------:R-:W-:Y:S01]  /*1950*/  VIADD R13, R2, 0xfffffff7 ;  /* 0xfffffff7020d7836 */ /* 0x000fe20000000000 */
[----:B------:R-:W-:Y:S01]  /*1960*/  IADD3 R12, P6, PT, R235, R6, RZ ;  /* 0x00000006eb0c7210 */ /* 0x000fe20007fde0ff */
[----:B------:R1:W4:Y:S01]  /*1970*/  @!P1 LDG.E.U8 R129, desc[UR18][R10.64] ;  /* 0x000000120a819981 */ /* 0x000322000c1e1100 */
[----:B------:R-:W-:Y:S02]  /*1980*/  IMAD.IADD R15, R14, 0x1, R15 ;  /* 0x000000010e0f7824 */ /* 0x000fe400078e020f */
[----:B------:R-:W-:Y:S01]  /*1990*/  ISETP.GE.U32.AND P1, PT, R13, 0x7fffffd8, PT ;  /* 0x7fffffd80d00780c */ /* 0x000fe20003f26070 */
[----:B------:R-:W-:Y:S01]  /*19a0*/  IMAD.X R13, R16, 0x1, R7, P6 ;  /* 0x00000001100d7824 */ /* 0x000fe200030e0607 */
[----:B------:R-:W-:Y:S01]  /*19b0*/  SHF.R.S32.HI R16, RZ, 0x1f, R234 ;  /* 0x0000001fff107819 */ /* 0x000fe200000114ea */
[----:B------:R-:W-:Y:S01]  /*19c0*/  VIADD R14, R2, 0xfffffff6 ;  /* 0xfffffff6020e7836 */ /* 0x000fe20000000000 */
[----:B------:R-:W-:-:S02]  /*19d0*/  LOP3.LUT R37, R15, 0xffff, RZ, 0xc0, !PT ;  /* 0x0000ffff0f257812 */ /* 0x000fc400078ec0ff */
[----:B------:R0:W2:Y:S01]  /*19e0*/  @!P4 LDG.E.U8 R135, desc[UR18][R12.64] ;  /* 0x000000120c87c981 */ /* 0x0000a2000c1e1100 */
[----:B-1----:R-:W-:Y:S02]  /*19f0*/  IADD3 R10, P6, PT, R234, R6, RZ ;  /* 0x00000006ea0a7210 */ /* 0x002fe40007fde0ff */
[----:B------:R-:W-:-:S03]  /*1a00*/  ISETP.GE.U32.AND P4, PT, R14, 0x7fffffd7, PT ;  /* 0x7fffffd70e00780c */ /* 0x000fc60003f86070 */
[----:B------:R-:W-:Y:S01]  /*1a10*/  IMAD.X R11, R16, 0x1, R7, P6 ;  /* 0x00000001100b7824 */ /* 0x000fe200030e0607 */
[----:B------:R-:W-:Y:S02]  /*1a20*/  SHF.R.U32.HI R15, RZ, 0xf, R37 ;  /* 0x0000000fff0f7819 */ /* 0x000fe40000011625 */
[-C--:B------:R-:W-:Y:S02]  /*1a30*/  IADD3 R14, P6, PT, R233, R6.reuse, RZ ;  /* 0x00000006e90e7210 */ /* 0x080fe40007fde0ff */
[----:B0-----:R-:W-:Y:S01]  /*1a40*/  SHF.R.S32.HI R12, RZ, 0x1f, R233 ;  /* 0x0000001fff0c7819 */ /* 0x001fe200000114e9 */
[----:B------:R0:W2:Y:S01]  /*1a50*/  @!P5 LDG.E.U8 R141, desc[UR18][R10.64] ;  /* 0x000000120a8dd981 */ /* 0x0000a2000c1e1100 */
[----:B------:R-:W-:Y:S01]  /*1a60*/  LOP3.LUT P5, RZ, R15, 0x1, RZ, 0xc0, !PT ;  /* 0x000000010fff7812 */ /* 0x000fe200078ac0ff */
[----:B------:R-:W-:Y:S02]  /*1a70*/  VIADD R13, R2, 0xfffffff5 ;  /* 0xfffffff5020d7836 */ /* 0x000fe40000000000 */
[----:B------:R-:W-:Y:S01]  /*1a80*/  IMAD.X R15, R12, 0x1, R7, P6 ;  /* 0x000000010c0f7824 */ /* 0x000fe200030e0607 */
[----:B------:R-:W-:-:S04]  /*1a90*/  IADD3 R12, P6, PT, R232, R6, RZ ;  /* 0x00000006e80c7210 */ /* 0x000fc80007fde0ff */
[----:B------:R1:W2:Y:S01]  /*1aa0*/  @!P0 LDG.E.U8 R154, desc[UR18][R14.64] ;  /* 0x000000120e9a8981 */ /* 0x0002a2000c1e1100 */
[----:B0-----:R-:W-:Y:S02]  /*1ab0*/  SHF.R.S32.HI R10, RZ, 0x1f, R232 ;  /* 0x0000001fff0a7819 */ /* 0x001fe400000114e8 */
[----:B------:R-:W-:Y:S02]  /*1ac0*/  ISETP.GE.U32.AND P0, PT, R13, 0x7fffffd6, PT ;  /* 0x7fffffd60d00780c */ /* 0x000fe40003f06070 */
[----:B------:R-:W-:Y:S01]  /*1ad0*/  SHF.R.S32.HI R11, RZ, 0x1f, R224 ;  /* 0x0000001fff0b7819 */ /* 0x000fe200000114e0 */
[----:B------:R-:W-:Y:S01]  /*1ae0*/  IMAD.X R13, R10, 0x1, R7, P6 ;  /* 0x000000010a0d7824 */ /* 0x000fe200030e0607 */
[----:B------:R-:W-:Y:S01]  /*1af0*/  IADD3 R16, P6, PT, R224, R6, RZ ;  /* 0x00000006e0107210 */ /* 0x000fe20007fde0ff */
[----:B------:R-:W-:-:S03]  /*1b00*/  VIADD R10, R2, 0xfffffff4 ;  /* 0xfffffff4020a7836 */ /* 0x000fc60000000000 */
[----:B------:R0:W2:Y:S01]  /*1b10*/  @!P1 LDG.E.U8 R112, desc[UR18][R12.64] ;  /* 0x000000120c709981 */ /* 0x0000a2000c1e1100 */
[----:B------:R-:W-:Y:S01]  /*1b20*/  IMAD.X R17, R11, 0x1, R7, P6 ;  /* 0x000000010b117824 */ /* 0x000fe200030e0607 */
[----:B------:R-:W-:Y:S02]  /*1b30*/  ISETP.GE.U32.AND P1, PT, R10, 0x7fffffd5, PT ;  /* 0x7fffffd50a00780c */ /* 0x000fe40003f26070 */
[----:B------:R-:W-:Y:S02]  /*1b40*/  SHF.R.U32.HI R11, RZ, 0x7, R37 ;  /* 0x00000007ff0b7819 */ /* 0x000fe40000011625 */
[----:B------:R-:W2:Y:S01]  /*1b50*/  @P5 LDG.E.U8 R113, desc[UR18][R16.64] ;  /* 0x0000001210715981 */ /* 0x000ea2000c1e1100 */
[----:B-1----:R-:W-:Y:S02]  /*1b60*/  SHF.R.S32.HI R14, RZ, 0x1f, R231 ;  /* 0x0000001fff0e7819 */ /* 0x002fe400000114e7 */
[-C--:B------:R-:W-:Y:S02]  /*1b70*/  IADD3 R10, P5, PT, R231, R6.reuse, RZ ;  /* 0x00000006e70a7210 */ /* 0x080fe40007fbe0ff */
[----:B------:R-:W-:Y:S01]  /*1b80*/  LOP3.LUT P6, RZ, R11, 0x1, RZ, 0xc0, !PT ;  /* 0x000000010bff7812 */ /* 0x000fe200078cc0ff */
[----:B0-----:R-:W-:Y:S01]  /*1b90*/  VIADD R12, R2, 0xfffffff3 ;  /* 0xfffffff3020c7836 */ /* 0x001fe20000000000 */
[----:B------:R-:W-:Y:S01]  /*1ba0*/  SHF.R.S32.HI R13, RZ, 0x1f, R216 ;  /* 0x0000001fff0d7819 */ /* 0x000fe200000114d8 */
[----:B------:R-:W-:Y:S01]  /*1bb0*/  IMAD.X R11, R14, 0x1, R7, P5 ;  /* 0x000000010e0b7824 */ /* 0x000fe200028e0607 */
[----:B------:R-:W-:-:S04]  /*1bc0*/  IADD3 R14, P5, PT, R216, R6, RZ ;  /* 0x00000006d80e7210 */ /* 0x000fc80007fbe0ff */
[----:B------:R0:W2:Y:S01]  /*1bd0*/  @!P4 LDG.E.U8 R115, desc[UR18][R10.64] ;  /* 0x000000120a73c981 */ /* 0x0000a2000c1e1100 */
[----:B------:R-:W-:Y:S01]  /*1be0*/  IMAD.X R15, R13, 0x1, R7, P5 ;  /* 0x000000010d0f7824 */ /* 0x000fe200028e0607 */
[----:B------:R-:W-:Y:S02]  /*1bf0*/  ISETP.GE.U32.AND P5, PT, R12, 0x7fffffd4, PT ;  /* 0x7fffffd40c00780c */ /* 0x000fe40003fa6070 */
[----:B------:R-:W-:Y:S02]  /*1c00*/  IADD3 R12, P4, PT, R230, R6, RZ ;  /* 0x00000006e60c7210 */ /* 0x000fe40007f9e0ff */
[----:B------:R1:W2:Y:S01]  /*1c10*/  @P6 LDG.E.U8 R116, desc[UR18][R14.64] ;  /* 0x000000120e746981 */ /* 0x0002a2000c1e1100 */
[----:B0-----:R-:W-:Y:S01]  /*1c20*/  SHF.R.S32.HI R10, RZ, 0x1f, R230 ;  /* 0x0000001fff0a7819 */ /* 0x001fe200000114e6 */
[----:B------:R-:W-:-:S04]  /*1c30*/  VIADD R11, R2, 0xfffffff1 ;  /* 0xfffffff1020b7836 */ /* 0x000fc80000000000 */
[----:B------:R-:W-:Y:S01]  /*1c40*/  IMAD.X R13, R10, 0x1, R7, P4 ;  /* 0x000000010a0d7824 */ /* 0x000fe200020e0607 */
[----:B-1----:R-:W-:Y:S02]  /*1c50*/  SHF.R.S32.HI R14, RZ, 0x1f, R229 ;  /* 0x0000001fff0e7819 */ /* 0x002fe400000114e5 */
[-C--:B------:R-:W-:Y:S02]  /*1c60*/  IADD3 R10, P6, PT, R229, R6.reuse, RZ ;  /* 0x00000006e50a7210 */ /* 0x080fe40007fde0ff */
[----:B------:R0:W2:Y:S01]  /*1c70*/  @!P0 LDG.E.U8 R122, desc[UR18][R12.64] ;  /* 0x000000120c7a8981 */ /* 0x0000a2000c1e1100 */
[----:B------:R-:W-:Y:S01]  /*1c80*/  ISETP.GE.U32.AND P0, PT, R11, 0x7fffffd2, PT ;  /* 0x7fffffd20b00780c */ /* 0x000fe20003f06070 */
[----:B------:R-:W-:Y:S02]  /*1c90*/  VIADD R16, R2, 0xfffffff2 ;  /* 0xfffffff202107836 */ /* 0x000fe40000000000 */
[----:B------:R-:W-:Y:S01]  /*1ca0*/  IMAD.X R11, R14, 0x1, R7, P6 ;  /* 0x000000010e0b7824 */ /* 0x000fe200030e0607 */
[----:B------:R-:W-:Y:S01]  /*1cb0*/  IADD3 R14, P6, PT, R228, R6, RZ ;  /* 0x00000006e40e7210 */ /* 0x000fe20007fde0ff */
[----:B------:R-:W-:Y:S01]  /*1cc0*/  VIADD R15, R2, 0xfffffff0 ;  /* 0xfffffff0020f7836 */ /* 0x000fe20000000000 */
[----:B------:R-:W-:-:S02]  /*1cd0*/  ISETP.GE.U32.AND P4, PT, R16, 0x7fffffd3, PT ;  /* 0x7fffffd31000780c */ /* 0x000fc40003f86070 */
[----:B------:R1:W2:Y:S01]  /*1ce0*/  @!P1 LDG.E.U8 R125, desc[UR18][R10.64] ;  /* 0x000000120a7d9981 */ /* 0x0002a2000c1e1100 */
[----:B0-----:R-:W-:Y:S02]  /*1cf0*/  SHF.R.S32.HI R12, RZ, 0x1f, R228 ;  /* 0x0000001fff0c7819 */ /* 0x001fe400000114e4 */
[----:B------:R-:W-:Y:S02]  /*1d00*/  ISETP.GE.U32.AND P1, PT, R15, 0x7fffffd1, PT ;  /* 0x7fffffd10f00780c */ /* 0x000fe40003f26070 */
[----:B------:R-:W-:Y:S01]  /*1d10*/  SHF.R.S32.HI R17, RZ, 0x1f, R227 ;  /* 0x0000001fff117819 */ /* 0x000fe200000114e3 */
[----:B------:R-:W-:Y:S01]  /*1d20*/  IMAD.X R15, R12, 0x1, R7, P6 ;  /* 0x000000010c0f7824 */ /* 0x000fe200030e0607 */
[----:B------:R-:W-:Y:S02]  /*1d30*/  IADD3 R12, P6, PT, R227, R6, RZ ;  /* 0x00000006e30c7210 */ /* 0x000fe40007fde0ff */
[----:B-1----:R-:W-:Y:S02]  /*1d40*/  SHF.R.U32.HI R11, RZ, 0xd, R37 ;  /* 0x0000000dff0b7819 */ /* 0x002fe40000011625 */
[----:B------:R0:W2:Y:S01]  /*1d50*/  @!P5 LDG.E.U8 R131, desc[UR18][R14.64] ;  /* 0x000000120e83d981 */ /* 0x0000a2000c1e1100 */
[----:B------:R-:W-:Y:S01]  /*1d60*/  IMAD.X R13, R17, 0x1, R7, P6 ;  /* 0x00000001110d7824 */ /* 0x000fe200030e0607 */
[----:B------:R-:W-:-:S02]  /*1d70*/  SHF.R.S32.HI R17, RZ, 0x1f, R226 ;  /* 0x0000001fff117819 */ /* 0x000fc400000114e2 */
[-C--:B------:R-:W-:Y:S02]  /*1d80*/  IADD3 R10, P6, PT, R226, R6.reuse, RZ ;  /* 0x00000006e20a7210 */ /* 0x080fe40007fde0ff */
[----:B------:R1:W2:Y:S01]  /*1d90*/  @!P4 LDG.E.U8 R137, desc[UR18][R12.64] ;  /* 0x000000120c89c981 */ /* 0x0002a2000c1e1100 */
[----:B------:R-:W-:Y:S02]  /*1da0*/  LOP3.LUT P4, RZ, R11, 0x1, RZ, 0xc0, !PT ;  /* 0x000000010bff7812 */ /* 0x000fe4000788c0ff */
[----:B------:R-:W-:Y:S01]  /*1db0*/  SHF.R.U32.HI R16, RZ, 0xe, R37 ;  /* 0x0000000eff107819 */ /* 0x000fe20000011625 */
[----:B------:R-:W-:Y:S01]  /*1dc0*/  IMAD.X R11, R17, 0x1, R7, P6 ;  /* 0x00000001110b7824 */ /* 0x000fe200030e0607 */
[----:B0-----:R-:W-:Y:S02]  /*1dd0*/  SHF.R.S32.HI R15, RZ, 0x1f, R225 ;  /* 0x0000001fff0f7819 */ /* 0x001fe400000114e1 */
[----:B------:R-:W-:Y:S02]  /*1de0*/  SHF.R.U32.HI R14, RZ, 0xc, R37 ;  /* 0x0000000cff0e7819 */ /* 0x000fe40000011625 */
[----:B------:R-:W-:Y:S01]  /*1df0*/  LOP3.LUT P5, RZ, R16, 0x1, RZ, 0xc0, !PT ;  /* 0x0000000110ff7812 */ /* 0x000fe200078ac0ff */
[----:B------:R0:W2:Y:S01]  /*1e00*/  @!P0 LDG.E.U8 R143, desc[UR18][R10.64] ;  /* 0x000000120a8f8981 */ /* 0x0000a2000c1e1100 */
[----:B-1----:R-:W-:-:S02]  /*1e10*/  IADD3 R12, P6, PT, R225, R6, RZ ;  /* 0x00000006e10c7210 */ /* 0x002fc40007fde0ff */
[----:B------:R-:W-:Y:S02]  /*1e20*/  LOP3.LUT P0, RZ, R14, 0x1, RZ, 0xc0, !PT ;  /* 0x000000010eff7812 */ /* 0x000fe4000780c0ff */
[----:B------:R-:W-:Y:S01]  /*1e30*/  SHF.R.S32.HI R17, RZ, 0x1f, R223 ;  /* 0x0000001fff117819 */ /* 0x000fe200000114df */
[----:B------:R-:W-:Y:S01]  /*1e40*/  IMAD.X R13, R15, 0x1, R7, P6 ;  /* 0x000000010f0d7824 */ /* 0x000fe200030e0607 */
[----:B------:R-:W-:Y:S02]  /*1e50*/  IADD3 R14, P6, PT, R223, R6, RZ ;  /* 0x00000006df0e7210 */ /* 0x000fe40007fde0ff */
[----:B0-----:R-:W-:Y:S02]  /*1e60*/  SHF.R.U32.HI R11, RZ, 0xa, R37 ;  /* 0x0000000aff0b7819 */ /* 0x001fe40000011625 */
[----:B------:R0:W2:Y:S01]  /*1e70*/  @!P1 LDG.E.U8 R153, desc[UR18][R12.64] ;  /* 0x000000120c999981 */ /* 0x0000a2000c1e1100 */
[----:B------:R-:W-:Y:S01]  /*1e80*/  IMAD.X R15, R17, 0x1, R7, P6 ;  /* 0x00000001110f7824 */ /* 0x000fe200030e0607 */
[----:B------:R-:W-:-:S02]  /*1e90*/  SHF.R.S32.HI R17, RZ, 0x1f, R222 ;  /* 0x0000001fff117819 */ /* 0x000fc400000114de */
[-C--:B------:R-:W-:Y:S02]  /*1ea0*/  IADD3 R10, P6, PT, R222, R6.reuse, RZ ;  /* 0x00000006de0a7210 */ /* 0x080fe40007fde0ff */
[----:B------:R1:W2:Y:S01]  /*1eb0*/  @P5 LDG.E.U8 R120, desc[UR18][R14.64] ;  /* 0x000000120e785981 */ /* 0x0002a2000c1e1100 */
[----:B------:R-:W-:Y:S02]  /*1ec0*/  LOP3.LUT P5, RZ, R11, 0x1, RZ, 0xc0, !PT ;  /* 0x000000010bff7812 */ /* 0x000fe400078ac0ff */
[----:B------:R-:W-:Y:S01]  /*1ed0*/  IMAD.X R11, R17, 0x1, R7, P6 ;  /* 0x00000001110b7824 */ /* 0x000fe200030e0607 */
[--C-:B------:R-:W-:Y:S02]  /*1ee0*/  SHF.R.U32.HI R16, RZ, 0xb, R37.reuse ;  /* 0x0000000bff107819 */ /* 0x100fe40000011625 */
[----:B0-----:R-:W-:Y:S02]  /*1ef0*/  SHF.R.U32.HI R13, RZ, 0x9, R37 ;  /* 0x00000009ff0d7819 */ /* 0x001fe40000011625 */
[----:B------:R-:W-:Y:S01]  /*1f00*/  IADD3 R12, P6, PT, R221, R6, RZ ;  /* 0x00000006dd0c7210 */ /* 0x000fe20007fde0ff */
[----:B------:R0:W2:Y:S01]  /*1f10*/  @P4 LDG.E.U8 R123, desc[UR18][R10.64] ;  /* 0x000000120a7b4981 */ /* 0x0000a2000c1e1100 */
[----:B-1----:R-:W-:-:S02]  /*1f20*/  SHF.R.S32.HI R14, RZ, 0x1f, R221 ;  /* 0x0000001fff0e7819 */ /* 0x002fc400000114dd */
[----:B------:R-:W-:Y:S02]  /*1f30*/  LOP3.LUT P1, RZ, R16, 0x1, RZ, 0xc0, !PT ;  /* 0x0000000110ff7812 */ /* 0x000fe4000782c0ff */
[----:B------:R-:W-:Y:S01]  /*1f40*/  LOP3.LUT P4, RZ, R13, 0x1, RZ, 0xc0, !PT ;  /* 0x000000010dff7812 */ /* 0x000fe2000788c0ff */
[----:B------:R-:W-:Y:S01]  /*1f50*/  IMAD.X R13, R14, 0x1, R7, P6 ;  /* 0x000000010e0d7824 */ /* 0x000fe200030e0607 */
[----:B------:R-:W-:Y:S02]  /*1f60*/  SHF.R.S32.HI R17, RZ, 0x1f, R220 ;  /* 0x0000001fff117819 */ /* 0x000fe400000114dc */
[----:B------:R-:W-:Y:S02]  /*1f70*/  IADD3 R14, P6, PT, R220, R6, RZ ;  /* 0x00000006dc0e7210 */ /* 0x000fe40007fde0ff */
[----:B0-----:R-:W-:Y:S01]  /*1f80*/  SHF.R.U32.HI R11, RZ, 0x6, R37 ;  /* 0x00000006ff0b7819 */ /* 0x001fe20000011625 */
[----:B------:R0:W2:Y:S02]  /*1f90*/  @P0 LDG.E.U8 R127, desc[UR18][R12.64] ;  /* 0x000000120c7f0981 */ /* 0x0000a4000c1e1100 */
        /* <DEDUP_REMOVED lines=16> */
[----:B------:R-:W-:Y:S01]  /*20a0*/  SHF.R.U32.HI R16, RZ, 0x4, R37 ;  /* 0x00000004ff107819 */ /* 0x000fe20000011625 */
[----:B------:R1:W2:Y:S02]  /*20b0*/  @P4 LDG.E.U8 R145, desc[UR18][R12.64] ;  /* 0x000000120c914981 */ /* 0x0002a4000c1e1100 */
[----:B------:R-:W-:Y:S01]  /*20c0*/  IMAD.X R15, R17, 0x1, R7, P6 ;  /* 0x00000001110f7824 */ /* 0x000fe200030e0607 */
[----:B------:R-:W-:-:S02]  /*20d0*/  LOP3.LUT R18, R5, 0x8, RZ, 0xfc, !PT ;  /* 0x0000000805127812 */ /* 0x000fc400078efcff */
[----:B------:R-:W-:Y:S02]  /*20e0*/  SHF.R.S32.HI R20, RZ, 0x1f, R215 ;  /* 0x0000001fff147819 */ /* 0x000fe400000114d7 */
[----:B------:R3:W2:Y:S01]  /*20f0*/  @P0 LDG.E.U8 R152, desc[UR18][R14.64] ;  /* 0x000000120e980981 */ /* 0x0006a2000c1e1100 */
[----:B0-----:R-:W-:Y:S02]  /*2100*/  IADD3 R10, P0, PT, R215, R6, RZ ;  /* 0x00000006d70a7210 */ /* 0x001fe40007f1e0ff */
[----:B------:R-:W-:Y:S02]  /*2110*/  LOP3.LUT P6, RZ, R16, 0x1, RZ, 0xc0, !PT ;  /* 0x0000000110ff7812 */ /* 0x000fe400078cc0ff */
[----:B------:R-:W-:Y:S01]  /*2120*/  IABS R16, R18 ;  /* 0x0000001200107213 */ /* 0x000fe20000000000 */
[--C-:B------:R-:W-:Y:S01]  /*2130*/  IMAD.X R11, R20, 0x1, R7.reuse, P0 ;  /* 0x00000001140b7824 */ /* 0x100fe200000e0607 */
[----:B------:R-:W-:Y:S02]  /*2140*/  SHF.R.S32.HI R17, RZ, 0x1f, R214 ;  /* 0x0000001fff117819 */ /* 0x000fe400000114d6 */
[----:B-1----:R-:W-:Y:S01]  /*2150*/  IADD3 R12, P4, PT, R214, R6, RZ ;  /* 0x00000006d60c7210 */ /* 0x002fe20007f9e0ff */
[----:B---3--:R-:W-:Y:S01]  /*2160*/  IMAD.HI.U32 R15, R8, R16, RZ ;  /* 0x00000010080f7227 */ /* 0x008fe200078e00ff */
[----:B------:R-:W-:Y:S01]  /*2170*/  ISETP.GT.U32.AND P0, PT, R3, R9, PT ;  /* 0x000000090300720c */ /* 0x000fe20003f04070 */
[----:B------:R0:W3:Y:S02]  /*2180*/  @P1 LDG.E.U8 R166, desc[UR18][R10.64] ;  /* 0x000000120aa61981 */ /* 0x0000e4000c1e1100 */
[----:B------:R-:W-:-:S02]  /*2190*/  IMAD.X R13, R17, 0x1, R7, P4 ;  /* 0x00000001110d7824 */ /* 0x000fc400020e0607 */
[----:B------:R-:W-:Y:S01]  /*21a0*/  IMAD.MOV R17, RZ, RZ, -R15 ;  /* 0x000000ffff117224 */ /* 0x000fe200078e0a0f */
[----:B------:R-:W-:Y:S02]  /*21b0*/  SHF.R.S32.HI R21, RZ, 0x1f, R213 ;  /* 0x0000001fff157819 */ /* 0x000fe400000114d5 */
[----:B------:R-:W-:Y:S01]  /*21c0*/  IADD3 R14, P4, PT, R213, R6, RZ ;  /* 0x00000006d50e7210 */ /* 0x000fe20007f9e0ff */
[----:B------:R1:W2:Y:S01]  /*21d0*/  @P5 LDG.E.U8 R165, desc[UR18][R12.64] ;  /* 0x000000120ca55981 */ /* 0x0002a2000c1e1100 */
[C---:B0-----:R-:W-:Y:S01]  /*21e0*/  IMAD R10, R3.reuse, R17, R16 ;  /* 0x00000011030a7224 */ /* 0x041fe200078e0210 */
[----:B------:R-:W-:Y:S02]  /*21f0*/  ISETP.GT.U32.AND P1, PT, R3, R19, PT ;  /* 0x000000130300720c */ /* 0x000fe40003f24070 */
[----:B------:R-:W-:Y:S01]  /*2200*/  @!P0 IMAD.IADD R9, R9, 0x1, -R3 ;  /* 0x0000000109098824 */ /* 0x000fe200078e0a03 */
[----:B------:R-:W-:Y:S02]  /*2210*/  LOP3.LUT R20, R5, 0xc, RZ, 0xfc, !PT ;  /* 0x0000000c05147812 */ /* 0x000fe400078efcff */
[----:B------:R-:W-:Y:S01]  /*2220*/  ISETP.GT.U32.AND P0, PT, R3, R10, PT ;  /* 0x0000000a0300720c */ /* 0x000fe20003f04070 */
[----:B------:R-:W-:Y:S01]  /*2230*/  IMAD.X R15, R21, 0x1, R7, P4 ;  /* 0x00000001150f7824 */ /* 0x000fe200020e0607 */
[----:B------:R-:W-:-:S02]  /*2240*/  IABS R21, R20 ;  /* 0x0000001400157213 */ /* 0x000fc40000000000 */
[C---:B------:R-:W-:Y:S02]  /*2250*/  LOP3.LUT R16, R5.reuse, 0x10, RZ, 0xfc, !PT ;  /* 0x0000001005107812 */ /* 0x040fe400078efcff */
[C---:B------:R-:W-:Y:S01]  /*2260*/  LOP3.LUT R17, R5.reuse, 0x14, RZ, 0xfc, !PT ;  /* 0x0000001405117812 */ /* 0x040fe200078efcff */
[----:B------:R-:W-:Y:S01]  /*2270*/  IMAD.HI.U32 R11, R8, R21, RZ ;  /* 0x00000015080b7227 */ /* 0x000fe200078e00ff */
[----:B------:R0:W2:Y:S01]  /*2280*/  @P6 LDG.E.U8 R164, desc[UR18][R14.64] ;  /* 0x000000120ea46981 */ /* 0x0000a2000c1e1100 */
[----:B------:R-:W-:Y:S02]  /*2290*/  LOP3.LUT R22, R5, 0x18, RZ, 0xfc, !PT ;  /* 0x0000001805167812 */ /* 0x000fe400078efcff */
[--C-:B------:R-:W-:Y:S01]  /*22a0*/  @!P1 IMAD.IADD R19, R19, 0x1, -R3.reuse ;  /* 0x0000000113139824 */ /* 0x100fe200078e0a03 */
[----:B------:R-:W-:Y:S01]  /*22b0*/  IABS R23, R17 ;  /* 0x0000001100177213 */ /* 0x000fe20000000000 */
[----:B------:R-:W-:Y:S02]  /*22c0*/  @!P0 IMAD.IADD R10, R10, 0x1, -R3 ;  /* 0x000000010a0a8824 */ /* 0x000fe400078e0a03 */
[----:B-1----:R-:W-:Y:S01]  /*22d0*/  IMAD.MOV R12, RZ, RZ, -R11 ;  /* 0x000000ffff0c7224 */ /* 0x002fe200078e0a0b */
[----:B0-----:R-:W-:-:S03]  /*22e0*/  IABS R14, R16 ;  /* 0x00000010000e7213 */ /* 0x001fc60000000000 */
[C---:B------:R-:W-:Y:S01]  /*22f0*/  IMAD R21, R3.reuse, R12, R21 ;  /* 0x0000000c03157224 */ /* 0x040fe200078e0215 */
[C---:B------:R-:W-:Y:S01]  /*2300*/  ISETP.GT.U32.AND P5, PT, R3.reuse, R19, PT ;  /* 0x000000130300720c */ /* 0x040fe20003fa4070 */
[C---:B------:R-:W-:Y:S01]  /*2310*/  IMAD.HI.U32 R12, R8.reuse, R23, RZ ;  /* 0x00000017080c7227 */ /* 0x040fe200078e00ff */
[----:B------:R-:W-:Y:S02]  /*2320*/  IABS R15, R22 ;  /* 0x00000016000f7213 */ /* 0x000fe40000000000 */
[----:B------:R-:W-:Y:S01]  /*2330*/  ISETP.GT.U32.AND P0, PT, R3, R10, PT ;  /* 0x0000000a0300720c */ /* 0x000fe20003f04070 */
[----:B------:R-:W-:Y:S01]  /*2340*/  IMAD.HI.U32 R11, R8, R14, RZ ;  /* 0x0000000e080b7227 */ /* 0x000fe200078e00ff */
[----:B------:R-:W-:Y:S02]  /*2350*/  ISETP.GE.AND P6, PT, R18, RZ, PT ;  /* 0x000000ff1200720c */ /* 0x000fe40003fc6270 */
[----:B------:R-:W-:Y:S01]  /*2360*/  ISETP.GE.AND P4, PT, R24, RZ, PT ;  /* 0x000000ff1800720c */ /* 0x000fe20003f86270 */
[----:B------:R-:W-:-:S02]  /*2370*/  IMAD.MOV R11, RZ, RZ, -R11 ;  /* 0x000000ffff0b7224 */ /* 0x000fc400078e0a0b */
[----:B------:R-:W-:-:S04]  /*2380*/  IMAD.HI.U32 R13, R8, R15, RZ ;  /* 0x0000000f080d7227 */ /* 0x000fc800078e00ff */
[----:B------:R-:W-:Y:S01]  /*2390*/  IMAD.MOV R12, RZ, RZ, -R12 ;  /* 0x000000ffff0c7224 */ /* 0x000fe200078e0a0c */
[C---:B------:R-:W-:Y:S01]  /*23a0*/  ISETP.GT.U32.AND P1, PT, R3.reuse, R9, PT ;  /* 0x000000090300720c */ /* 0x040fe20003f24070 */
[----:B------:R-:W-:Y:S01]  /*23b0*/  IMAD R11, R3, R11, R14 ;  /* 0x0000000b030b7224 */ /* 0x000fe200078e020e */
[----:B------:R-:W-:Y:S01]  /*23c0*/  LOP3.LUT R18, R5, 0x1c, RZ, 0xfc, !PT ;  /* 0x0000001c05127812 */ /* 0x000fe200078efcff */
[----:B------:R-:W-:Y:S02]  /*23d0*/  IMAD.MOV R14, RZ, RZ, -R13 ;  /* 0x000000ffff0e7224 */ /* 0x000fe400078e0a0d */
[----:B------:R-:W-:Y:S01]  /*23e0*/  IMAD R23, R3, R12, R23 ;  /* 0x0000000c03177224 */ /* 0x000fe200078e0217 */
[----:B------:R-:W-:Y:S01]  /*23f0*/  IABS R25, R18 ;  /* 0x0000001200197213 */ /* 0x000fe20000000000 */
[----:B------:R-:W-:Y:S01]  /*2400*/  @!P5 IMAD.IADD R19, R19, 0x1, -R3 ;  /* 0x000000011313d824 */ /* 0x000fe200078e0a03 */
[----:B------:R-:W-:Y:S01]  /*2410*/  ISETP.GE.AND P5, PT, R5, RZ, PT ;  /* 0x000000ff0500720c */ /* 0x000fe20003fa6270 */
[----:B------:R-:W-:-:S02]  /*2420*/  IMAD R12, R3, R14, R15 ;  /* 0x0000000e030c7224 */ /* 0x000fc400078e020f */
[----:B------:R-:W-:Y:S01]  /*2430*/  @!P0 IMAD.IADD R10, R10, 0x1, -R3 ;  /* 0x000000010a0a8824 */ /* 0x000fe200078e0a03 */
[C---:B------:R-:W-:Y:S01]  /*2440*/  ISETP.GT.U32.AND P0, PT, R3.reuse, R23, PT ;  /* 0x000000170300720c */ /* 0x040fe20003f04070 */
[----:B------:R-:W-:Y:S02]  /*2450*/  @!P4 IMAD.MOV R19, RZ, RZ, -R19 ;  /* 0x000000ffff13c224 */ /* 0x000fe400078e0a13 */
[----:B------:R-:W-:Y:S01]  /*2460*/  @!P6 IMAD.MOV R10, RZ, RZ, -R10 ;  /* 0x000000ffff0ae224 */ /* 0x000fe200078e0a0a */
[----:B------:R-:W-:Y:S01]  /*2470*/  ISETP.GT.U32.AND P6, PT, R3, R12, PT ;  /* 0x0000000c0300720c */ /* 0x000fe20003fc4070 */
[----:B------:R-:W-:Y:S01]  /*2480*/  IMAD.HI.U32 R13, R8, R25, RZ ;  /* 0x00000019080d7227 */ /* 0x000fe200078e00ff */
[----:B------:R-:W-:Y:S02]  /*2490*/  ISETP.GE.AND P4, PT, R20, RZ, PT ;  /* 0x000000ff1400720c */ /* 0x000fe40003f86270 */
[----:B------:R-:W-:Y:S01]  /*24a0*/  LOP3.LUT R20, R5, 0x20, RZ, 0xfc, !PT ;  /* 0x0000002005147812 */ /* 0x000fe200078efcff */
[----:B------:R-:W-:Y:S01]  /*24b0*/  @!P1 IMAD.IADD R9, R9, 0x1, -R3 ;  /* 0x0000000109099824 */ /* 0x000fe200078e0a03 */
[C---:B------:R-:W-:Y:S01]  /*24c0*/  ISETP.GT.U32.AND P1, PT, R3.reuse, R21, PT ;  /* 0x000000150300720c */ /* 0x040fe20003f24070 */
[----:B------:R-:W-:Y:S01]  /*24d0*/  IMAD.MOV R14, RZ, RZ, -R13 ;  /* 0x000000ffff0e7224 */ /* 0x000fe200078e0a0d */
[----:B------:R-:W-:Y:S01]  /*24e0*/  IABS R13, R20 ;  /* 0x00000014000d7213 */ /* 0x000fe20000000000 */
[----:B------:R-:W-:Y:S01]  /*24f0*/  @!P5 IMAD.MOV R9, RZ, RZ, -R9 ;  /* 0x000000ffff09d224 */ /* 0x000fe200078e0a09 */
[----:B------:R-:W-:Y:S01]  /*2500*/  ISETP.GT.U32.AND P5, PT, R3, R11, PT ;  /* 0x0000000b0300720c */ /* 0x000fe20003fa4070 */
[----:B------:R-:W-:-:S02]  /*2510*/  @!P0 IMAD.IADD R23, R23, 0x1, -R3 ;  /* 0x0000000117178824 */ /* 0x000fc400078e0a03 */
[C---:B------:R-:W-:Y:S02]  /*2520*/  IMAD R25, R3.reuse, R14, R25 ;  /* 0x0000000e03197224 */ /* 0x040fe400078e0219 */
[----:B------:R-:W-:Y:S02]  /*2530*/  IMAD.MOV.U32 R14, RZ, RZ, R13 ;  /* 0x000000ffff0e7224 */ /* 0x000fe400078e000d */
[----:B------:R-:W-:Y:S01]  /*2540*/  @!P6 IMAD.IADD R12, R12, 0x1, -R3 ;  /* 0x000000010c0ce824 */ /* 0x000fe200078e0a03 */
[----:B------:R-:W-:Y:S01]  /*2550*/  ISETP.GT.U32.AND P6, PT, R3, R23, PT ;  /* 0x000000170300720c */ /* 0x000fe20003fc4070 */
[----:B------:R-:W-:-:S04]  /*2560*/  IMAD.HI.U32 R13, R8, R14, RZ ;  /* 0x0000000e080d7227 */ /* 0x000fc800078e00ff */
[----:B------:R-:W-:Y:S02]  /*2570*/  @!P1 IMAD.IADD R21, R21, 0x1, -R3 ;  /* 0x0000000115159824 */ /* 0x000fe400078e0a03 */
[----:B------:R-:W-:Y:S02]  /*2580*/  IMAD.MOV R13, RZ, RZ, -R13 ;  /* 0x000000ffff0d7224 */ /* 0x000fe400078e0a0d */
[--C-:B------:R-:W-:Y:S01]  /*2590*/  @!P5 IMAD.IADD R11, R11, 0x1, -R3.reuse ;  /* 0x000000010b0bd824 */ /* 0x100fe200078e0a03 */
[C---:B------:R-:W-:Y:S01]  /*25a0*/  ISETP.GT.U32.AND P1, PT, R3.reuse, R21, PT ;  /* 0x000000150300720c */ /* 0x040fe20003f24070 */
[----:B------:R-:W-:Y:S02]  /*25b0*/  IMAD R13, R3, R13, R14 ;  /* 0x0000000d030d7224 */ /* 0x000fe400078e020e */
[----:B------:R-:W-:Y:S01]  /*25c0*/  @!P6 IMAD.IADD R23, R23, 0x1, -R3 ;  /* 0x000000011717e824 */ /* 0x000fe200078e0a03 */
[C---:B------:R-:W-:Y:S02]  /*25d0*/  ISETP.GT.U32.AND P0, PT, R3.reuse, R11, PT ;  /* 0x0000000b0300720c */ /* 0x040fe40003f04070 */
[----:B------:R-:W-:-:S02]  /*25e0*/  ISETP.GT.U32.AND P6, PT, R3, R13, PT ;  /* 0x0000000d0300720c */ /* 0x000fc40003fc4070 */
[----:B------:R-:W-:-:S04]  /*25f0*/  LOP3.LUT R24, R5, 0x24, RZ, 0xfc, !PT ;  /* 0x0000002405187812 */ /* 0x000fc800078efcff */
[----:B------:R-:W-:Y:S01]  /*2600*/  IABS R27, R24 ;  /* 0x00000018001b7213 */ /* 0x000fe20000000000 */
[----:B------:R-:W-:Y:S01]  /*2610*/  @!P1 IMAD.IADD R21, R21, 0x1, -R3 ;  /* 0x0000000115159824 */ /* 0x000fe200078e0a03 */
[----:B------:R-:W-:-:S03]  /*2620*/  IABS R29, R28 ;  /* 0x0000001c001d7213 */ /* 0x000fc60000000000 */
[----:B------:R-:W-:Y:S01]  /*2630*/  @!P4 IMAD.MOV R21, RZ, RZ, -R21 ;  /* 0x000000ffff15c224 */ /* 0x000fe200078e0a15 */
[----:B------:R-:W-:Y:S01]  /*2640*/  ISETP.GT.U32.AND P4, PT, R3, R12, PT ;  /* 0x0000000c0300720c */ /* 0x000fe20003f84070 */
[--C-:B------:R-:W-:Y:S01]  /*2650*/  @!P0 IMAD.IADD R11, R11, 0x1, -R3.reuse ;  /* 0x000000010b0b8824 */ /* 0x100fe200078e0a03 */
[----:B------:R-:W-:Y:S01]  /*2660*/  ISETP.GT.U32.AND P0, PT, R3, R25, PT ;  /* 0x000000190300720c */ /* 0x000fe20003f04070 */
[----:B------:R-:W-:Y:S02]  /*2670*/  @!P6 IMAD.IADD R13, R13, 0x1, -R3 ;  /* 0x000000010d0de824 */ /* 0x000fe400078e0a03 */
[----:B------:R-:W-:Y:S01]  /*2680*/  IMAD.HI.U32 R14, R8, R27, RZ ;  /* 0x0000001b080e7227 */ /* 0x000fe200078e00ff */
[----:B------:R-:W-:Y:S02]  /*2690*/  ISETP.GE.AND P1, PT, R16, RZ, PT ;  /* 0x000000ff1000720c */ /* 0x000fe40003f26270 */
[----:B------:R-:W-:Y:S01]  /*26a0*/  ISETP.GE.AND P5, PT, R17, RZ, PT ;  /* 0x000000ff1100720c */ /* 0x000fe20003fa6270 */
[----:B------:R-:W-:Y:S01]  /*26b0*/  IMAD.MOV R16, RZ, RZ, -R14 ;  /* 0x000000ffff107224 */ /* 0x000fe200078e0a0e */
[----:B------:R-:W-:Y:S01]  /*26c0*/  ISETP.GT.U32.AND P6, PT, R3, R13, PT ;  /* 0x0000000d0300720c */ /* 0x000fe20003fc4070 */
[----:B------:R-:W-:Y:S01]  /*26d0*/  IMAD.HI.U32 R15, R8, R29, RZ ;  /* 0x0000001d080f7227 */ /* 0x000fe200078e00ff */
[----:B------:R-:W-:-:S03]  /*26e0*/  LOP3.LUT R26, R5, 0x28, RZ, 0xfc, !PT ;  /* 0x00000028051a7812 */ /* 0x000fc600078efcff */
[----:B------:R-:W-:Y:S01]  /*26f0*/  IMAD R27, R3, R16, R27 ;  /* 0x00000010031b7224 */ /* 0x000fe200078e021b */
[----:B------:R-:W-:Y:S01]  /*2700*/  IABS R17, R26 ;  /* 0x0000001a00117213 */ /* 0x000fe20000000000 */
[----:B------:R-:W-:Y:S02]  /*2710*/  IMAD.MOV R16, RZ, RZ, -R15 ;  /* 0x000000ffff107224 */ /* 0x000fe400078e0a0f */
[--C-:B------:R-:W-:Y:S01]  /*2720*/  @!P4 IMAD.IADD R12, R12, 0x1, -R3.reuse ;  /* 0x000000010c0cc824 */ /* 0x100fe200078e0a03 */
[----:B------:R-:W-:Y:S01]  /*2730*/  ISETP.GE.AND P4, PT, R22, RZ, PT ;  /* 0x000000ff1600720c */ /* 0x000fe20003f86270 */
[----:B------:R-:W-:Y:S02]  /*2740*/  @!P0 IMAD.IADD R25, R25, 0x1, -R3 ;  /* 0x0000000119198824 */ /* 0x000fe400078e0a03 */
[----:B------:R-:W-:Y:S02]  /*2750*/  IMAD R29, R3, R16, R29 ;  /* 0x00000010031d7224 */ /* 0x000fe400078e021d */
[----:B------:R-:W-:-:S04]  /*2760*/  IMAD.HI.U32 R14, R8, R17, RZ ;  /* 0x00000011080e7227 */ /* 0x000fc800078e00ff */
[----:B------:R-:W-:Y:S01]  /*2770*/  @!P1 IMAD.MOV R11, RZ, RZ, -R11 ;  /* 0x000000ffff0b9224 */ /* 0x000fe200078e0a0b */
[C---:B------:R-:W-:Y:S01]  /*2780*/  ISETP.GT.U32.AND P1, PT, R3.reuse, R25, PT ;  /* 0x000000190300720c */ /* 0x040fe20003f24070 */
[----:B------:R-:W-:Y:S01]  /*2790*/  @!P5 IMAD.MOV R23, RZ, RZ, -R23 ;  /* 0x000000ffff17d224 */ /* 0x000fe200078e0a17 */
[----:B------:R-:W-:Y:S01]  /*27a0*/  ISETP.GT.U32.AND P5, PT, R3, R27, PT ;  /* 0x0000001b0300720c */ /* 0x000fe20003fa4070 */
[----:B------:R-:W-:Y:S01]  /*27b0*/  @!P6 IMAD.IADD R13, R13, 0x1, -R3 ;  /* 0x000000010d0de824 */ /* 0x000fe200078e0a03 */
[----:B------:R-:W-:Y:S01]  /*27c0*/  ISETP.GT.U32.AND P6, PT, R3, R29, PT ;  /* 0x0000001d0300720c */ /* 0x000fe20003fc4070 */
[----:B------:R-:W-:Y:S01]  /*27d0*/  IMAD.MOV R14, RZ, RZ, -R14 ;  /* 0x000000ffff0e7224 */ /* 0x000fe200078e0a0e */
[----:B------:R-:W-:-:S03]  /*27e0*/  ISETP.GE.AND P0, PT, R18, RZ, PT ;  /* 0x000000ff1200720c */ /* 0x000fc60003f06270 */
[----:B------:R-:W-:Y:S02]  /*27f0*/  IMAD R14, R3, R14, R17 ;  /* 0x0000000e030e7224 */ /* 0x000fe400078e0211 */
[----:B------:R-:W-:Y:S01]  /*2800*/  @!P4 IMAD.MOV R12, RZ, RZ, -R12 ;  /* 0x000000ffff0cc224 */ /* 0x000fe200078e0a0c */
[----:B------:R-:W-:Y:S02]  /*2810*/  LOP3.LUT R22, R5, 0x30, RZ, 0xfc, !PT ;  /* 0x0000003005167812 */ /* 0x000fe400078efcff */
[----:B------:R-:W-:Y:S01]  /*2820*/  ISETP.GT.U32.AND P4, PT, R3, R14, PT ;  /* 0x0000000e0300720c */ /* 0x000fe20003f84070 */
[--C-:B------:R-:W-:Y:S01]  /*2830*/  @!P1 IMAD.IADD R25, R25, 0x1, -R3.reuse ;  /* 0x0000000119199824 */ /* 0x100fe200078e0a03 */
[----:B------:R-:W-:Y:S01]  /*2840*/  IABS R17, R22 ;  /* 0x0000001600117213 */ /* 0x000fe20000000000 */
[--C-:B------:R-:W-:Y:S01]  /*2850*/  @!P5 IMAD.IADD R27, R27, 0x1, -R3.reuse ;  /* 0x000000011b1bd824 */ /* 0x100fe200078e0a03 */
[----:B------:R-:W-:Y:S01]  /*2860*/  IABS R40, R30 ;  /* 0x0000001e00287213 */ /* 0x000fe20000000000 */
[----:B------:R-:W-:-:S02]  /*2870*/  @!P6 IMAD.IADD R29, R29, 0x1, -R3 ;  /* 0x000000011d1de824 */ /* 0x000fc400078e0a03 */
[----:B------:R-:W-:Y:S01]  /*2880*/  @!P0 IMAD.MOV R25, RZ, RZ, -R25 ;  /* 0x000000ffff198224 */ /* 0x000fe200078e0a19 */
[C---:B------:R-:W-:Y:S01]  /*2890*/  ISETP.GT.U32.AND P0, PT, R3.reuse, R27, PT ;  /* 0x0000001b0300720c */ /* 0x040fe20003f04070 */
[----:B------:R-:W-:Y:S01]  /*28a0*/  IMAD.HI.U32 R15, R8, R17, RZ ;  /* 0x00000011080f7227 */ /* 0x000fe200078e00ff */
[----:B------:R-:W-:-:S03]  /*28b0*/  ISETP.GT.U32.AND P6, PT, R3, R29, PT ;  /* 0x0000001d0300720c */ /* 0x000fc60003fc4070 */
[----:B------:R-:W-:-:S04]  /*28c0*/  IMAD.HI.U32 R16, R8, R40, RZ ;  /* 0x0000002808107227 */ /* 0x000fc800078e00ff */
[----:B------:R-:W-:Y:S02]  /*28d0*/  @!P4 IMAD.IADD R14, R14, 0x1, -R3 ;  /* 0x000000010e0ec824 */ /* 0x000fe400078e0a03 */
[----:B------:R-:W-:Y:S02]  /*28e0*/  IMAD.MOV R18, RZ, RZ, -R15 ;  /* 0x000000ffff127224 */ /* 0x000fe400078e0a0f */
[----:B------:R-:W-:Y:S01]  /*28f0*/  IMAD.MOV R16, RZ, RZ, -R16 ;  /* 0x000000ffff107224 */ /* 0x000fe200078e0a10 */
[----:B------:R-:W-:Y:S01]  /*2900*/  ISETP.GE.AND P1, PT, R20, RZ, PT ;  /* 0x000000ff1400720c */ /* 0x000fe20003f26270 */
[C---:B------:R-:W-:Y:S01]  /*2910*/  IMAD R15, R3.reuse, R18, R17 ;  /* 0x00000012030f7224 */ /* 0x040fe200078e0211 */
[C---:B------:R-:W-:Y:S01]  /*2920*/  ISETP.GT.U32.AND P4, PT, R3.reuse, R14, PT ;  /* 0x0000000e0300720c */ /* 0x040fe20003f84070 */
[----:B------:R-:W-:Y:S01]  /*2930*/  IMAD R40, R3, R16, R40 ;  /* 0x0000001003287224 */ /* 0x000fe200078e0228 */
[----:B------:R-:W-:Y:S01]  /*2940*/  ISETP.GE.AND P5, PT, R24, RZ, PT ;  /* 0x000000ff1800720c */ /* 0x000fe20003fa6270 */
[--C-:B------:R-:W-:Y:S01]  /*2950*/  @!P0 IMAD.IADD R27, R27, 0x1, -R3.reuse ;  /* 0x000000011b1b8824 */ /* 0x100fe200078e0a03 */
[----:B------:R-:W-:Y:S01]  /*2960*/  LOP3.LUT R24, R5, 0x38, RZ, 0xfc, !PT ;  /* 0x0000003805187812 */ /* 0x000fe200078efcff */
[----:B------:R-:W-:Y:S01]  /*2970*/  @!P6 IMAD.IADD R29, R29, 0x1, -R3 ;  /* 0x000000011d1de824 */ /* 0x000fe200078e0a03 */
[----:B------:R-:W-:-:S02]  /*2980*/  ISETP.GT.U32.AND P0, PT, R3, R15, PT ;  /* 0x0000000f0300720c */ /* 0x000fc40003f04070 */
[----:B------:R-:W-:Y:S02]  /*2990*/  ISETP.GT.U32.AND P6, PT, R3, R40, PT ;  /* 0x000000280300720c */ /* 0x000fe40003fc4070 */
[----:B------:R-:W-:Y:S01]  /*29a0*/  IABS R17, R24 ;  /* 0x0000001800117213 */ /* 0x000fe20000000000 */
[----:B------:R-:W-:Y:S01]  /*29b0*/  @!P1 IMAD.MOV R13, RZ, RZ, -R13 ;  /* 0x000000ffff0d9224 */ /* 0x000fe200078e0a0d */
[----:B------:R-:W-:Y:S01]  /*29c0*/  ISETP.GE.AND P1, PT, R26, RZ, PT ;  /* 0x000000ff1a00720c */ /* 0x000fe20003f26270 */
[--C-:B------:R-:W-:Y:S01]  /*29d0*/  @!P4 IMAD.IADD R14, R14, 0x1, -R3.reuse ;  /* 0x000000010e0ec824 */ /* 0x100fe200078e0a03 */
[----:B------:R-:W-:Y:S01]  /*29e0*/  ISETP.GE.AND P4, PT, R28, RZ, PT ;  /* 0x000000ff1c00720c */ /* 0x000fe20003f86270 */
[----:B------:R-:W-:Y:S01]  /*29f0*/  IMAD.HI.U32 R16, R8, R17, RZ ;  /* 0x0000001108107227 */ /* 0x000fe200078e00ff */
[C---:B------:R-:W-:Y:S02]  /*2a00*/  LOP3.LUT R26, R5.reuse, 0x3c, RZ, 0xfc, !PT ;  /* 0x0000003c051a7812 */ /* 0x040fe400078efcff */
[----:B------:R-:W-:Y:S01]  /*2a10*/  LOP3.LUT R28, R5, 0x40, RZ, 0xfc, !PT ;  /* 0x00000040051c7812 */ /* 0x000fe200078efcff */
[----:B------:R-:W-:Y:S01]  /*2a20*/  IMAD.MOV R16, RZ, RZ, -R16 ;  /* 0x000000ffff107224 */ /* 0x000fe200078e0a10 */
[----:B------:R-:W-:Y:S01]  /*2a30*/  IABS R38, R26 ;  /* 0x0000001a00267213 */ /* 0x000fe20000000000 */
[--C-:B------:R-:W-:Y:S01]  /*2a40*/  @!P0 IMAD.IADD R15, R15, 0x1, -R3.reuse ;  /* 0x000000010f0f8824 */ /* 0x100fe200078e0a03 */
[----:B------:R-:W-:Y:S01]  /*2a50*/  IABS R20, R28 ;  /* 0x0000001c00147213 */ /* 0x000fe20000000000 */
[----:B------:R-:W-:-:S02]  /*2a60*/  @!P6 IMAD.IADD R40, R40, 0x1, -R3 ;  /* 0x000000012828e824 */ /* 0x000fc400078e0a03 */
[C---:B------:R-:W-:Y:S02]  /*2a70*/  IMAD R16, R3.reuse, R16, R17 ;  /* 0x0000001003107224 */ /* 0x040fe400078e0211 */
[----:B------:R-:W-:Y:S01]  /*2a80*/  @!P5 IMAD.MOV R27, RZ, RZ, -R27 ;  /* 0x000000ffff1bd224 */ /* 0x000fe200078e0a1b */
[C---:B------:R-:W-:Y:S01]  /*2a90*/  ISETP.GT.U32.AND P5, PT, R3.reuse, R15, PT ;  /* 0x0000000f0300720c */ /* 0x040fe20003fa4070 */
[----:B------:R-:W-:Y:S01]  /*2aa0*/  IMAD.HI.U32 R17, R8, R38, RZ ;  /* 0x0000002608117227 */ /* 0x000fe200078e00ff */
[----:B------:R-:W-:-:S03]  /*2ab0*/  ISETP.GT.U32.AND P6, PT, R3, R40, PT ;  /* 0x000000280300720c */ /* 0x000fc60003fc4070 */
[----:B------:R-:W-:Y:S01]  /*2ac0*/  IMAD.HI.U32 R18, R8, R20, RZ ;  /* 0x0000001408127227 */ /* 0x000fe200078e00ff */
[----:B------:R-:W-:-:S03]  /*2ad0*/  ISETP.GE.AND P0, PT, R22, RZ, PT ;  /* 0x000000ff1600720c */ /* 0x000fc60003f06270 */
[----:B------:R-:W-:Y:S02]  /*2ae0*/  IMAD.MOV R17, RZ, RZ, -R17 ;  /* 0x000000ffff117224 */ /* 0x000fe400078e0a11 */
[----:B------:R-:W-:Y:S02]  /*2af0*/  IMAD.MOV R22, RZ, RZ, -R18 ;  /* 0x000000ffff167224 */ /* 0x000fe400078e0a12 */
[C---:B------:R-:W-:Y:S02]  /*2b00*/  IMAD R38, R3.reuse, R17, R38 ;  /* 0x0000001103267224 */ /* 0x040fe400078e0226 */
[----:B------:R-:W-:Y:S02]  /*2b10*/  IMAD R17, R3, R22, R20 ;  /* 0x0000001603117224 */ /* 0x000fe400078e0214 */
[--C-:B------:R-:W-:Y:S01]  /*2b20*/  @!P5 IMAD.IADD R15, R15, 0x1, -R3.reuse ;  /* 0x000000010f0fd824 */ /* 0x100fe200078e0a03 */
[C---:B------:R-:W-:Y:S01]  /*2b30*/  ISETP.GT.U32.AND P5, PT, R3.reuse, R38, PT ;  /* 0x000000260300720c */ /* 0x040fe20003fa4070 */
[----:B------:R-:W-:Y:S01]  /*2b40*/  @!P6 IMAD.IADD R40, R40, 0x1, -R3 ;  /* 0x000000012828e824 */ /* 0x000fe200078e0a03 */
[C---:B------:R-:W-:Y:S01]  /*2b50*/  ISETP.GT.U32.AND P6, PT, R3.reuse, R17, PT ;  /* 0x000000110300720c */ /* 0x040fe20003fc4070 */
[----:B------:R-:W-:Y:S01]  /*2b60*/  @!P1 IMAD.MOV R14, RZ, RZ, -R14 ;  /* 0x000000ffff0e9224 */ /* 0x000fe200078e0a0e */
[----:B------:R-:W-:-:S02]  /*2b70*/  ISETP.GT.U32.AND P1, PT, R3, R16, PT ;  /* 0x000000100300720c */ /* 0x000fc40003f24070 */
[----:B------:R-:W-:Y:S01]  /*2b80*/  IABS R36, R31 ;  /* 0x0000001f00247213 */ /* 0x000fe20000000000 */
[----:B------:R-:W-:Y:S01]  /*2b90*/  @!P4 IMAD.MOV R29, RZ, RZ, -R29 ;  /* 0x000000ffff1dc224 */ /* 0x000fe200078e0a1d */
[----:B------:R-:W-:Y:S02]  /*2ba0*/  ISETP.GE.AND P4, PT, R30, RZ, PT ;  /* 0x000000ff1e00720c */ /* 0x000fe40003f86270 */
[----:B------:R-:W-:Y:S01]  /*2bb0*/  LOP3.LUT R22, R5, 0x48, RZ, 0xfc, !PT ;  /* 0x0000004805167812 */ /* 0x000fe200078efcff */
[----:B------:R-:W-:-:S03]  /*2bc0*/  IMAD.HI.U32 R18, R8, R36, RZ ;  /* 0x0000002408127227 */ /* 0x000fc600078e00ff */
[----:B------:R-:W-:Y:S01]  /*2bd0*/  IABS R41, R22 ;  /* 0x0000001600297213 */ /* 0x000fe20000000000 */
[----:B------:R-:W-:Y:S02]  /*2be0*/  IMAD.MOV R18, RZ, RZ, -R18 ;  /* 0x000000ffff127224 */ /* 0x000fe400078e0a12 */
[--C-:B------:R-:W-:Y:S02]  /*2bf0*/  @!P5 IMAD.IADD R38, R38, 0x1, -R3.reuse ;  /* 0x000000012626d824 */ /* 0x100fe400078e0a03 */
[--C-:B------:R-:W-:Y:S02]  /*2c00*/  @!P6 IMAD.IADD R17, R17, 0x1, -R3.reuse ;  /* 0x000000011111e824 */ /* 0x100fe400078e0a03 */
[----:B------:R-:W-:Y:S02]  /*2c10*/  @!P1 IMAD.IADD R16, R16, 0x1, -R3 ;  /* 0x0000000110109824 */ /* 0x000fe400078e0a03 */
[C---:B------:R-:W-:Y:S01]  /*2c20*/  IMAD R36, R3.reuse, R18, R36 ;  /* 0x0000001203247224 */ /* 0x040fe200078e0224 */
[C---:B------:R-:W-:Y:S01]  /*2c30*/  ISETP.GT.U32.AND P6, PT, R3.reuse, R17, PT ;  /* 0x000000110300720c */ /* 0x040fe20003fc4070 */
[----:B------:R-:W-:Y:S01]  /*2c40*/  @!P0 IMAD.MOV R15, RZ, RZ, -R15 ;  /* 0x000000ffff0f8224 */ /* 0x000fe200078e0a0f */
[C---:B------:R-:W-:Y:S01]  /*2c50*/  ISETP.GT.U32.AND P0, PT, R3.reuse, R38, PT ;  /* 0x000000260300720c */ /* 0x040fe20003f04070 */
[----:B------:R-:W-:Y:S01]  /*2c60*/  IMAD.HI.U32 R18, R8, R41, RZ ;  /* 0x0000002908127227 */ /* 0x000fe200078e00ff */
[----:B------:R-:W-:-:S03]  /*2c70*/  ISETP.GT.U32.AND P5, PT, R3, R16, PT ;  /* 0x000000100300720c */ /* 0x000fc60003fa4070 */
[----:B------:R-:W-:Y:S01]  /*2c80*/  @!P4 IMAD.MOV R40, RZ, RZ, -R40 ;  /* 0x000000ffff28c224 */ /* 0x000fe200078e0a28 */
[----:B------:R-:W-:Y:S01]  /*2c90*/  ISETP.GT.U32.AND P4, PT, R3, R36, PT ;  /* 0x000000240300720c */ /* 0x000fe20003f84070 */
[----:B------:R-:W-:Y:S01]  /*2ca0*/  IMAD.MOV R18, RZ, RZ, -R18 ;  /* 0x000000ffff127224 */ /* 0x000fe200078e0a12 */
[----:B------:R-:W-:Y:S02]  /*2cb0*/  ISETP.GE.AND P1, PT, R24, RZ, PT ;  /* 0x000000ff1800720c */ /* 0x000fe40003f26270 */
[----:B------:R-:W-:Y:S01]  /*2cc0*/  LOP3.LUT R24, R5, 0x4c, RZ, 0xfc, !PT ;  /* 0x0000004c05187812 */ /* 0x000fe200078efcff */
[----:B------:R-:W-:Y:S01]  /*2cd0*/  IMAD R41, R3, R18, R41 ;  /* 0x0000001203297224 */ /* 0x000fe200078e0229 */
[----:B------:R-:W-:Y:S01]  /*2ce0*/  IABS R39, R44 ;  /* 0x0000002c00277213 */ /* 0x000fe20000000000 */
[--C-:B------:R-:W-:Y:S01]  /*2cf0*/  @!P0 IMAD.IADD R38, R38, 0x1, -R3.reuse ;  /* 0x0000000126268824 */ /* 0x100fe200078e0a03 */
[----:B------:R-:W-:Y:S01]  /*2d00*/  IABS R34, R24 ;  /* 0x0000001800227213 */ /* 0x000fe20000000000 */
[----:B------:R-:W-:Y:S01]  /*2d10*/  @!P6 IMAD.IADD R17, R17, 0x1, -R3 ;  /* 0x000000011111e824 */ /* 0x000fe200078e0a03 */
[----:B------:R-:W-:Y:S01]  /*2d20*/  ISETP.GE.AND P0, PT, R28, RZ, PT ;  /* 0x000000ff1c00720c */ /* 0x000fe20003f06270 */
[----:B------:R-:W-:Y:S01]  /*2d30*/  IMAD.HI.U32 R20, R8, R39, RZ ;  /* 0x0000002708147227 */ /* 0x000fe200078e00ff */
[----:B------:R-:W-:-:S03]  /*2d40*/  ISETP.GT.U32.AND P6, PT, R3, R41, PT ;  /* 0x000000290300720c */ /* 0x000fc60003fc4070 */
[--C-:B------:R-:W-:Y:S01]  /*2d50*/  @!P5 IMAD.IADD R16, R16, 0x1, -R3.reuse ;  /* 0x000000011010d824 */ /* 0x100fe200078e0a03 */
[----:B------:R-:W-:Y:S01]  /*2d60*/  ISETP.GE.AND P5, PT, R26, RZ, PT ;  /* 0x000000ff1a00720c */ /* 0x000fe20003fa6270 */
[----:B------:R-:W-:Y:S02]  /*2d70*/  @!P4 IMAD.IADD R36, R36, 0x1, -R3 ;  /* 0x000000012424c824 */ /* 0x000fe400078e0a03 */
[----:B------:R-:W-:-:S04]  /*2d80*/  IMAD.HI.U32 R18, R8, R34, RZ ;  /* 0x0000002208127227 */ /* 0x000fc800078e00ff */
[----:B------:R-:W-:Y:S02]  /*2d90*/  IMAD.MOV R20, RZ, RZ, -R20 ;  /* 0x000000ffff147224 */ /* 0x000fe400078e0a14 */
[----:B------:R-:W-:Y:S01]  /*2da0*/  @!P1 IMAD.MOV R16, RZ, RZ, -R16 ;  /* 0x000000ffff109224 */ /* 0x000fe200078e0a10 */
[----:B------:R-:W-:Y:S01]  /*2db0*/  ISETP.GT.U32.AND P1, PT, R3, R36, PT ;  /* 0x000000240300720c */ /* 0x000fe20003f24070 */
[----:B------:R-:W-:Y:S01]  /*2dc0*/  IMAD.MOV R18, RZ, RZ, -R18 ;  /* 0x000000ffff127224 */ /* 0x000fe200078e0a12 */
[----:B------:R-:W-:Y:S01]  /*2dd0*/  LOP3.LUT R26, R5, 0x54, RZ, 0xfc, !PT ;  /* 0x00000054051a7812 */ /* 0x000fe200078efcff */
[C---:B------:R-:W-:Y:S02]  /*2de0*/  IMAD R39, R3.reuse, R20, R39 ;  /* 0x0000001403277224 */ /* 0x040fe400078e0227 */
[----:B------:R-:W-:Y:S01]  /*2df0*/  IMAD R34, R3, R18, R34 ;  /* 0x0000001203227224 */ /* 0x000fe200078e0222 */
[----:B------:R-:W-:Y:S01]  /*2e00*/  IABS R32, R26 ;  /* 0x0000001a00207213 */ /* 0x000fe20000000000 */
[----:B------:R-:W-:-:S02]  /*2e10*/  @!P6 IMAD.IADD R41, R41, 0x1, -R3 ;  /* 0x000000012929e824 */ /* 0x000fc400078e0a03 */
[----:B------:R-:W-:Y:S01]  /*2e20*/  @!P0 IMAD.MOV R17, RZ, RZ, -R17 ;  /* 0x000000ffff118224 */ /* 0x000fe200078e0a11 */
[C---:B------:R-:W-:Y:S01]  /*2e30*/  ISETP.GT.U32.AND P0, PT, R3.reuse, R39, PT ;  /* 0x000000270300720c */ /* 0x040fe20003f04070 */
[----:B------:R-:W-:Y:S01]  /*2e40*/  @!P5 IMAD.MOV R38, RZ, RZ, -R38 ;  /* 0x000000ffff26d224 */ /* 0x000fe200078e0a26 */
[----:B------:R-:W-:Y:S01]  /*2e50*/  ISETP.GT.U32.AND P5, PT, R3, R34, PT ;  /* 0x000000220300720c */ /* 0x000fe20003fa4070 */
[----:B------:R-:W-:Y:S01]  /*2e60*/  IMAD.HI.U32 R18, R8, R32, RZ ;  /* 0x0000002008127227 */ /* 0x000fe200078e00ff */
[----:B------:R-:W-:Y:S02]  /*2e70*/  ISETP.GE.AND P4, PT, R31, RZ, PT ;  /* 0x000000ff1f00720c */ /* 0x000fe40003f86270 */
[----:B------:R-:W-:Y:S02]  /*2e80*/  ISETP.GT.U32.AND P6, PT, R3, R41, PT ;  /* 0x000000290300720c */ /* 0x000fe40003fc4070 */
[----:B------:R-:W-:Y:S01]  /*2e90*/  LOP3.LUT R28, R5, 0x58, RZ, 0xfc, !PT ;  /* 0x00000058051c7812 */ /* 0x000fe200078efcff */
[--C-:B------:R-:W-:Y:S01]  /*2ea0*/  @!P1 IMAD.IADD R36, R36, 0x1, -R3.reuse ;  /* 0x0000000124249824 */ /* 0x100fe200078e0a03 */
[----:B------:R-:W-:Y:S01]  /*2eb0*/  ISETP.GE.AND P1, PT, R22, RZ, PT ;  /* 0x000000ff1600720c */ /* 0x000fe20003f26270 */
[----:B------:R-:W-:Y:S01]  /*2ec0*/  IMAD.MOV R18, RZ, RZ, -R18 ;  /* 0x000000ffff127224 */ /* 0x000fe200078e0a12 */
[----:B------:R-:W-:Y:S01]  /*2ed0*/  IABS R35, R28 ;  /* 0x0000001c00237213 */ /* 0x000fe20000000000 */
[----:B------:R-:W-:Y:S01]  /*2ee0*/  @!P0 IMAD.IADD R39, R39, 0x1, -R3 ;  /* 0x0000000127278824 */ /* 0x000fe200078e0a03 */
[----:B------:R-:W-:Y:S01]  /*2ef0*/  LOP3.LUT R22, R5, 0x60, RZ, 0xfc, !PT ;  /* 0x0000006005167812 */ /* 0x000fe200078efcff */
[----:B------:R-:W-:-:S02]  /*2f00*/  IMAD R32, R3, R18, R32 ;  /* 0x0000001203207224 */ /* 0x000fc400078e0220 */
[----:B------:R-:W-:Y:S01]  /*2f10*/  IMAD.HI.U32 R18, R8, R35, RZ ;  /* 0x0000002308127227 */ /* 0x000fe200078e00ff */
[----:B------:R-:W-:-:S03]  /*2f20*/  IABS R33, R22 ;  /* 0x0000001600217213 */ /* 0x000fc60000000000 */
[--C-:B------:R-:W-:Y:S02]  /*2f30*/  @!P5 IMAD.IADD R34, R34, 0x1, -R3.reuse ;  /* 0x000000012222d824 */ /* 0x100fe400078e0a03 */
[----:B------:R-:W-:Y:S02]  /*2f40*/  @!P6 IMAD.IADD R41, R41, 0x1, -R3 ;  /* 0x000000012929e824 */ /* 0x000fe400078e0a03 */
[----:B------:R-:W-:Y:S01]  /*2f50*/  @!P4 IMAD.MOV R36, RZ, RZ, -R36 ;  /* 0x000000ffff24c224 */ /* 0x000fe200078e0a24 */
[C---:B------:R-:W-:Y:S01]  /*2f60*/  ISETP.GT.U32.AND P4, PT, R3.reuse, R39, PT ;  /* 0x000000270300720c */ /* 0x040fe20003f84070 */
[----:B------:R-:W-:Y:S01]  /*2f70*/  IMAD.MOV R18, RZ, RZ, -R18 ;  /* 0x000000ffff127224 */ /* 0x000fe200078e0a12 */
[C---:B------:R-:W-:Y:S01]  /*2f80*/  ISETP.GT.U32.AND P5, PT, R3.reuse, R34, PT ;  /* 0x000000220300720c */ /* 0x040fe20003fa4070 */
[----:B------:R-:W-:Y:S01]  /*2f90*/  @!P1 IMAD.MOV R41, RZ, RZ, -R41 ;  /* 0x000000ffff299224 */ /* 0x000fe200078e0a29 */
[----:B------:R-:W-:Y:S01]  /*2fa0*/  ISETP.GE.AND P1, PT, R44, RZ, PT ;  /* 0x000000ff2c00720c */ /* 0x000fe20003f26270 */
[C---:B------:R-:W-:Y:S01]  /*2fb0*/  IMAD R35, R3.reuse, R18, R35 ;  /* 0x0000001203237224 */ /* 0x040fe200078e0223 */
[----:B------:R-:W-:Y:S01]  /*2fc0*/  IABS R30, R45 ;  /* 0x0000002d001e7213 */ /* 0x000fe20000000000 */
[----:B------:R-:W-:Y:S01]  /*2fd0*/  IMAD.HI.U32 R18, R8, R33, RZ ;  /* 0x0000002108127227 */ /* 0x000fe200078e00ff */
[----:B------:R-:W-:-:S02]  /*2fe0*/  ISETP.GT.U32.AND P6, PT, R3, R32, PT ;  /* 0x000000200300720c */ /* 0x000fc40003fc4070 */
[----:B------:R-:W-:Y:S01]  /*2ff0*/  ISETP.GE.AND P0, PT, R24, RZ, PT ;  /* 0x000000ff1800720c */ /* 0x000fe20003f06270 */
[----:B------:R-:W-:Y:S02]  /*3000*/  IMAD.MOV R18, RZ, RZ, -R18 ;  /* 0x000000ffff127224 */ /* 0x000fe400078e0a12 */
[----:B------:R-:W-:-:S04]  /*3010*/  IMAD.HI.U32 R20, R8, R30, RZ ;  /* 0x0000001e08147227 */ /* 0x000fc800078e00ff */
[----:B------:R-:W-:Y:S02]  /*3020*/  @!P4 IMAD.IADD R39, R39, 0x1, -R3 ;  /* 0x000000012727c824 */ /* 0x000fe400078e0a03 */
[C---:B------:R-:W-:Y:S02]  /*3030*/  IMAD R33, R3.reuse, R18, R33 ;  /* 0x0000001203217224 */ /* 0x040fe400078e0221 */
[----:B------:R-:W-:Y:S02]  /*3040*/  IMAD.MOV R20, RZ, RZ, -R20 ;  /* 0x000000ffff147224 */ /* 0x000fe400078e0a14 */
[----:B------:R-:W-:Y:S01]  /*3050*/  @!P5 IMAD.IADD R34, R34, 0x1, -R3 ;  /* 0x000000012222d824 */ /* 0x000fe200078e0a03 */
[C---:B------:R-:W-:Y:S01]  /*3060*/  ISETP.GT.U32.AND P5, PT, R3.reuse, R35, PT ;  /* 0x000000230300720c */ /* 0x040fe20003fa4070 */
[----:B------:R-:W-:Y:S01]  /*3070*/  @!P1 IMAD.MOV R39, RZ, RZ, -R39 ;  /* 0x000000ffff279224 */ /* 0x000fe200078e0a27 */
[C---:B------:R-:W-:Y:S01]  /*3080*/  ISETP.GT.U32.AND P1, PT, R3.reuse, R33, PT ;  /* 0x000000210300720c */ /* 0x040fe20003f24070 */
[----:B------:R-:W-:-:S02]  /*3090*/  IMAD R30, R3, R20, R30 ;  /* 0x00000014031e7224 */ /* 0x000fc400078e021e */
[--C-:B------:R-:W-:Y:S02]  /*30a0*/  @!P6 IMAD.IADD R32, R32, 0x1, -R3.reuse ;  /* 0x000000012020e824 */ /* 0x100fe400078e0a03 */
[----:B------:R-:W-:Y:S01]  /*30b0*/  @!P0 IMAD.MOV R34, RZ, RZ, -R34 ;  /* 0x000000ffff228224 */ /* 0x000fe200078e0a22 */
[C---:B------:R-:W-:Y:S02]  /*30c0*/  ISETP.GT.U32.AND P0, PT, R3.reuse, R30, PT ;  /* 0x0000001e0300720c */ /* 0x040fe40003f04070 */
[----:B------:R-:W-:Y:S02]  /*30d0*/  ISETP.GT.U32.AND P6, PT, R3, R32, PT ;  /* 0x000000200300720c */ /* 0x000fe40003fc4070 */
[----:B------:R-:W-:Y:S01]  /*30e0*/  LOP3.LUT R44, R5, 0x68, RZ, 0xfc, !PT ;  /* 0x00000068052c7812 */ /* 0x000fe200078efcff */
[--C-:B------:R-:W-:Y:S01]  /*30f0*/  @!P5 IMAD.IADD R35, R35, 0x1, -R3.reuse ;  /* 0x000000012323d824 */ /* 0x100fe200078e0a03 */
[----:B------:R-:W-:Y:S01]  /*3100*/  ISETP.GE.AND P4, PT, R26, RZ, PT ;  /* 0x000000ff1a00720c */ /* 0x000fe20003f86270 */
[----:B------:R-:W-:Y:S01]  /*3110*/  @!P1 IMAD.IADD R33, R33, 0x1, -R3 ;  /* 0x0000000121219824 */ /* 0x000fe200078e0a03 */
[----:B------:R-:W-:-:S02]  /*3120*/  IABS R31, R44 ;  /* 0x0000002c001f7213 */ /* 0x000fc40000000000 */
[C---:B------:R-:W-:Y:S02]  /*3130*/  ISETP.GT.U32.AND P5, PT, R3.reuse, R35, PT ;  /* 0x000000230300720c */ /* 0x040fe40003fa4070 */
[----:B------:R-:W-:Y:S01]  /*3140*/  ISETP.GT.U32.AND P1, PT, R3, R33, PT ;  /* 0x000000210300720c */ /* 0x000fe20003f24070 */
[----:B------:R-:W-:Y:S01]  /*3150*/  @!P0 IMAD.IADD R30, R30, 0x1, -R3 ;  /* 0x000000011e1e8824 */ /* 0x000fe200078e0a03 */
[----:B------:R-:W-:Y:S01]  /*3160*/  LOP3.LUT R24, R5, 0x64, RZ, 0xfc, !PT ;  /* 0x0000006405187812 */ /* 0x000fe200078efcff */
[----:B------:R-:W-:-:S04]  /*3170*/  IMAD.HI.U32 R20, R8, R31, RZ ;  /* 0x0000001f08147227 */ /* 0x000fc800078e00ff */
[----:B------:R-:W-:Y:S01]  /*3180*/  @!P6 IMAD.IADD R32, R32, 0x1, -R3 ;  /* 0x000000012020e824 */ /* 0x000fe200078e0a03 */
[----:B------:R-:W-:Y:S01]  /*3190*/  ISETP.GE.AND P6, PT, R28, RZ, PT ;  /* 0x000000ff1c00720c */ /* 0x000fe20003fc6270 */
[----:B------:R-:W-:Y:S01]  /*31a0*/  IMAD.MOV R20, RZ, RZ, -R20 ;  /* 0x000000ffff147224 */ /* 0x000fe200078e0a14 */
[----:B------:R-:W-:Y:S02]  /*31b0*/  IABS R28, R24 ;  /* 0x00000018001c7213 */ /* 0x000fe40000000000 */
[----:B------:R-:W-:Y:S01]  /*31c0*/  ISETP.GT.U32.AND P0, PT, R3, R30, PT ;  /* 0x0000001e0300720c */ /* 0x000fe20003f04070 */
[----:B------:R-:W-:Y:S01]  /*31d0*/  @!P4 IMAD.MOV R32, RZ, RZ, -R32 ;  /* 0x000000ffff20c224 */ /* 0x000fe200078e0a20 */
[----:B------:R-:W-:Y:S01]  /*31e0*/  ISETP.GE.AND P4, PT, R45, RZ, PT ;  /* 0x000000ff2d00720c */ /* 0x000fe20003f86270 */
[----:B------:R-:W-:Y:S02]  /*31f0*/  IMAD R31, R3, R20, R31 ;  /* 0x00000014031f7224 */ /* 0x000fe400078e021f */
[----:B------:R-:W-:-:S04]  /*3200*/  IMAD.HI.U32 R18, R8, R28, RZ ;  /* 0x0000001c08127227 */ /* 0x000fc800078e00ff */
[--C-:B------:R-:W-:Y:S01]  /*3210*/  @!P5 IMAD.IADD R35, R35, 0x1, -R3.reuse ;  /* 0x000000012323d824 */ /* 0x100fe200078e0a03 */
[----:B------:R-:W-:Y:S01]  /*3220*/  ISETP.GE.AND P5, PT, R22, RZ, PT ;  /* 0x000000ff1600720c */ /* 0x000fe20003fa6270 */
[--C-:B------:R-:W-:Y:S01]  /*3230*/  @!P1 IMAD.IADD R33, R33, 0x1, -R3.reuse ;  /* 0x0000000121219824 */ /* 0x100fe200078e0a03 */
[C---:B------:R-:W-:Y:S01]  /*3240*/  ISETP.GT.U32.AND P1, PT, R3.reuse, R31, PT ;  /* 0x0000001f0300720c */ /* 0x040fe20003f24070 */
[----:B------:R-:W-:Y:S01]  /*3250*/  IMAD.MOV R22, RZ, RZ, -R18 ;  /* 0x000000ffff167224 */ /* 0x000fe200078e0a12 */
[----:B------:R-:W-:Y:S01]  /*3260*/  IABS R26, R47 ;  /* 0x0000002f001a7213 */ /* 0x000fe20000000000 */
[----:B------:R-:W-:Y:S02]  /*3270*/  @!P0 IMAD.IADD R30, R30, 0x1, -R3 ;  /* 0x000000011e1e8824 */ /* 0x000fe400078e0a03 */
[----:B------:R-:W-:Y:S02]  /*3280*/  IMAD R28, R3, R22, R28 ;  /* 0x00000016031c7224 */ /* 0x000fe400078e021c */
[----:B------:R-:W-:-:S02]  /*3290*/  @!P4 IMAD.MOV R30, RZ, RZ, -R30 ;  /* 0x000000ffff1ec224 */ /* 0x000fc400078e0a1e */
[----:B------:R-:W-:Y:S01]  /*32a0*/  IMAD.HI.U32 R18, R8, R26, RZ ;  /* 0x0000001a08127227 */ /* 0x000fe200078e00ff */
[----:B------:R-:W-:Y:S02]  /*32b0*/  ISETP.GT.U32.AND P4, PT, R3, R28, PT ;  /* 0x0000001c0300720c */ /* 0x000fe40003f84070 */
[----:B------:R-:W-:Y:S01]  /*32c0*/  IABS R77, R48 ;  /* 0x00000030004d7213 */ /* 0x000fe20000000000 */
[----:B------:R-:W-:Y:S02]  /*32d0*/  @!P1 IMAD.IADD R31, R31, 0x1, -R3 ;  /* 0x000000011f1f9824 */ /* 0x000fe400078e0a03 */
[----:B------:R-:W-:-:S03]  /*32e0*/  IMAD.MOV R18, RZ, RZ, -R18 ;  /* 0x000000ffff127224 */ /* 0x000fc600078e0a12 */
[C---:B------:R-:W-:Y:S01]  /*32f0*/  ISETP.GT.U32.AND P1, PT, R3.reuse, R31, PT ;  /* 0x0000001f0300720c */ /* 0x040fe20003f24070 */
[----:B------:R-:W-:Y:S02]  /*3300*/  IMAD R26, R3, R18, R26 ;  /* 0x00000012031a7224 */ /* 0x000fe400078e021a */
[----:B------:R-:W-:-:S04]  /*3310*/  IMAD.HI.U32 R18, R8, R77, RZ ;  /* 0x0000004d08127227 */ /* 0x000fc800078e00ff */
[----:B------:R-:W-:Y:S02]  /*3320*/  @!P4 IMAD.IADD R28, R28, 0x1, -R3 ;  /* 0x000000011c1cc824 */ /* 0x000fe400078e0a03 */
[----:B------:R-:W-:Y:S02]  /*3330*/  IMAD.MOV R18, RZ, RZ, -R18 ;  /* 0x000000ffff127224 */ /* 0x000fe400078e0a12 */
[----:B------:R-:W-:Y:S01]  /*3340*/  @!P6 IMAD.MOV R35, RZ, RZ, -R35 ;  /* 0x000000ffff23e224 */ /* 0x000fe200078e0a23 */
[----:B------:R-:W-:Y:S01]  /*3350*/  ISETP.GE.AND P6, PT, R44, RZ, PT ;  /* 0x000000ff2c00720c */ /* 0x000fe20003fc6270 */
[----:B------:R-:W-:Y:S01]  /*3360*/  @!P5 IMAD.MOV R33, RZ, RZ, -R33 ;  /* 0x000000ffff21d224 */ /* 0x000fe200078e0a21 */
[----:B------:R-:W-:Y:S01]  /*3370*/  IABS R44, R49 ;  /* 0x00000031002c7213 */ /* 0x000fe20000000000 */
[C---:B------:R-:W-:Y:S01]  /*3380*/  IMAD R77, R3.reuse, R18, R77 ;  /* 0x00000012034d7224 */ /* 0x040fe200078e024d */
[C---:B------:R-:W-:Y:S02]  /*3390*/  ISETP.GT.U32.AND P4, PT, R3.reuse, R28, PT ;  /* 0x0000001c0300720c */ /* 0x040fe40003f84070 */
[----:B------:R-:W-:Y:S01]  /*33a0*/  ISETP.GT.U32.AND P5, PT, R3, R26, PT ;  /* 0x0000001a0300720c */ /* 0x000fe20003fa4070 */
[----:B------:R-:W-:Y:S01]  /*33b0*/  @!P1 IMAD.IADD R31, R31, 0x1, -R3 ;  /* 0x000000011f1f9824 */ /* 0x000fe200078e0a03 */
[----:B------:R-:W-:Y:S01]  /*33c0*/  IABS R45, R51 ;  /* 0x00000033002d7213 */ /* 0x000fe20000000000 */
[----:B------:R-:W-:Y:S01]  /*33d0*/  IMAD.HI.U32 R20, R8, R44, RZ ;  /* 0x0000002c08147227 */ /* 0x000fe200078e00ff */
[----:B------:R-:W-:-:S02]  /*33e0*/  IABS R76, R50 ;  /* 0x00000032004c7213 */ /* 0x000fc40000000000 */
[----:B------:R-:W-:Y:S02]  /*33f0*/  ISETP.GT.U32.AND P1, PT, R3, R77, PT ;  /* 0x0000004d0300720c */ /* 0x000fe40003f24070 */
[----:B------:R-:W-:Y:S01]  /*3400*/  ISETP.GE.AND P0, PT, R24, RZ, PT ;  /* 0x000000ff1800720c */ /* 0x000fe20003f06270 */
[----:B------:R-:W-:-:S04]  /*3410*/  IMAD.HI.U32 R24, R8, R45, RZ ;  /* 0x0000002d08187227 */ /* 0x000fc800078e00ff */
[----:B------:R-:W-:Y:S02]  /*3420*/  IMAD.MOV R20, RZ, RZ, -R20 ;  /* 0x000000ffff147224 */ /* 0x000fe400078e0a14 */
[----:B------:R-:W-:-:S04]  /*3430*/  IMAD.HI.U32 R22, R8, R76, RZ ;  /* 0x0000004c08167227 */ /* 0x000fc800078e00ff */
[----:B------:R-:W-:Y:S02]  /*3440*/  IMAD.MOV R46, RZ, RZ, -R24 ;  /* 0x000000ffff2e7224 */ /* 0x000fe400078e0a18 */
[--C-:B------:R-:W-:Y:S01]  /*3450*/  @!P4 IMAD.IADD R28, R28, 0x1, -R3.reuse ;  /* 0x000000011c1cc824 */ /* 0x100fe200078e0a03 */
[----:B------:R-:W-:Y:S01]  /*3460*/  ISETP.GE.AND P4, PT, R47, RZ, PT ;  /* 0x000000ff2f00720c */ /* 0x000fe20003f86270 */
[----:B------:R-:W-:Y:S01]  /*3470*/  IMAD R24, R3, R20, R44 ;  /* 0x0000001403187224 */ /* 0x000fe200078e022c */
[----:B------:R-:W-:Y:S01]  /*3480*/  LOP3.LUT R47, R5, 0x84, RZ, 0xfc, !PT ;  /* 0x00000084052f7812 */ /* 0x000fe200078efcff */
[----:B------:R-:W-:Y:S02]  /*3490*/  IMAD.MOV R22, RZ, RZ, -R22 ;  /* 0x000000ffff167224 */ /* 0x000fe400078e0a16 */
[--C-:B------:R-:W-:Y:S01]  /*34a0*/  @!P5 IMAD.IADD R26, R26, 0x1, -R3.reuse ;  /* 0x000000011a1ad824 */ /* 0x100fe200078e0a03 */
[C---:B------:R-:W-:Y:S01]  /*34b0*/  ISETP.GT.U32.AND P5, PT, R3.reuse, R24, PT ;  /* 0x000000180300720c */ /* 0x040fe20003fa4070 */
[----:B------:R-:W-:Y:S01]  /*34c0*/  IMAD R76, R3, R22, R76 ;  /* 0x00000016034c7224 */ /* 0x000fe200078e024c */
[----:B------:R-:W-:Y:S01]  /*34d0*/  IABS R44, R47 ;  /* 0x0000002f002c7213 */ /* 0x000fe20000000000 */
[----:B------:R-:W-:Y:S01]  /*34e0*/  @!P1 IMAD.IADD R77, R77, 0x1, -R3 ;  /* 0x000000014d4d9824 */ /* 0x000fe200078e0a03 */
[C---:B------:R-:W-:Y:S01]  /*34f0*/  ISETP.GT.U32.AND P1, PT, R3.reuse, R26, PT ;  /* 0x0000001a0300720c */ /* 0x040fe20003f24070 */
[----:B------:R-:W-:Y:S01]  /*3500*/  @!P6 IMAD.MOV R31, RZ, RZ, -R31 ;  /* 0x000000ffff1fe224 */ /* 0x000fe200078e0a1f */
[C---:B------:R-:W-:Y:S01]  /*3510*/  ISETP.GT.U32.AND P6, PT, R3.reuse, R76, PT ;  /* 0x0000004c0300720c */ /* 0x040fe20003fc4070 */
[----:B------:R-:W-:Y:S01]  /*3520*/  IMAD R22, R3, R46, R45 ;  /* 0x0000002e03167224 */ /* 0x000fe200078e022d */
[----:B------:R-:W-:Y:S01]  /*3530*/  LOP3.LUT R46, R5, 0x80, RZ, 0xfc, !PT ;  /* 0x00000080052e7812 */ /* 0x000fe200078efcff */
[----:B------:R-:W-:-:S03]  /*3540*/  IMAD.HI.U32 R20, R8, R44, RZ ;  /* 0x0000002c08147227 */ /* 0x000fc600078e00ff */
[----:B------:R-:W-:Y:S01]  /*3550*/  IABS R73, R46 ;  /* 0x0000002e00497213 */ /* 0x000fe20000000000 */
[----:B------:R-:W-:Y:S02]  /*3560*/  IMAD.MOV R20, RZ, RZ, -R20 ;  /* 0x000000ffff147224 */ /* 0x000fe400078e0a14 */
[--C-:B------:R-:W-:Y:S01]  /*3570*/  @!P5 IMAD.IADD R24, R24, 0x1, -R3.reuse ;  /* 0x000000011818d824 */ /* 0x100fe200078e0a03 */
[C---:B------:R-:W-:Y:S01]  /*3580*/  ISETP.GT.U32.AND P5, PT, R3.reuse, R77, PT ;  /* 0x0000004d0300720c */ /* 0x040fe20003fa4070 */
[----:B------:R-:W-:Y:S01]  /*3590*/  @!P1 IMAD.IADD R26, R26, 0x1, -R3 ;  /* 0x000000011a1a9824 */ /* 0x000fe200078e0a03 */
[C---:B------:R-:W-:Y:S01]  /*35a0*/  ISETP.GT.U32.AND P1, PT, R3.reuse, R22, PT ;  /* 0x000000160300720c */ /* 0x040fe20003f24070 */
[----:B------:R-:W-:Y:S02]  /*35b0*/  IMAD R20, R3, R20, R44 ;  /* 0x0000001403147224 */ /* 0x000fe400078e022c */
[----:B------:R-:W-:-:S04]  /*35c0*/  IMAD.HI.U32 R18, R8, R73, RZ ;  /* 0x0000004908127227 */ /* 0x000fc800078e00ff */
[----:B------:R-:W-:Y:S01]  /*35d0*/  @!P6 IMAD.IADD R76, R76, 0x1, -R3 ;  /* 0x000000014c4ce824 */ /* 0x000fe200078e0a03 */
[C---:B------:R-:W-:Y:S01]  /*35e0*/  ISETP.GT.U32.AND P6, PT, R3.reuse, R20, PT ;  /* 0x000000140300720c */ /* 0x040fe20003fc4070 */
[----:B------:R-:W-:Y:S02]  /*35f0*/  IMAD.MOV R18, RZ, RZ, -R18 ;  /* 0x000000ffff127224 */ /* 0x000fe400078e0a12 */
[----:B------:R-:W-:Y:S01]  /*3600*/  @!P0 IMAD.MOV R28, RZ, RZ, -R28 ;  /* 0x000000ffff1c8224 */ /* 0x000fe200078e0a1c */
[C---:B------:R-:W-:Y:S01]  /*3610*/  ISETP.GT.U32.AND P0, PT, R3.reuse, R24, PT ;  /* 0x000000180300720c */ /* 0x040fe20003f04070 */
[----:B------:R-:W-:Y:S01]  /*3620*/  IMAD R73, R3, R18, R73 ;  /* 0x0000001203497224 */ /* 0x000fe200078e0249 */
[----:B------:R-:W-:Y:S01]  /*3630*/  IABS R72, R52 ;  /* 0x0000003400487213 */ /* 0x000fe20000000000 */
[--C-:B------:R-:W-:Y:S01]  /*3640*/  @!P5 IMAD.IADD R77, R77, 0x1, -R3.reuse ;  /* 0x000000014d4dd824 */ /* 0x100fe200078e0a03 */
[----:B------:R-:W-:Y:S01]  /*3650*/  IABS R45, R53 ;  /* 0x00000035002d7213 */ /* 0x000fe20000000000 */
[----:B------:R-:W-:Y:S01]  /*3660*/  @!P1 IMAD.IADD R22, R22, 0x1, -R3 ;  /* 0x0000000116169824 */ /* 0x000fe200078e0a03 */
[----:B------:R-:W-:Y:S01]  /*3670*/  ISETP.GT.U32.AND P5, PT, R3, R73, PT ;  /* 0x000000490300720c */ /* 0x000fe20003fa4070 */
[----:B------:R-:W-:Y:S01]  /*3680*/  IMAD.HI.U32 R18, R8, R72, RZ ;  /* 0x0000004808127227 */ /* 0x000fe200078e00ff */
[----:B------:R-:W-:-:S03]  /*3690*/  ISETP.GE.AND P1, PT, R49, RZ, PT ;  /* 0x000000ff3100720c */ /* 0x000fc60003f26270 */
[----:B------:R-:W-:Y:S01]  /*36a0*/  @!P6 IMAD.IADD R20, R20, 0x1, -R3 ;  /* 0x000000011414e824 */ /* 0x000fe200078e0a03 */
[----:B------:R-:W-:Y:S01]  /*36b0*/  ISETP.GT.U32.AND P6, PT, R3, R22, PT ;  /* 0x000000160300720c */ /* 0x000fe20003fc4070 */
[----:B------:R-:W-:-:S04]  /*36c0*/  IMAD.HI.U32 R44, R8, R45, RZ ;  /* 0x0000002d082c7227 */ /* 0x000fc800078e00ff */
[----:B------:R-:W-:Y:S02]  /*36d0*/  IMAD.MOV R18, RZ, RZ, -R18 ;  /* 0x000000ffff127224 */ /* 0x000fe400078e0a12 */
[--C-:B------:R-:W-:Y:S01]  /*36e0*/  @!P0 IMAD.IADD R24, R24, 0x1, -R3.reuse ;  /* 0x0000000118188824 */ /* 0x100fe200078e0a03 */
[----:B------:R-:W-:Y:S01]  /*36f0*/  ISETP.GE.AND P0, PT, R48, RZ, PT ;  /* 0x000000ff3000720c */ /* 0x000fe20003f06270 */
[----:B------:R-:W-:Y:S02]  /*3700*/  IMAD.MOV R44, RZ, RZ, -R44 ;  /* 0x000000ffff2c7224 */ /* 0x000fe400078e0a2c */
[----:B------:R-:W-:Y:S02]  /*3710*/  IMAD R72, R3, R18, R72 ;  /* 0x0000001203487224 */ /* 0x000fe400078e0248 */
[----:B------:R-:W-:Y:S02]  /*3720*/  @!P5 IMAD.IADD R73, R73, 0x1, -R3 ;  /* 0x000000014949d824 */ /* 0x000fe400078e0a03 */
[----:B------:R-:W-:-:S02]  /*3730*/  IMAD R18, R3, R44, R45 ;  /* 0x0000002c03127224 */ /* 0x000fc400078e022d */
[----:B------:R-:W-:Y:S01]  /*3740*/  @!P1 IMAD.MOV R24, RZ, RZ, -R24 ;  /* 0x000000ffff189224 */ /* 0x000fe200078e0a18 */
[C---:B------:R-:W-:Y:S01]  /*3750*/  ISETP.GT.U32.AND P1, PT, R3.reuse, R72, PT ;  /* 0x000000480300720c */ /* 0x040fe20003f24070 */
[----:B------:R-:W-:Y:S01]  /*3760*/  @!P4 IMAD.MOV R26, RZ, RZ, -R26 ;  /* 0x000000ffff1ac224 */ /* 0x000fe200078e0a1a */
[C---:B------:R-:W-:Y:S01]  /*3770*/  ISETP.GT.U32.AND P5, PT, R3.reuse, R76, PT ;  /* 0x0000004c0300720c */ /* 0x040fe20003fa4070 */
[----:B------:R-:W-:Y:S01]  /*3780*/  @!P6 IMAD.IADD R22, R22, 0x1, -R3 ;  /* 0x000000011616e824 */ /* 0x000fe200078e0a03 */
[C---:B------:R-:W-:Y:S02]  /*3790*/  ISETP.GT.U32.AND P4, PT, R3.reuse, R73, PT ;  /* 0x000000490300720c */ /* 0x040fe40003f84070 */
[----:B------:R-:W-:Y:S02]  /*37a0*/  ISETP.GT.U32.AND P6, PT, R3, R18, PT ;  /* 0x000000120300720c */ /* 0x000fe40003fc4070 */
[----:B------:R-:W-:Y:S01]  /*37b0*/  LOP3.LUT R49, R5, 0x90, RZ, 0xfc, !PT ;  /* 0x0000009005317812 */ /* 0x000fe200078efcff */
[----:B------:R-:W-:Y:S01]  /*37c0*/  @!P0 IMAD.MOV R77, RZ, RZ, -R77 ;  /* 0x000000ffff4d8224 */ /* 0x000fe200078e0a4d */
[----:B------:R-:W-:-:S02]  /*37d0*/  ISETP.GT.U32.AND P0, PT, R3, R20, PT ;  /* 0x000000140300720c */ /* 0x000fc40003f04070 */
[----:B------:R-:W-:Y:S01]  /*37e0*/  IABS R70, R49 ;  /* 0x0000003100467213 */ /* 0x000fe20000000000 */
[--C-:B------:R-:W-:Y:S01]  /*37f0*/  @!P1 IMAD.IADD R72, R72, 0x1, -R3.reuse ;  /* 0x0000000148489824 */ /* 0x100fe200078e0a03 */
[----:B------:R-:W-:Y:S01]  /*3800*/  IABS R48, R54 ;  /* 0x0000003600307213 */ /* 0x000fe20000000000 */
[----:B------:R-:W-:Y:S02]  /*3810*/  @!P5 IMAD.IADD R76, R76, 0x1, -R3 ;  /* 0x000000014c4cd824 */ /* 0x000fe400078e0a03 */
[----:B------:R-:W-:Y:S01]  /*3820*/  IMAD.HI.U32 R44, R8, R70, RZ ;  /* 0x00000046082c7227 */ /* 0x000fe200078e00ff */
[----:B------:R-:W-:-:S03]  /*3830*/  ISETP.GE.AND P5, PT, R50, RZ, PT ;  /* 0x000000ff3200720c */ /* 0x000fc60003fa6270 */
[--C-:B------:R-:W-:Y:S01]  /*3840*/  @!P4 IMAD.IADD R73, R73, 0x1, -R3.reuse ;  /* 0x000000014949c824 */ /* 0x100fe200078e0a03 */
[----:B------:R-:W-:Y:S01]  /*3850*/  ISETP.GE.AND P4, PT, R51, RZ, PT ;  /* 0x000000ff3300720c */ /* 0x000fe20003f86270 */
[----:B------:R-:W-:Y:S01]  /*3860*/  @!P6 IMAD.IADD R18, R18, 0x1, -R3 ;  /* 0x000000011212e824 */ /* 0x000fe200078e0a03 */
[----:B------:R-:W-:Y:S01]  /*3870*/  ISETP.GT.U32.AND P6, PT, R3, R72, PT ;  /* 0x000000480300720c */ /* 0x000fe20003fc4070 */
[----:B------:R-:W-:Y:S02]  /*3880*/  IMAD.MOV R45, RZ, RZ, -R44 ;  /* 0x000000ffff2d7224 */ /* 0x000fe400078e0a2c */
[----:B------:R-:W-:-:S04]  /*3890*/  IMAD.HI.U32 R44, R8, R48, RZ ;  /* 0x00000030082c7227 */ /* 0x000fc800078e00ff */
[--C-:B------:R-:W-:Y:S01]  /*38a0*/  @!P0 IMAD.IADD R20, R20, 0x1, -R3.reuse ;  /* 0x0000000114148824 */ /* 0x100fe200078e0a03 */
[----:B------:R-:W-:Y:S01]  /*38b0*/  ISETP.GE.AND P0, PT, R46, RZ, PT ;  /* 0x000000ff2e00720c */ /* 0x000fe20003f06270 */
[----:B------:R-:W-:Y:S02]  /*38c0*/  IMAD.MOV R44, RZ, RZ, -R44 ;  /* 0x000000ffff2c7224 */ /* 0x000fe400078e0a2c */
[C---:B------:R-:W-:Y:S02]  /*38d0*/  IMAD R70, R3.reuse, R45, R70 ;  /* 0x0000002d03467224 */ /* 0x040fe400078e0246 */
[C---:B------:R-:W-:Y:S02]  /*38e0*/  IMAD R48, R3.reuse, R44, R48 ;  /* 0x0000002c03307224 */ /* 0x040fe400078e0230 */
[----:B------:R-:W-:Y:S01]  /*38f0*/  @!P5 IMAD.MOV R76, RZ, RZ, -R76 ;  /* 0x000000ffff4cd224 */ /* 0x000fe200078e0a4c */
[C---:B------:R-:W-:Y:S01]  /*3900*/  ISETP.GT.U32.AND P5, PT, R3.reuse, R70, PT ;  /* 0x000000460300720c */ /* 0x040fe20003fa4070 */
[----:B------:R-:W-:Y:S01]  /*3910*/  @!P4 IMAD.MOV R22, RZ, RZ, -R22 ;  /* 0x000000ffff16c224 */ /* 0x000fe200078e0a16 */
[C---:B------:R-:W-:Y:S01]  /*3920*/  ISETP.GT.U32.AND P4, PT, R3.reuse, R18, PT ;  /* 0x000000120300720c */ /* 0x040fe20003f84070 */
[----:B------:R-:W-:Y:S01]  /*3930*/  @!P6 IMAD.IADD R72, R72, 0x1, -R3 ;  /* 0x000000014848e824 */ /* 0x000fe200078e0a03 */
[----:B------:R-:W-:-:S02]  /*3940*/  ISETP.GT.U32.AND P6, PT, R3, R48, PT ;  /* 0x000000300300720c */ /* 0x000fc40003fc4070 */
[----:B------:R-:W-:Y:S01]  /*3950*/  LOP3.LUT R46, R5, 0x98, RZ, 0xfc, !PT ;  /* 0x00000098052e7812 */ /* 0x000fe200078efcff */
[----:B------:R-:W-:Y:S01]  /*3960*/  @!P0 IMAD.MOV R73, RZ, RZ, -R73 ;  /* 0x000000ffff498224 */ /* 0x000fe200078e0a49 */
[----:B------:R-:W-:Y:S02]  /*3970*/  ISETP.GE.AND P0, PT, R52, RZ, PT ;  /* 0x000000ff3400720c */ /* 0x000fe40003f06270 */
[----:B------:R-:W-:Y:S02]  /*3980*/  IABS R68, R46 ;  /* 0x0000002e00447213 */ /* 0x000fe40000000000 */
[----:B------:R-:W-:Y:S02]  /*3990*/  ISETP.GE.AND P1, PT, R47, RZ, PT ;  /* 0x000000ff2f00720c */ /* 0x000fe40003f26270 */
[C---:B------:R-:W-:Y:S01]  /*39a0*/  LOP3.LUT R47, R5.reuse, 0x9c, RZ, 0xfc, !PT ;  /* 0x0000009c052f7812 */ /* 0x040fe200078efcff */
[----:B------:R-:W-:Y:S01]  /*39b0*/  IMAD.HI.U32 R44, R8, R68, RZ ;  /* 0x00000044082c7227 */ /* 0x000fe200078e00ff */
[----:B------:R-:W-:-:S03]  /*39c0*/  LOP3.LUT R52, R5, 0xa0, RZ, 0xfc, !PT ;  /* 0x000000a005347812 */ /* 0x000fc600078efcff */
[--C-:B------:R-:W-:Y:S01]  /*39d0*/  @!P4 IMAD.IADD R18, R18, 0x1, -R3.reuse ;  /* 0x000000011212c824 */ /* 0x100fe200078e0a03 */
[----:B------:R-:W-:Y:S01]  /*39e0*/  ISETP.GE.AND P4, PT, R49, RZ, PT ;  /* 0x000000ff3100720c */ /* 0x000fe20003f86270 */
[--C-:B------:R-:W-:Y:S01]  /*39f0*/  @!P5 IMAD.IADD R70, R70, 0x1, -R3.reuse ;  /* 0x000000014646d824 */ /* 0x100fe200078e0a03 */
[----:B------:R-:W-:Y:S01]  /*3a00*/  IABS R49, R47 ;  /* 0x0000002f00317213 */ /* 0x000fe20000000000 */
[----:B------:R-:W-:Y:S02]  /*3a10*/  @!P6 IMAD.IADD R48, R48, 0x1, -R3 ;  /* 0x000000013030e824 */ /* 0x000fe400078e0a03 */
[----:B------:R-:W-:Y:S01]  /*3a20*/  IMAD.MOV R44, RZ, RZ, -R44 ;  /* 0x000000ffff2c7224 */ /* 0x000fe200078e0a2c */
[C---:B------:R-:W-:Y:S01]  /*3a30*/  ISETP.GT.U32.AND P5, PT, R3.reuse, R70, PT ;  /* 0x000000460300720c */ /* 0x040fe20003fa4070 */
[----:B------:R-:W-:Y:S01]  /*3a40*/  @!P0 IMAD.MOV R72, RZ, RZ, -R72 ;  /* 0x000000ffff488224 */ /* 0x000fe200078e0a48 */
[C---:B------:R-:W-:Y:S01]  /*3a50*/  ISETP.GT.U32.AND P0, PT, R3.reuse, R48, PT ;  /* 0x000000300300720c */ /* 0x040fe20003f04070 */
[----:B------:R-:W-:Y:S01]  /*3a60*/  IMAD R68, R3, R44, R68 ;  /* 0x0000002c03447224 */ /* 0x000fe200078e0244 */
[----:B------:R-:W-:Y:S01]  /*3a70*/  IABS R66, R52 ;  /* 0x0000003400427213 */ /* 0x000fe20000000000 */
[----:B------:R-:W-:Y:S01]  /*3a80*/  IMAD.HI.U32 R44, R8, R49, RZ ;  /* 0x00000031082c7227 */ /* 0x000fe200078e00ff */
[----:B------:R-:W-:-:S03]  /*3a90*/  ISETP.GE.AND P6, PT, R54, RZ, PT ;  /* 0x000000ff3600720c */ /* 0x000fc60003fc6270 */
[----:B------:R-:W-:Y:S02]  /*3aa0*/  IMAD.MOV R44, RZ, RZ, -R44 ;  /* 0x000000ffff2c7224 */ /* 0x000fe400078e0a2c */
[----:B------:R-:W-:-:S04]  /*3ab0*/  IMAD.HI.U32 R45, R8, R66, RZ ;  /* 0x00000042082d7227 */ /* 0x000fc800078e00ff */
[C---:B------:R-:W-:Y:S02]  /*3ac0*/  IMAD R49, R3.reuse, R44, R49 ;  /* 0x0000002c03317224 */ /* 0x040fe400078e0231 */
[----:B------:R-:W-:Y:S02]  /*3ad0*/  IMAD.MOV R45, RZ, RZ, -R45 ;  /* 0x000000ffff2d7224 */ /* 0x000fe400078e0a2d */
[--C-:B------:R-:W-:Y:S01]  /*3ae0*/  @!P5 IMAD.IADD R70, R70, 0x1, -R3.reuse ;  /* 0x000000014646d824 */ /* 0x100fe200078e0a03 */
[C---:B------:R-:W-:Y:S01]  /*3af0*/  ISETP.GT.U32.AND P5, PT, R3.reuse, R68, PT ;  /* 0x000000440300720c */ /* 0x040fe20003fa4070 */
[----:B------:R-:W-:Y:S01]  /*3b00*/  @!P0 IMAD.IADD R48, R48, 0x1, -R3 ;  /* 0x0000000130308824 */ /* 0x000fe200078e0a03 */
[C---:B------:R-:W-:Y:S01]  /*3b10*/  ISETP.GT.U32.AND P0, PT, R3.reuse, R49, PT ;  /* 0x000000310300720c */ /* 0x040fe20003f04070 */
[----:B------:R-:W-:Y:S02]  /*3b20*/  IMAD R66, R3, R45, R66 ;  /* 0x0000002d03427224 */ /* 0x000fe400078e0242 */
[----:B------:R-:W-:-:S03]  /*3b30*/  @!P6 IMAD.MOV R48, RZ, RZ, -R48 ;  /* 0x000000ffff30e224 */ /* 0x000fc600078e0a30 */
[----:B------:R-:W-:Y:S01]  /*3b40*/  ISETP.GT.U32.AND P6, PT, R3, R66, PT ;  /* 0x000000420300720c */ /* 0x000fe20003fc4070 */
[----:B------:R-:W-:Y:S01]  /*3b50*/  @!P4 IMAD.MOV R70, RZ, RZ, -R70 ;  /* 0x000000ffff46c224 */ /* 0x000fe200078e0a46 */
[----:B------:R-:W-:Y:S02]  /*3b60*/  ISETP.GE.AND P4, PT, R47, RZ, PT ;  /* 0x000000ff2f00720c */ /* 0x000fe40003f86270 */
[----:B------:R-:W-:Y:S01]  /*3b70*/  LOP3.LUT R47, R5, 0xa4, RZ, 0xfc, !PT ;  /* 0x000000a4052f7812 */ /* 0x000fe200078efcff */
[----:B------:R-:W-:Y:S01]  /*3b80*/  @!P1 IMAD.MOV R20, RZ, RZ, -R20 ;  /* 0x000000ffff149224 */ /* 0x000fe200078e0a14 */
[----:B------:R-:W-:Y:S01]  /*3b90*/  ISETP.GE.AND P1, PT, R53, RZ, PT ;  /* 0x000000ff3500720c */ /* 0x000fe20003f26270 */
[--C-:B------:R-:W-:Y:S01]  /*3ba0*/  @!P5 IMAD.IADD R68, R68, 0x1, -R3.reuse ;  /* 0x000000014444d824 */ /* 0x100fe200078e0a03 */
[----:B------:R-:W-:Y:S01]  /*3bb0*/  IABS R50, R47 ;  /* 0x0000002f00327213 */ /* 0x000fe20000000000 */
[----:B------:R-:W-:Y:S01]  /*3bc0*/  @!P0 IMAD.IADD R49, R49, 0x1, -R3 ;  /* 0x0000000131318824 */ /* 0x000fe200078e0a03 */
[----:B------:R-:W-:-:S02]  /*3bd0*/  LOP3.LUT R53, R5, 0xa8, RZ, 0xfc, !PT ;  /* 0x000000a805357812 */ /* 0x000fc400078efcff */
[C---:B------:R-:W-:Y:S01]  /*3be0*/  ISETP.GT.U32.AND P5, PT, R3.reuse, R68, PT ;  /* 0x000000440300720c */ /* 0x040fe20003fa4070 */
[----:B------:R-:W-:Y:S01]  /*3bf0*/  @!P6 IMAD.IADD R66, R66, 0x1, -R3 ;  /* 0x000000014242e824 */ /* 0x000fe200078e0a03 */
[----:B------:R-:W-:Y:S01]  /*3c00*/  ISETP.GT.U32.AND P0, PT, R3, R49, PT ;  /* 0x000000310300720c */ /* 0x000fe20003f04070 */
[C---:B------:R-:W-:Y:S01]  /*3c10*/  IMAD.HI.U32 R44, R8.reuse, R50, RZ ;  /* 0x00000032082c7227 */ /* 0x040fe200078e00ff */
[----:B------:R-:W-:Y:S02]  /*3c20*/  LOP3.LUT R54, R5, 0xac, RZ, 0xfc, !PT ;  /* 0x000000ac05367812 */ /* 0x000fe400078efcff */
[----:B------:R-:W-:Y:S01]  /*3c30*/  IABS R64, R53 ;  /* 0x0000003500407213 */ /* 0x000fe20000000000 */
[----:B------:R-:W-:Y:S01]  /*3c40*/  IMAD.MOV R45, RZ, RZ, -R44 ;  /* 0x000000ffff2d7224 */ /* 0x000fe200078e0a2c */
[----:B------:R-:W-:Y:S02]  /*3c50*/  IABS R51, R54 ;  /* 0x0000003600337213 */ /* 0x000fe40000000000 */
[----:B------:R-:W-:Y:S01]  /*3c60*/  ISETP.GT.U32.AND P6, PT, R3, R66, PT ;  /* 0x000000420300720c */ /* 0x000fe20003fc4070 */
[----:B------:R-:W-:-:S04]  /*3c70*/  IMAD.HI.U32 R44, R8, R64, RZ ;  /* 0x00000040082c7227 */ /* 0x000fc800078e00ff */
[----:B------:R-:W-:Y:S01]  /*3c80*/  @!P1 IMAD.MOV R18, RZ, RZ, -R18 ;  /* 0x000000ffff129224 */ /* 0x000fe200078e0a12 */
[----:B------:R-:W-:Y:S01]  /*3c90*/  ISETP.GE.AND P1, PT, R46, RZ, PT ;  /* 0x000000ff2e00720c */ /* 0x000fe20003f26270 */
[----:B------:R-:W-:Y:S02]  /*3ca0*/  IMAD R50, R3, R45, R50 ;  /* 0x0000002d03327224 */ /* 0x000fe400078e0232 */
[----:B------:R-:W-:-:S04]  /*3cb0*/  IMAD.HI.U32 R45, R8, R51, RZ ;  /* 0x00000033082d7227 */ /* 0x000fc800078e00ff */
[----:B------:R-:W-:Y:S02]  /*3cc0*/  IMAD.MOV R46, RZ, RZ, -R44 ;  /* 0x000000ffff2e7224 */ /* 0x000fe400078e0a2c */
[--C-:B------:R-:W-:Y:S01]  /*3cd0*/  @!P5 IMAD.IADD R68, R68, 0x1, -R3.reuse ;  /* 0x000000014444d824 */ /* 0x100fe200078e0a03 */
[----:B------:R-:W-:Y:S01]  /*3ce0*/  ISETP.GE.AND P5, PT, R52, RZ, PT ;  /* 0x000000ff3400720c */ /* 0x000fe20003fa6270 */
[----:B------:R-:W-:Y:S01]  /*3cf0*/  @!P0 IMAD.IADD R49, R49, 0x1, -R3 ;  /* 0x0000000131318824 */ /* 0x000fe200078e0a03 */
[C---:B------:R-:W-:Y:S01]  /*3d00*/  ISETP.GT.U32.AND P0, PT, R3.reuse, R50, PT ;  /* 0x000000320300720c */ /* 0x040fe20003f04070 */
[----:B------:R-:W-:Y:S01]  /*3d10*/  IMAD.MOV R52, RZ, RZ, -R45 ;  /* 0x000000ffff347224 */ /* 0x000fe200078e0a2d */
[----:B------:R-:W-:Y:S01]  /*3d20*/  IABS R62, R55 ;  /* 0x00000037003e7213 */ /* 0x000fe20000000000 */
[C---:B------:R-:W-:Y:S02]  /*3d30*/  IMAD R64, R3.reuse, R46, R64 ;  /* 0x0000002e03407224 */ /* 0x040fe400078e0240 */
[----:B------:R-:W-:-:S02]  /*3d40*/  IMAD R51, R3, R52, R51 ;  /* 0x0000003403337224 */ /* 0x000fc400078e0233 */
[----:B------:R-:W-:Y:S01]  /*3d50*/  @!P6 IMAD.IADD R66, R66, 0x1, -R3 ;  /* 0x000000014242e824 */ /* 0x000fe200078e0a03 */
[----:B------:R-:W-:Y:S01]  /*3d60*/  ISETP.GT.U32.AND P6, PT, R3, R64, PT ;  /* 0x000000400300720c */ /* 0x000fe20003fc4070 */
[----:B------:R-:W-:-:S04]  /*3d70*/  IMAD.HI.U32 R44, R8, R62, RZ ;  /* 0x0000003e082c7227 */ /* 0x000fc800078e00ff */
[----:B------:R-:W-:Y:S01]  /*3d80*/  @!P4 IMAD.MOV R49, RZ, RZ, -R49 ;  /* 0x000000ffff31c224 */ /* 0x000fe200078e0a31 */
[----:B------:R-:W-:Y:S01]  /*3d90*/  ISETP.GT.U32.AND P4, PT, R3, R51, PT ;  /* 0x000000330300720c */ /* 0x000fe20003f84070 */
[----:B------:R-:W-:Y:S02]  /*3da0*/  IMAD.MOV R44, RZ, RZ, -R44 ;  /* 0x000000ffff2c7224 */ /* 0x000fe400078e0a2c */
[--C-:B------:R-:W-:Y:S01]  /*3db0*/  @!P0 IMAD.IADD R50, R50, 0x1, -R3.reuse ;  /* 0x0000000132328824 */ /* 0x100fe200078e0a03 */
[----:B------:R-:W-:Y:S01]  /*3dc0*/  LOP3.LUT R46, R5, 0xb4, RZ, 0xfc, !PT ;  /* 0x000000b4052e7812 */ /* 0x000fe200078efcff */
[C---:B------:R-:W-:Y:S02]  /*3dd0*/  IMAD R62, R3.reuse, R44, R62 ;  /* 0x0000002c033e7224 */ /* 0x040fe400078e023e */
[----:B------:R-:W-:Y:S01]  /*3de0*/  @!P5 IMAD.MOV R66, RZ, RZ, -R66 ;  /* 0x000000ffff42d224 */ /* 0x000fe200078e0a42 */
[----:B------:R-:W-:Y:S01]  /*3df0*/  ISETP.GT.U32.AND P0, PT, R3, R50, PT ;  /* 0x000000320300720c */ /* 0x000fe20003f04070 */
[----:B------:R-:W-:Y:S01]  /*3e00*/  @!P6 IMAD.IADD R64, R64, 0x1, -R3 ;  /* 0x000000014040e824 */ /* 0x000fe200078e0a03 */
[----:B------:R-:W-:-:S02]  /*3e10*/  IABS R52, R46 ;  /* 0x0000002e00347213 */ /* 0x000fc40000000000 */
[----:B------:R-:W-:Y:S01]  /*3e20*/  ISETP.GT.U32.AND P5, PT, R3, R62, PT ;  /* 0x0000003e0300720c */ /* 0x000fe20003fa4070 */
[----:B------:R-:W-:Y:S01]  /*3e30*/  @!P4 IMAD.IADD R51, R51, 0x1, -R3 ;  /* 0x000000013333c824 */ /* 0x000fe200078e0a03 */
[----:B------:R-:W-:Y:S01]  /*3e40*/  ISETP.GT.U32.AND P4, PT, R3, R64, PT ;  /* 0x000000400300720c */ /* 0x000fe20003f84070 */
[----:B------:R-:W-:Y:S01]  /*3e50*/  @!P1 IMAD.MOV R68, RZ, RZ, -R68 ;  /* 0x000000ffff449224 */ /* 0x000fe200078e0a44 */
[----:B------:R-:W-:Y:S01]  /*3e60*/  ISETP.GE.AND P1, PT, R47, RZ, PT ;  /* 0x000000ff2f00720c */ /* 0x000fe20003f26270 */
[----:B------:R-:W-:Y:S01]  /*3e70*/  IMAD.HI.U32 R44, R8, R52, RZ ;  /* 0x00000034082c7227 */ /* 0x000fe200078e00ff */
[----:B------:R-:W-:-:S03]  /*3e80*/  LOP3.LUT R47, R5, 0xb8, RZ, 0xfc, !PT ;  /* 0x000000b8052f7812 */ /* 0x000fc600078efcff */
[----:B------:R-:W-:Y:S01]  /*3e90*/  IMAD.MOV R44, RZ, RZ, -R44 ;  /* 0x000000ffff2c7224 */ /* 0x000fe200078e0a2c */
[----:B------:R-:W-:Y:S01]  /*3ea0*/  IABS R60, R47 ;  /* 0x0000002f003c7213 */ /* 0x000fe20000000000 */
[--C-:B------:R-:W-:Y:S01]  /*3eb0*/  @!P0 IMAD.IADD R50, R50, 0x1, -R3.reuse ;  /* 0x0000000132328824 */ /* 0x100fe200078e0a03 */
[----:B------:R-:W-:Y:S01]  /*3ec0*/  ISETP.GE.AND P0, PT, R53, RZ, PT ;  /* 0x000000ff3500720c */ /* 0x000fe20003f06270 */
[C---:B------:R-:W-:Y:S01]  /*3ed0*/  IMAD R52, R3.reuse, R44, R52 ;  /* 0x0000002c03347224 */ /* 0x040fe200078e0234 */
[----:B------:R-:W-:Y:S01]  /*3ee0*/  IABS R53, R59 ;  /* 0x0000003b00357213 */ /* 0x000fe20000000000 */
[----:B------:R-:W-:Y:S01]  /*3ef0*/  @!P5 IMAD.IADD R62, R62, 0x1, -R3 ;  /* 0x000000013e3ed824 */ /* 0x000fe200078e0a03 */
[----:B------:R-:W-:Y:S01]  /*3f00*/  ISETP.GT.U32.AND P5, PT, R3, R51, PT ;  /* 0x000000330300720c */ /* 0x000fe20003fa4070 */
[----:B------:R-:W-:-:S04]  /*3f10*/  IMAD.HI.U32 R45, R8, R60, RZ ;  /* 0x0000003c082d7227 */ /* 0x000fc800078e00ff */
[----:B------:R-:W-:Y:S01]  /*3f20*/  @!P4 IMAD.IADD R64, R64, 0x1, -R3 ;  /* 0x000000014040c824 */ /* 0x000fe200078e0a03 */
[----:B------:R-:W-:Y:S01]  /*3f30*/  ISETP.GT.U32.AND P4, PT, R3, R52, PT ;  /* 0x000000340300720c */ /* 0x000fe20003f84070 */
[----:B------:R-:W-:Y:S02]  /*3f40*/  IMAD.MOV R45, RZ, RZ, -R45 ;  /* 0x000000ffff2d7224 */ /* 0x000fe400078e0a2d */
[----:B------:R-:W-:-:S04]  /*3f50*/  IMAD.HI.U32 R44, R8, R53, RZ ;  /* 0x00000035082c7227 */ /* 0x000fc800078e00ff */
[----:B------:R-:W-:Y:S02]  /*3f60*/  IMAD R60, R3, R45, R60 ;  /* 0x0000002d033c7224 */ /* 0x000fe400078e023c */
[----:B------:R-:W-:Y:S02]  /*3f70*/  IMAD.MOV R44, RZ, RZ, -R44 ;  /* 0x000000ffff2c7224 */ /* 0x000fe400078e0a2c */
[----:B------:R-:W-:Y:S01]  /*3f80*/  @!P5 IMAD.IADD R51, R51, 0x1, -R3 ;  /* 0x000000013333d824 */ /* 0x000fe200078e0a03 */
[C---:B------:R-:W-:Y:S01]  /*3f90*/  ISETP.GT.U32.AND P5, PT, R3.reuse, R60, PT ;  /* 0x0000003c0300720c */ /* 0x040fe20003fa4070 */
[C---:B------:R-:W-:Y:S02]  /*3fa0*/  IMAD R53, R3.reuse, R44, R53 ;  /* 0x0000002c03357224 */ /* 0x040fe400078e0235 */
[----:B------:R-:W-:Y:S01]  /*3fb0*/  @!P4 IMAD.IADD R52, R52, 0x1, -R3 ;  /* 0x000000013434c824 */ /* 0x000fe200078e0a03 */
[----:B------:R-:W-:Y:S02]  /*3fc0*/  IABS R58, R61 ;  /* 0x0000003d003a7213 */ /* 0x000fe40000000000 */
[----:B------:R-:W-:-:S02]  /*3fd0*/  ISETP.GT.U32.AND P4, PT, R3, R53, PT ;  /* 0x000000350300720c */ /* 0x000fc40003f84070 */
[----:B------:R-:W-:Y:S01]  /*3fe0*/  ISETP.GE.AND P6, PT, R54, RZ, PT ;  /* 0x000000ff3600720c */ /* 0x000fe20003fc6270 */
[----:B------:R-:W-:Y:S01]  /*3ff0*/  IMAD.HI.U32 R45, R8, R58, RZ ;  /* 0x0000003a082d7227 */ /* 0x000fe200078e00ff */
[----:B------:R-:W-:-:S03]  /*4000*/  IABS R54, R63 ;  /* 0x0000003f00367213 */ /* 0x000fc60000000000 */
[----:B------:R-:W-:Y:S01]  /*4010*/  @!P5 IMAD.IADD R60, R60, 0x1, -R3 ;  /* 0x000000013c3cd824 */ /* 0x000fe200078e0a03 */
[----:B------:R-:W-:Y:S01]  /*4020*/  ISETP.GT.U32.AND P5, PT, R3, R52, PT ;  /* 0x000000340300720c */ /* 0x000fe20003fa4070 */
[----:B------:R-:W-:Y:S02]  /*4030*/  IMAD.MOV R45, RZ, RZ, -R45 ;  /* 0x000000ffff2d7224 */ /* 0x000fe400078e0a2d */
[----:B------:R-:W-:Y:S01]  /*4040*/  IMAD.HI.U32 R44, R8, R54, RZ ;  /* 0x00000036082c7227 */ /* 0x000fe200078e00ff */
[----:B------:R-:W-:-:S03]  /*4050*/  IABS R56, R65 ;  /* 0x0000004100387213 */ /* 0x000fc60000000000 */
[----:B------:R-:W-:Y:S02]  /*4060*/  @!P4 IMAD.IADD R53, R53, 0x1, -R3 ;  /* 0x000000013535c824 */ /* 0x000fe400078e0a03 */
[C---:B------:R-:W-:Y:S02]  /*4070*/  IMAD R58, R3.reuse, R45, R58 ;  /* 0x0000002d033a7224 */ /* 0x040fe400078e023a */
[----:B------:R-:W-:Y:S01]  /*4080*/  IMAD.MOV R45, RZ, RZ, -R44 ;  /* 0x000000ffff2d7224 */ /* 0x000fe200078e0a2c */
[----:B------:R-:W-:Y:S01]  /*4090*/  ISETP.GT.U32.AND P4, PT, R3, R53, PT ;  /* 0x000000350300720c */ /* 0x000fe20003f84070 */
[----:B------:R-:W-:-:S04]  /*40a0*/  IMAD.HI.U32 R44, R8, R56, RZ ;  /* 0x00000038082c7227 */ /* 0x000fc800078e00ff */
[C---:B------:R-:W-:Y:S02]  /*40b0*/  IMAD R54, R3.reuse, R45, R54 ;  /* 0x0000002d03367224 */ /* 0x040fe400078e0236 */
[----:B------:R-:W-:Y:S01]  /*40c0*/  @!P1 IMAD.MOV R50, RZ, RZ, -R50 ;  /* 0x000000ffff329224 */ /* 0x000fe200078e0a32 */
[C---:B------:R-:W-:Y:S01]  /*40d0*/  ISETP.GT.U32.AND P1, PT, R3.reuse, R62, PT ;  /* 0x0000003e0300720c */ /* 0x040fe20003f24070 */
[----:B------:R-:W-:Y:S01]  /*40e0*/  @!P0 IMAD.MOV R64, RZ, RZ, -R64 ;  /* 0x000000ffff408224 */ /* 0x000fe200078e0a40 */
[C---:B------:R-:W-:Y:S01]  /*40f0*/  ISETP.GT.U32.AND P0, PT, R3.reuse, R60, PT ;  /* 0x0000003c0300720c */ /* 0x040fe20003f04070 */
[----:B------:R-:W-:Y:S02]  /*4100*/  IMAD.MOV R44, RZ, RZ, -R44 ;  /* 0x000000ffff2c7224 */ /* 0x000fe400078e0a2c */
[----:B------:R-:W-:Y:S01]  /*4110*/  @!P5 IMAD.IADD R52, R52, 0x1, -R3 ;  /* 0x000000013434d824 */ /* 0x000fe200078e0a03 */
[C---:B------:R-:W-:Y:S01]  /*4120*/  ISETP.GT.U32.AND P5, PT, R3.reuse, R54, PT ;  /* 0x000000360300720c */ /* 0x040fe20003fa4070 */
[----:B------:R-:W-:-:S02]  /*4130*/  IMAD R56, R3, R44, R56 ;  /* 0x0000002c03387224 */ /* 0x000fc400078e0238 */
[----:B------:R-:W-:-:S03]  /*4140*/  @!P4 IMAD.IADD R53, R53, 0x1, -R3 ;  /* 0x000000013535c824 */ /* 0x000fc600078e0a03 */
[----:B------:R-:W-:Y:S01]  /*4150*/  ISETP.GT.U32.AND P4, PT, R3, R56, PT ;  /* 0x000000380300720c */ /* 0x000fe20003f84070 */
[--C-:B------:R-:W-:Y:S01]  /*4160*/  @!P1 IMAD.IADD R62, R62, 0x1, -R3.reuse ;  /* 0x000000013e3e9824 */ /* 0x100fe200078e0a03 */
[----:B------:R-:W-:Y:S01]  /*4170*/  ISETP.GE.AND P1, PT, R55, RZ, PT ;  /* 0x000000ff3700720c */ /* 0x000fe20003f26270 */
[--C-:B------:R-:W-:Y:S01]  /*4180*/  @!P0 IMAD.IADD R60, R60, 0x1, -R3.reuse ;  /* 0x000000013c3c8824 */ /* 0x100fe200078e0a03 */
[----:B------:R-:W-:Y:S02]  /*4190*/  ISETP.GE.AND P0, PT, R47, RZ, PT ;  /* 0x000000ff2f00720c */ /* 0x000fe40003f06270 */
[----:B------:R-:W-:Y:S01]  /*41a0*/  LOP3.LUT R47, R5, 0xd0, RZ, 0xfc, !PT ;  /* 0x000000d0052f7812 */ /* 0x000fe200078efcff */
[----:B------:R-:W-:Y:S02]  /*41b0*/  @!P5 IMAD.IADD R54, R54, 0x1, -R3 ;  /* 0x000000013636d824 */ /* 0x000fe400078e0a03 */
[----:B------:R-:W-:Y:S01]  /*41c0*/  @!P6 IMAD.MOV R51, RZ, RZ, -R51 ;  /* 0x000000ffff33e224 */ /* 0x000fe200078e0a33 */
[----:B------:R-:W-:-:S02]  /*41d0*/  ISETP.GT.U32.AND P6, PT, R3, R58, PT ;  /* 0x0000003a0300720c */ /* 0x000fc40003fc4070 */
[----:B------:R-:W-:Y:S02]  /*41e0*/  IABS R57, R47 ;  /* 0x0000002f00397213 */ /* 0x000fe40000000000 */
[----:B------:R-:W-:Y:S01]  /*41f0*/  ISETP.GT.U32.AND P5, PT, R3, R54, PT ;  /* 0x000000360300720c */ /* 0x000fe20003fa4070 */
[----:B------:R-:W-:Y:S01]  /*4200*/  @!P4 IMAD.IADD R56, R56, 0x1, -R3 ;  /* 0x000000013838c824 */ /* 0x000fe200078e0a03 */
[----:B------:R-:W-:Y:S01]  /*4210*/  ISETP.GE.AND P4, PT, R63, RZ, PT ;  /* 0x000000ff3f00720c */ /* 0x000fe20003f86270 */
[----:B------:R-:W-:Y:S01]  /*4220*/  IMAD.HI.U32 R45, R8, R57, RZ ;  /* 0x00000039082d7227 */ /* 0x000fe200078e00ff */
[----:B------:R-:W-:-:S03]  /*4230*/  IABS R55, R67 ;  /* 0x0000004300377213 */ /* 0x000fc60000000000 */
[----:B------:R-:W-:Y:S01]  /*4240*/  @!P1 IMAD.MOV R62, RZ, RZ, -R62 ;  /* 0x000000ffff3e9224 */ /* 0x000fe200078e0a3e */
[----:B------:R-:W-:Y:S01]  /*4250*/  ISETP.GE.AND P1, PT, R46, RZ, PT ;  /* 0x000000ff2e00720c */ /* 0x000fe20003f26270 */
[----:B------:R-:W-:Y:S02]  /*4260*/  IMAD.MOV R46, RZ, RZ, -R45 ;  /* 0x000000ffff2e7224 */ /* 0x000fe400078e0a2d */
[----:B------:R-:W-:-:S04]  /*4270*/  IMAD.HI.U32 R44, R8, R55, RZ ;  /* 0x00000037082c7227 */ /* 0x000fc800078e00ff */
[----:B------:R-:W-:Y:S02]  /*4280*/  @!P6 IMAD.IADD R58, R58, 0x1, -R3 ;  /* 0x000000013a3ae824 */ /* 0x000fe400078e0a03 */
[C---:B------:R-:W-:Y:S02]  /*4290*/  IMAD R57, R3.reuse, R46, R57 ;  /* 0x0000002e03397224 */ /* 0x040fe400078e0239 */
[----:B------:R-:W-:Y:S02]  /*42a0*/  @!P5 IMAD.IADD R54, R54, 0x1, -R3 ;  /* 0x000000013636d824 */ /* 0x000fe400078e0a03 */
[----:B------:R-:W-:Y:S01]  /*42b0*/  IMAD.MOV R44, RZ, RZ, -R44 ;  /* 0x000000ffff2c7224 */ /* 0x000fe200078e0a2c */
[C---:B------:R-:W-:Y:S01]  /*42c0*/  ISETP.GT.U32.AND P6, PT, R3.reuse, R58, PT ;  /* 0x0000003a0300720c */ /* 0x040fe20003fc4070 */
[----:B------:R-:W-:Y:S01]  /*42d0*/  @!P4 IMAD.MOV R54, RZ, RZ, -R54 ;  /* 0x000000ffff36c224 */ /* 0x000fe200078e0a36 */
[C---:B------:R-:W-:Y:S01]  /*42e0*/  ISETP.GT.U32.AND P4, PT, R3.reuse, R57, PT ;  /* 0x000000390300720c */ /* 0x040fe20003f84070 */
[----:B------:R-:W-:-:S02]  /*42f0*/  IMAD R55, R3, R44, R55 ;  /* 0x0000002c03377224 */ /* 0x000fc400078e0237 */
[----:B------:R-:W-:-:S03]  /*4300*/  @!P1 IMAD.MOV R52, RZ, RZ, -R52 ;  /* 0x000000ffff349224 */ /* 0x000fc600078e0a34 */
[----:B------:R-:W-:Y:S02]  /*4310*/  ISETP.GT.U32.AND P5, PT, R3, R55, PT ;  /* 0x000000370300720c */ /* 0x000fe40003fa4070 */
[----:B------:R-:W-:Y:S02]  /*4320*/  ISETP.GE.AND P1, PT, R59, RZ, PT ;  /* 0x000000ff3b00720c */ /* 0x000fe40003f26270 */
[----:B------:R-:W-:Y:S01]  /*4330*/  LOP3.LUT R59, R5, 0xd4, RZ, 0xfc, !PT ;  /* 0x000000d4053b7812 */ /* 0x000fe200078efcff */
[--C-:B------:R-:W-:Y:S01]  /*4340*/  @!P6 IMAD.IADD R58, R58, 0x1, -R3.reuse ;  /* 0x000000013a3ae824 */ /* 0x100fe200078e0a03 */
[----:B------:R-:W-:Y:S01]  /*4350*/  ISETP.GE.AND P6, PT, R61, RZ, PT ;  /* 0x000000ff3d00720c */ /* 0x000fe20003fc6270 */
[----:B------:R-:W-:Y:S01]  /*4360*/  @!P4 IMAD.IADD R57, R57, 0x1, -R3 ;  /* 0x000000013939c824 */ /* 0x000fe200078e0a03 */
[----:B------:R-:W-:Y:S01]  /*4370*/  IABS R61, R59 ;  /* 0x0000003b003d7213 */ /* 0x000fe20000000000 */
[----:B------:R-:W-:Y:S01]  /*4380*/  @!P0 IMAD.MOV R60, RZ, RZ, -R60 ;  /* 0x000000ffff3c8224 */ /* 0x000fe200078e0a3c */
[----:B------:R-:W-:-:S02]  /*4390*/  ISETP.GT.U32.AND P0, PT, R3, R56, PT ;  /* 0x000000380300720c */ /* 0x000fc40003f04070 */
[----:B------:R-:W-:Y:S01]  /*43a0*/  ISETP.GT.U32.AND P4, PT, R3, R57, PT ;  /* 0x000000390300720c */ /* 0x000fe20003f84070 */
[----:B------:R-:W-:Y:S01]  /*43b0*/  @!P5 IMAD.IADD R55, R55, 0x1, -R3 ;  /* 0x000000013737d824 */ /* 0x000fe200078e0a03 */
[----:B------:R-:W-:Y:S01]  /*43c0*/  LOP3.LUT R63, R5, 0xd8, RZ, 0xfc, !PT ;  /* 0x000000d8053f7812 */ /* 0x000fe200078efcff */
[----:B------:R-:W-:-:S03]  /*43d0*/  IMAD.HI.U32 R44, R8, R61, RZ ;  /* 0x0000003d082c7227 */ /* 0x000fc600078e00ff */
[----:B------:R-:W-:Y:S01]  /*43e0*/  IABS R46, R63 ;  /* 0x0000003f002e7213 */ /* 0x000fe20000000000 */
[----:B------:R-:W-:Y:S01]  /*43f0*/  IMAD.MOV R44, RZ, RZ, -R44 ;  /* 0x000000ffff2c7224 */ /* 0x000fe200078e0a2c */
[----:B------:R-:W-:Y:S01]  /*4400*/  ISETP.GT.U32.AND P5, PT, R3, R55, PT ;  /* 0x000000370300720c */ /* 0x000fe20003fa4070 */
[----:B------:R-:W-:Y:S01]  /*4410*/  @!P1 IMAD.MOV R53, RZ, RZ, -R53 ;  /* 0x000000ffff359224 */ /* 0x000fe200078e0a35 */
[----:B------:R-:W-:Y:S01]  /*4420*/  ISETP.GE.AND P1, PT, R65, RZ, PT ;  /* 0x000000ff4100720c */ /* 0x000fe20003f26270 */
[----:B------:R-:W-:Y:S01]  /*4430*/  @!P6 IMAD.MOV R58, RZ, RZ, -R58 ;  /* 0x000000ffff3ae224 */ /* 0x000fe200078e0a3a */
[----:B------:R-:W-:Y:S01]  /*4440*/  ISETP.GE.AND P6, PT, R67, RZ, PT ;  /* 0x000000ff4300720c */ /* 0x000fe20003fc6270 */
[----:B------:R-:W-:Y:S01]  /*4450*/  IMAD R61, R3, R44, R61 ;  /* 0x0000002c033d7224 */ /* 0x000fe200078e023d */
[C---:B------:R-:W-:Y:S01]  /*4460*/  LOP3.LUT R65, R5.reuse, 0xdc, RZ, 0xfc, !PT ;  /* 0x000000dc05417812 */ /* 0x040fe200078efcff */
[----:B------:R-:W-:Y:S01]  /*4470*/  IMAD.HI.U32 R45, R8, R46, RZ ;  /* 0x0000002e082d7227 */ /* 0x000fe200078e00ff */
[----:B------:R-:W-:-:S03]  /*4480*/  LOP3.LUT R67, R5, 0xe0, RZ, 0xfc, !PT ;  /* 0x000000e005437812 */ /* 0x000fc600078efcff */
[--C-:B------:R-:W-:Y:S01]  /*4490*/  @!P0 IMAD.IADD R56, R56, 0x1, -R3.reuse ;  /* 0x0000000138388824 */ /* 0x100fe200078e0a03 */
[----:B------:R-:W-:Y:S01]  /*44a0*/  ISETP.GE.AND P0, PT, R47, RZ, PT ;  /* 0x000000ff2f00720c */ /* 0x000fe20003f06270 */
[----:B------:R-:W-:Y:S01]  /*44b0*/  @!P4 IMAD.IADD R57, R57, 0x1, -R3 ;  /* 0x000000013939c824 */ /* 0x000fe200078e0a03 */
[----:B------:R-:W-:Y:S01]  /*44c0*/  IABS R47, R65 ;  /* 0x00000041002f7213 */ /* 0x000fe20000000000 */
[----:B------:R-:W-:Y:S01]  /*44d0*/  IMAD.MOV R45, RZ, RZ, -R45 ;  /* 0x000000ffff2d7224 */ /* 0x000fe200078e0a2d */
[----:B------:R-:W-:Y:S02]  /*44e0*/  ISETP.GT.U32.AND P4, PT, R3, R61, PT ;  /* 0x0000003d0300720c */ /* 0x000fe40003f84070 */
[----:B------:R-:W-:Y:S01]  /*44f0*/  IABS R78, R67 ;  /* 0x00000043004e7213 */ /* 0x000fe20000000000 */
[----:B------:R-:W-:Y:S01]  /*4500*/  @!P5 IMAD.IADD R55, R55, 0x1, -R3 ;  /* 0x000000013737d824 */ /* 0x000fe200078e0a03 */
[----:B------:R-:W-:Y:S01]  /*4510*/  ISETP.GE.AND P5, PT, R63, RZ, PT ;  /* 0x000000ff3f00720c */ /* 0x000fe20003fa6270 */
[----:B------:R-:W-:Y:S01]  /*4520*/  IMAD R44, R3, R45, R46 ;  /* 0x0000002d032c7224 */ /* 0x000fe200078e022e */
[----:B------:R-:W-:Y:S01]  /*4530*/  LOP3.LUT R63, R5, 0xe4, RZ, 0xfc, !PT ;  /* 0x000000e4053f7812 */ /* 0x000fe200078efcff */
[----:B------:R-:W-:-:S04]  /*4540*/  IMAD.HI.U32 R45, R8, R47, RZ ;  /* 0x0000002f082d7227 */ /* 0x000fc800078e00ff */
[----:B------:R-:W-:Y:S01]  /*4550*/  IMAD.HI.U32 R46, R8, R78, RZ ;  /* 0x0000004e082e7227 */ /* 0x000fe200078e00ff */
[----:B------:R-:W-:-:S03]  /*4560*/  IABS R80, R63 ;  /* 0x0000003f00507213 */ /* 0x000fc60000000000 */
[----:B------:R-:W-:Y:S02]  /*4570*/  IMAD.MOV R74, RZ, RZ, -R45 ;  /* 0x000000ffff4a7224 */ /* 0x000fe400078e0a2d */
[----:B------:R-:W-:Y:S02]  /*4580*/  IMAD.MOV R45, RZ, RZ, -R46 ;  /* 0x000000ffff2d7224 */ /* 0x000fe400078e0a2e */
[----:B------:R-:W-:Y:S02]  /*4590*/  @!P4 IMAD.IADD R61, R61, 0x1, -R3 ;  /* 0x000000013d3dc824 */ /* 0x000fe400078e0a03 */
[----:B------:R-:W-:Y:S01]  /*45a0*/  @!P6 IMAD.MOV R55, RZ, RZ, -R55 ;  /* 0x000000ffff37e224 */ /* 0x000fe200078e0a37 */
[C---:B------:R-:W-:Y:S01]  /*45b0*/  ISETP.GT.U32.AND P6, PT, R3.reuse, R44, PT ;  /* 0x0000002c0300720c */ /* 0x040fe20003fc4070 */
[C---:B------:R-:W-:Y:S02]  /*45c0*/  IMAD R78, R3.reuse, R45, R78 ;  /* 0x0000002d034e7224 */ /* 0x040fe400078e024e */
[----:B------:R-:W-:Y:S01]  /*45d0*/  IMAD.HI.U32 R45, R8, R80, RZ ;  /* 0x00000050082d7227 */ /* 0x000fe200078e00ff */
[----:B------:R-:W-:-:S03]  /*45e0*/  ISETP.GT.U32.AND P4, PT, R3, R61, PT ;  /* 0x0000003d0300720c */ /* 0x000fc60003f84070 */
[C---:B------:R-:W-:Y:S02]  /*45f0*/  IMAD R46, R3.reuse, R74, R47 ;  /* 0x0000004a032e7224 */ /* 0x040fe400078e022f */
[----:B------:R-:W-:Y:S02]  /*4600*/  IMAD.MOV R45, RZ, RZ, -R45 ;  /* 0x000000ffff2d7224 */ /* 0x000fe400078e0a2d */
[----:B------:R-:W-:Y:S01]  /*4610*/  @!P0 IMAD.MOV R57, RZ, RZ, -R57 ;  /* 0x000000ffff398224 */ /* 0x000fe200078e0a39 */
[C---:B------:R-:W-:Y:S01]  /*4620*/  ISETP.GT.U32.AND P0, PT, R3.reuse, R46, PT ;  /* 0x0000002e0300720c */ /* 0x040fe20003f04070 */
[----:B------:R-:W-:Y:S02]  /*4630*/  IMAD R80, R3, R45, R80 ;  /* 0x0000002d03507224 */ /* 0x000fe400078e0250 */
[----:B------:R-:W-:Y:S01]  /*4640*/  @!P1 IMAD.MOV R56, RZ, RZ, -R56 ;  /* 0x000000ffff389224 */ /* 0x000fe200078e0a38 */
[----:B------:R-:W-:Y:S01]  /*4650*/  ISETP.GE.AND P1, PT, R59, RZ, PT ;  /* 0x000000ff3b00720c */ /* 0x000fe20003f26270 */
[--C-:B------:R-:W-:Y:S01]  /*4660*/  @!P6 IMAD.IADD R44, R44, 0x1, -R3.reuse ;  /* 0x000000012c2ce824 */ /* 0x100fe200078e0a03 */
[----:B------:R-:W-:Y:S01]  /*4670*/  ISETP.GT.U32.AND P6, PT, R3, R80, PT ;  /* 0x000000500300720c */ /* 0x000fe20003fc4070 */
[----:B------:R-:W-:Y:S01]  /*4680*/  @!P4 IMAD.IADD R61, R61, 0x1, -R3 ;  /* 0x000000013d3dc824 */ /* 0x000fe200078e0a03 */
[----:B------:R-:W-:-:S02]  /*4690*/  IABS R84, R71 ;  /* 0x0000004700547213 */ /* 0x000fc40000000000 */
[C---:B------:R-:W-:Y:S02]  /*46a0*/  ISETP.GT.U32.AND P4, PT, R3.reuse, R78, PT ;  /* 0x0000004e0300720c */ /* 0x040fe40003f84070 */
[----:B------:R-:W-:Y:S01]  /*46b0*/  IABS R82, R69 ;  /* 0x0000004500527213 */ /* 0x000fe20000000000 */
[----:B------:R-:W-:Y:S02]  /*46c0*/  @!P0 IMAD.IADD R46, R46, 0x1, -R3 ;  /* 0x000000012e2e8824 */ /* 0x000fe400078e0a03 */
[----:B------:R-:W-:Y:S01]  /*46d0*/  IMAD.HI.U32 R59, R8, R84, RZ ;  /* 0x00000054083b7227 */ /* 0x000fe200078e00ff */
[----:B------:R-:W-:-:S03]  /*46e0*/  ISETP.GT.U32.AND P0, PT, R3, R44, PT ;  /* 0x0000002c0300720c */ /* 0x000fc60003f04070 */
[----:B------:R-:W-:Y:S01]  /*46f0*/  @!P1 IMAD.MOV R61, RZ, RZ, -R61 ;  /* 0x000000ffff3d9224 */ /* 0x000fe200078e0a3d */
[----:B------:R-:W-:Y:S01]  /*4700*/  ISETP.GT.U32.AND P1, PT, R3, R46, PT ;  /* 0x0000002e0300720c */ /* 0x000fe20003f24070 */
[----:B------:R-:W-:Y:S01]  /*4710*/  IMAD.HI.U32 R47, R8, R82, RZ ;  /* 0x00000052082f7227 */ /* 0x000fe200078e00ff */
[----:B------:R-:W-:-:S03]  /*4720*/  IABS R86, R75 ;  /* 0x0000004b00567213 */ /* 0x000fc60000000000 */
[----:B------:R-:W-:Y:S02]  /*4730*/  IMAD.MOV R59, RZ, RZ, -R59 ;  /* 0x000000ffff3b7224 */ /* 0x000fe400078e0a3b */
[----:B------:R-:W-:Y:S02]  /*4740*/  @!P6 IMAD.IADD R80, R80, 0x1, -R3 ;  /* 0x000000015050e824 */ /* 0x000fe400078e0a03 */
[----:B------:R-:W-:Y:S02]  /*4750*/  IMAD.MOV R47, RZ, RZ, -R47 ;  /* 0x000000ffff2f7224 */ /* 0x000fe400078e0a2f */
[----:B------:R-:W-:Y:S01]  /*4760*/  IMAD R84, R3, R59, R84 ;  /* 0x0000003b03547224 */ /* 0x000fe200078e0254 */
[----:B------:R-:W-:Y:S01]  /*4770*/  LOP3.LUT R59, R5, 0xfc, RZ, 0xfc, !PT ;  /* 0x000000fc053b7812 */ /* 0x000fe200078efcff */
[----:B------:R-:W-:Y:S01]  /*4780*/  @!P4 IMAD.IADD R78, R78, 0x1, -R3 ;  /* 0x000000014e4ec824 */ /* 0x000fe200078e0a03 */
[----:B------:R-:W-:Y:S01]  /*4790*/  ISETP.GT.U32.AND P6, PT, R3, R80, PT ;  /* 0x000000500300720c */ /* 0x000fe20003fc4070 */
[----:B------:R-:W-:-:S03]  /*47a0*/  IMAD.HI.U32 R5, R8, R86, RZ ;  /* 0x0000005608057227 */ /* 0x000fc600078e00ff */
[C---:B------:R-:W-:Y:S01]  /*47b0*/  ISETP.GT.U32.AND P4, PT, R3.reuse, R78, PT ;  /* 0x0000004e0300720c */ /* 0x040fe20003f84070 */
[C---:B------:R-:W-:Y:S02]  /*47c0*/  IMAD R82, R3.reuse, R47, R82 ;  /* 0x0000002f03527224 */ /* 0x040fe400078e0252 */
[----:B------:R-:W-:Y:S02]  /*47d0*/  IMAD.MOV R5, RZ, RZ, -R5 ;  /* 0x000000ffff057224 */ /* 0x000fe400078e0a05 */
[--C-:B------:R-:W-:Y:S01]  /*47e0*/  @!P0 IMAD.IADD R44, R44, 0x1, -R3.reuse ;  /* 0x000000012c2c8824 */ /* 0x100fe200078e0a03 */
[C---:B------:R-:W-:Y:S01]  /*47f0*/  ISETP.GT.U32.AND P0, PT, R3.reuse, R82, PT ;  /* 0x000000520300720c */ /* 0x040fe20003f04070 */
[--C-:B------:R-:W-:Y:S01]  /*4800*/  @!P1 IMAD.IADD R46, R46, 0x1, -R3.reuse ;  /* 0x000000012e2e9824 */ /* 0x100fe200078e0a03 */
[C---:B------:R-:W-:Y:S01]  /*4810*/  ISETP.GT.U32.AND P1, PT, R3.reuse, R84, PT ;  /* 0x000000540300720c */ /* 0x040fe20003f24070 */
[----:B------:R-:W-:Y:S02]  /*4820*/  IMAD R86, R3, R5, R86 ;  /* 0x0000000503567224 */ /* 0x000fe400078e0256 */
[----:B------:R-:W-:-:S03]  /*4830*/  @!P6 IMAD.IADD R80, R80, 0x1, -R3 ;  /* 0x000000015050e824 */ /* 0x000fc600078e0a03 */
[----:B------:R-:W-:Y:S01]  /*4840*/  ISETP.GT.U32.AND P6, PT, R3, R86, PT ;  /* 0x000000560300720c */ /* 0x000fe20003fc4070 */
[--C-:B------:R-:W-:Y:S01]  /*4850*/  @!P4 IMAD.IADD R78, R78, 0x1, -R3.reuse ;  /* 0x000000014e4ec824 */ /* 0x100fe200078e0a03 */
[----:B------:R-:W-:Y:S02]  /*4860*/  IABS R90, R81 ;  /* 0x00000051005a7213 */ /* 0x000fe40000000000 */
[----:B------:R-:W-:Y:S01]  /*4870*/  ISETP.GE.AND P4, PT, R65, RZ, PT ;  /* 0x000000ff4100720c */ /* 0x000fe20003f86270 */
[--C-:B------:R-:W-:Y:S01]  /*4880*/  @!P0 IMAD.IADD R82, R82, 0x1, -R3.reuse ;  /* 0x0000000152528824 */ /* 0x100fe200078e0a03 */
[----:B------:R-:W-:Y:S01]  /*4890*/  IABS R88, R79 ;  /* 0x0000004f00587213 */ /* 0x000fe20000000000 */
[----:B------:R-:W-:Y:S01]  /*48a0*/  @!P1 IMAD.IADD R84, R84, 0x1, -R3 ;  /* 0x0000000154549824 */ /* 0x000fe200078e0a03 */
[----:B------:R-:W-:Y:S01]  /*48b0*/  IABS R47, R59 ;  /* 0x0000003b002f7213 */ /* 0x000fe20000000000 */
[----:B------:R-:W-:Y:S01]  /*48c0*/  IMAD.MOV.U32 R74, RZ, RZ, R44 ;  /* 0x000000ffff4a7224 */ /* 0x000fe200078e002c */
[----:B------:R-:W-:Y:S01]  /*48d0*/  ISETP.GE.AND P1, PT, R63, RZ, PT ;  /* 0x000000ff3f00720c */ /* 0x000fe20003f26270 */
[----:B------:R-:W-:Y:S01]  /*48e0*/  IMAD.HI.U32 R45, R8, R90, RZ ;  /* 0x0000005a082d7227 */ /* 0x000fe200078e00ff */
[----:B------:R-:W-:-:S03]  /*48f0*/  ISETP.GE.AND P0, PT, R67, RZ, PT ;  /* 0x000000ff4300720c */ /* 0x000fc60003f06270 */
[----:B------:R-:W-:Y:S01]  /*4900*/  @!P5 IMAD.MOV R74, RZ, RZ, -R74 ;  /* 0x000000ffff4ad224 */ /* 0x000fe200078e0a4a */
[----:B------:R-:W-:Y:S01]  /*4910*/  ISETP.GT.U32.AND P5, PT, R3, R82, PT ;  /* 0x000000520300720c */ /* 0x000fe20003fa4070 */
[----:B------:R-:W-:-:S04]  /*4920*/  IMAD.HI.U32 R5, R8, R88, RZ ;  /* 0x0000005808057227 */ /* 0x000fc800078e00ff */
[----:B------:R-:W-:Y:S02]  /*4930*/  IMAD.MOV R45, RZ, RZ, -R45 ;  /* 0x000000ffff2d7224 */ /* 0x000fe400078e0a2d */
[----:B------:R-:W-:-:S04]  /*4940*/  IMAD.HI.U32 R8, R8, R47, RZ ;  /* 0x0000002f08087227 */ /* 0x000fc800078e00ff */
[----:B------:R-:W-:Y:S02]  /*4950*/  IMAD.MOV.U32 R162, RZ, RZ, R46 ;  /* 0x000000ffffa27224 */ /* 0x000fe400078e002e */
[----:B------:R-:W-:Y:S02]  /*4960*/  @!P6 IMAD.IADD R86, R86, 0x1, -R3 ;  /* 0x000000015656e824 */ /* 0x000fe400078e0a03 */
[----:B------:R-:W-:Y:S02]  /*4970*/  IMAD.MOV R5, RZ, RZ, -R5 ;  /* 0x000000ffff057224 */ /* 0x000fe400078e0a05 */
[C---:B------:R-:W-:Y:S02]  /*4980*/  IMAD R90, R3.reuse, R45, R90 ;  /* 0x0000002d035a7224 */ /* 0x040fe400078e025a */
[----:B------:R-:W-:Y:S01]  /*4990*/  @!P4 IMAD.MOV R162, RZ, RZ, -R162 ;  /* 0x000000ffffa2c224 */ /* 0x000fe200078e0aa2 */
[----:B------:R-:W-:Y:S01]  /*49a0*/  ISETP.GT.U32.AND P4, PT, R3, R86, PT ;  /* 0x000000560300720c */ /* 0x000fe20003f84070 */
[----:B------:R-:W-:-:S02]  /*49b0*/  IMAD.MOV R8, RZ, RZ, -R8 ;  /* 0x000000ffff087224 */ /* 0x000fc400078e0a08 */
[C---:B------:R-:W-:Y:S02]  /*49c0*/  IMAD R88, R3.reuse, R5, R88 ;  /* 0x0000000503587224 */ /* 0x040fe400078e0258 */
[C---:B------:R-:W-:Y:S02]  /*49d0*/  IMAD R8, R3.reuse, R8, R47 ;  /* 0x0000000803087224 */ /* 0x040fe400078e022f */
[----:B------:R-:W-:Y:S01]  /*49e0*/  @!P1 IMAD.MOV R80, RZ, RZ, -R80 ;  /* 0x000000ffff509224 */ /* 0x000fe200078e0a50 */
[C---:B------:R-:W-:Y:S01]  /*49f0*/  ISETP.GT.U32.AND P1, PT, R3.reuse, R90, PT ;  /* 0x0000005a0300720c */ /* 0x040fe20003f24070 */
[----:B------:R-:W-:Y:S01]  /*4a00*/  @!P0 IMAD.MOV R78, RZ, RZ, -R78 ;  /* 0x000000ffff4e8224 */ /* 0x000fe200078e0a4e */
[C---:B------:R-:W-:Y:S01]  /*4a10*/  ISETP.GT.U32.AND P0, PT, R3.reuse, R88, PT ;  /* 0x000000580300720c */ /* 0x040fe20003f04070 */
[--C-:B------:R-:W-:Y:S01]  /*4a20*/  @!P5 IMAD.IADD R82, R82, 0x1, -R3.reuse ;  /* 0x000000015252d824 */ /* 0x100fe200078e0a03 */
[C---:B------:R-:W-:Y:S02]  /*4a30*/  ISETP.GT.U32.AND P6, PT, R3.reuse, R84, PT ;  /* 0x000000540300720c */ /* 0x040fe40003fc4070 */
[----:B------:R-:W-:Y:S01]  /*4a40*/  ISETP.GT.U32.AND P5, PT, R3, R8, PT ;  /* 0x000000080300720c */ /* 0x000fe20003fa4070 */
[----:B------:R-:W-:Y:S01]  /*4a50*/  @!P4 IMAD.IADD R86, R86, 0x1, -R3 ;  /* 0x000000015656c824 */ /* 0x000fe200078e0a03 */
[----:B------:R-:W-:-:S05]  /*4a60*/  ISETP.GE.AND P4, PT, R71, RZ, PT ;  /* 0x000000ff4700720c */ /* 0x000fca0003f86270 */
[--C-:B------:R-:W-:Y:S02]  /*4a70*/  @!P1 IMAD.IADD R90, R90, 0x1, -R3.reuse ;  /* 0x000000015a5a9824 */ /* 0x100fe400078e0a03 */
[--C-:B------:R-:W-:Y:S02]  /*4a80*/  @!P0 IMAD.IADD R88, R88, 0x1, -R3.reuse ;  /* 0x0000000158588824 */ /* 0x100fe400078e0a03 */
[--C-:B------:R-:W-:Y:S01]  /*4a90*/  @!P6 IMAD.IADD R84, R84, 0x1, -R3.reuse ;  /* 0x000000015454e824 */ /* 0x100fe200078e0a03 */
[----:B------:R-:W-:Y:S01]  /*4aa0*/  ISETP.GE.AND P6, PT, R69, RZ, PT ;  /* 0x000000ff4500720c */ /* 0x000fe20003fc6270 */
[----:B------:R-:W-:Y:S01]  /*4ab0*/  @!P5 IMAD.IADD R8, R8, 0x1, -R3 ;  /* 0x000000010808d824 */ /* 0x000fe200078e0a03 */
[C---:B------:R-:W-:Y:S02]  /*4ac0*/  ISETP.GT.U32.AND P5, PT, R3.reuse, R90, PT ;  /* 0x0000005a0300720c */ /* 0x040fe40003fa4070 */
[C---:B------:R-:W-:Y:S01]  /*4ad0*/  ISETP.GT.U32.AND P1, PT, R3.reuse, R88, PT ;  /* 0x000000580300720c */ /* 0x040fe20003f24070 */
[----:B------:R-:W-:Y:S01]  /*4ae0*/  @!P4 IMAD.MOV R84, RZ, RZ, -R84 ;  /* 0x000000ffff54c224 */ /* 0x000fe200078e0a54 */
[----:B------:R-:W-:-:S02]  /*4af0*/  ISETP.GT.U32.AND P4, PT, R3, R8, PT ;  /* 0x000000080300720c */ /* 0x000fc40003f84070 */
[----:B------:R-:W-:-:S05]  /*4b00*/  ISETP.GE.AND P0, PT, R75, RZ, PT ;  /* 0x000000ff4b00720c */ /* 0x000fca0003f06270 */
[----:B------:R-:W-:Y:S01]  /*4b10*/  @!P6 IMAD.MOV R82, RZ, RZ, -R82 ;  /* 0x000000ffff52e224 */ /* 0x000fe200078e0a52 */
[----:B------:R-:W-:Y:S01]  /*4b20*/  ISETP.GE.AND P6, PT, R79, RZ, PT ;  /* 0x000000ff4f00720c */ /* 0x000fe20003fc6270 */
[--C-:B------:R-:W-:Y:S01]  /*4b30*/  @!P5 IMAD.IADD R90, R90, 0x1, -R3.reuse ;  /* 0x000000015a5ad824 */ /* 0x100fe200078e0a03 */
[----:B------:R-:W-:Y:S01]  /*4b40*/  ISETP.GE.AND P5, PT, R59, RZ, PT ;  /* 0x000000ff3b00720c */ /* 0x000fe20003fa6270 */
[--C-:B------:R-:W-:Y:S01]  /*4b50*/  @!P1 IMAD.IADD R88, R88, 0x1, -R3.reuse ;  /* 0x0000000158589824 */ /* 0x100fe200078e0a03 */
[----:B------:R-:W-:Y:S01]  /*4b60*/  ISETP.NE.U32.AND P1, PT, R4, RZ, PT ;  /* 0x000000ff0400720c */ /* 0x000fe20003f25070 */
[----:B------:R-:W-:Y:S01]  /*4b70*/  @!P4 IMAD.IADD R8, R8, 0x1, -R3 ;  /* 0x000000010808c824 */ /* 0x000fe200078e0a03 */
[----:B------:R-:W-:Y:S01]  /*4b80*/  SHF.R.U32.HI R4, RZ, 0x3, R37 ;  /* 0x00000003ff047819 */ /* 0x000fe20000011625 */
[----:B------:R-:W-:Y:S01]  /*4b90*/  @!P0 IMAD.MOV R86, RZ, RZ, -R86 ;  /* 0x000000ffff568224 */ /* 0x000fe200078e0a56 */
[----:B------:R-:W-:Y:S02]  /*4ba0*/  ISETP.GE.AND P0, PT, R81, RZ, PT ;  /* 0x000000ff5100720c */ /* 0x000fe40003f06270 */
[----:B------:R-:W-:Y:S01]  /*4bb0*/  LOP3.LUT P4, RZ, R4, 0x1, RZ, 0xc0, !PT ;  /* 0x0000000104ff7812 */ /* 0x000fe2000788c0ff */
[----:B------:R-:W-:Y:S01]  /*4bc0*/  IMAD.MOV.U32 R4, RZ, RZ, R8 ;  /* 0x000000ffff047224 */ /* 0x000fe200078e0008 */
[----:B------:R-:W-:Y:S01]  /*4bd0*/  LOP3.LUT R3, RZ, R43, RZ, 0x33, !PT ;  /* 0x0000002bff037212 */ /* 0x000fe200078e33ff */
[----:B------:R-:W-:Y:S01]  /*4be0*/  @!P6 IMAD.MOV R88, RZ, RZ, -R88 ;  /* 0x000000ffff58e224 */ /* 0x000fe200078e0a58 */
[----:B------:R-:W-:Y:S01]  /*4bf0*/  ISETP.NE.AND P6, PT, R43, RZ, PT ;  /* 0x000000ff2b00720c */ /* 0x000fe20003fc5270 */
[----:B------:R-:W-:Y:S01]  /*4c00*/  @!P5 IMAD.MOV R4, RZ, RZ, -R4 ;  /* 0x000000ffff04d224 */ /* 0x000fe200078e0a04 */
[----:B------:R-:W-:-:S02]  /*4c10*/  SHF.R.S32.HI R252, RZ, 0x1f, R212 ;  /* 0x0000001ffffc7819 */ /* 0x000fc400000114d4 */
[----:B------:R-:W-:Y:S01]  /*4c20*/  IADD3 R8, P5, PT, R212, R6, RZ ;  /* 0x00000006d4087210 */ /* 0x000fe20007fbe0ff */
[----:B------:R-:W-:Y:S01]  /*4c30*/  VIADD R168, R2, 0x1f ;  /* 0x0000001f02a87836 */ /* 0x000fe20000000000 */
[----:B------:R-:W-:Y:S02]  /*4c40*/  SEL R108, R3, R9, !P6 ;  /* 0x00000009036c7207 */ /* 0x000fe40007000000 */
[----:B------:R-:W-:Y:S01]  /*4c50*/  PRMT R161, RZ, 0x7610, R161 ;  /* 0x00007610ffa17816 */ /* 0x000fe200000000a1 */
[----:B------:R-:W-:Y:S01]  /*4c60*/  IMAD.X R9, R252, 0x1, R7, P5 ;  /* 0x00000001fc097824 */ /* 0x000fe200028e0607 */
[----:B------:R-:W-:Y:S01]  /*4c70*/  LOP3.LUT R83, R0, 0x1f, RZ, 0xc0, !PT ;  /* 0x0000001f00537812 */ /* 0x000fe200078ec0ff */
[----:B------:R-:W-:Y:S01]  /*4c80*/  @!P0 IMAD.MOV R90, RZ, RZ, -R90 ;  /* 0x000000ffff5a8224 */ /* 0x000fe200078e0a5a */
[----:B------:R-:W-:Y:S01]  /*4c90*/  ISETP.GT.AND P0, PT, R168, 0x1f, PT ;  /* 0x0000001fa800780c */ /* 0x000fe20003f04270 */
[C---:B------:R-:W-:Y:S01]  /*4ca0*/  IMAD R209, R118.reuse, 0x1d, RZ ;  /* 0x0000001d76d17824 */ /* 0x040fe200078e02ff */
[----:B------:R0:W2:Y:S01]  /*4cb0*/  @P4 LDG.E.U8 R161, desc[UR18][R8.64] ;  /* 0x0000001208a14981 */ /* 0x0000a2000c1e1100 */
[----:B------:R-:W-:Y:S01]  /*4cc0*/  SHF.R.U32.HI R5, RZ, 0x2, R37 ;  /* 0x00000002ff057819 */ /* 0x000fe20000011625 */
[C---:B------:R-:W-:Y:S01]  /*4cd0*/  IMAD R197, R83.reuse, R119, RZ ;  /* 0x0000007753c57224 */ /* 0x040fe200078e02ff */
[----:B------:R-:W-:Y:S01]  /*4ce0*/  ISETP.LT.AND P0, PT, R83, R2, P0 ;  /* 0x000000025300720c */ /* 0x000fe20000701270 */
[----:B------:R-:W-:Y:S01]  /*4cf0*/  IMAD R208, R118, 0x1e, RZ ;  /* 0x0000001e76d07824 */ /* 0x000fe200078e02ff */
[----:B------:R-:W-:-:S02]  /*4d00*/  SEL R47, R3, R13, !P6 ;  /* 0x0000000d032f7207 */ /* 0x000fc40007000000 */
[----:B------:R-:W-:Y:S02]  /*4d10*/  SEL R44, R3, R16, !P6 ;  /* 0x00000010032c7207 */ /* 0x000fe40007000000 */
[----:B------:R-:W-:Y:S02]  /*4d20*/  LOP3.LUT P5, RZ, R5, 0x1, RZ, 0xc0, !PT ;  /* 0x0000000105ff7812 */ /* 0x000fe400078ac0ff */
[----:B------:R-:W-:Y:S02]  /*4d30*/  SHF.R.S32.HI R251, RZ, 0x1f, R209 ;  /* 0x0000001ffffb7819 */ /* 0x000fe400000114d1 */
[----:B------:R-:W-:Y:S02]  /*4d40*/  IADD3 R2, P4, PT, R209, R6, RZ ;  /* 0x00000006d1027210 */ /* 0x000fe40007f9e0ff */
[C---:B------:R-:W-:Y:S02]  /*4d50*/  SEL R103, R3.reuse, R10, !P6 ;  /* 0x0000000a03677207 */ /* 0x040fe40007000000 */
[----:B------:R-:W-:-:S02]  /*4d60*/  SEL R101, R3, R11, !P6 ;  /* 0x0000000b03657207 */ /* 0x000fc40007000000 */
[C---:B------:R-:W-:Y:S02]  /*4d70*/  SEL R59, R3.reuse, R12, !P6 ;  /* 0x0000000c033b7207 */ /* 0x040fe40007000000 */
[C---:B------:R-:W-:Y:S02]  /*4d80*/  SEL R46, R3.reuse, R14, !P6 ;  /* 0x0000000e032e7207 */ /* 0x040fe40007000000 */
[C---:B------:R-:W-:Y:S02]  /*4d90*/  SEL R45, R3.reuse, R15, !P6 ;  /* 0x0000000f032d7207 */ /* 0x040fe40007000000 */
[C---:B------:R-:W-:Y:S02]  /*4da0*/  SEL R43, R3.reuse, R17, !P6 ;  /* 0x00000011032b7207 */ /* 0x040fe40007000000 */
[C---:B------:R-:W-:Y:S02]  /*4db0*/  SEL R16, R3.reuse, R48, !P6 ;  /* 0x0000003003107207 */ /* 0x040fe40007000000 */
[C---:B------:R-:W-:Y:S01]  /*4dc0*/  SEL R13, R3.reuse, R54, !P6 ;  /* 0x00000036030d7207 */ /* 0x040fe20007000000 */
[----:B------:R-:W-:Y:S01]  /*4dd0*/  IMAD R108, R108, UR6, RZ ;  /* 0x000000066c6c7c24 */ /* 0x000fe2000f8e02ff */
[----:B------:R-:W-:-:S02]  /*4de0*/  SEL R19, R3, R19, !P6 ;  /* 0x0000001303137207 */ /* 0x000fc40007000000 */
[C---:B------:R-:W-:Y:S02]  /*4df0*/  SEL R21, R3.reuse, R21, !P6 ;  /* 0x0000001503157207 */ /* 0x040fe40007000000 */
[C---:B------:R-:W-:Y:S02]  /*4e00*/  SEL R23, R3.reuse, R23, !P6 ;  /* 0x0000001703177207 */ /* 0x040fe40007000000 */
[C---:B------:R-:W-:Y:S02]  /*4e10*/  SEL R25, R3.reuse, R25, !P6 ;  /* 0x0000001903197207 */ /* 0x040fe40007000000 */
[C---:B------:R-:W-:Y:S02]  /*4e20*/  SEL R27, R3.reuse, R27, !P6 ;  /* 0x0000001b031b7207 */ /* 0x040fe40007000000 */
[C---:B------:R-:W-:Y:S02]  /*4e30*/  SEL R29, R3.reuse, R29, !P6 ;  /* 0x0000001d031d7207 */ /* 0x040fe40007000000 */
        /* <DEDUP_REMOVED lines=46> */
[----:B------:R-:W-:Y:S02]  /*5120*/  SEL R48, R3, R4, !P6 ;  /* 0x0000000403307207 */ /* 0x000fe40007000000 */
[----:B------:R-:W-:Y:S01]  /*5130*/  IADD3 R198, P6, PT, R197, UR22, RZ ;  /* 0x00000016c5c67c10 */ /* 0x000fe2000ffde0ff */
[----:B------:R-:W-:Y:S01]  /*5140*/  IMAD.X R3, R251, 0x1, R7, P4 ;  /* 0x00000001fb037824 */ /* 0x000fe200020e0607 */
[----:B------:R-:W-:Y:S01]  /*5150*/  SHF.R.S32.HI R250, RZ, 0x1f, R208 ;  /* 0x0000001ffffa7819 */ /* 0x000fe200000114d0 */
[----:B------:R-:W-:Y:S01]  /*5160*/  IMAD R207, R118, 0x1f, RZ ;  /* 0x0000001f76cf7824 */ /* 0x000fe200078e02ff */
[----:B------:R-:W-:Y:S01]  /*5170*/  IADD3 R4, P4, PT, R208, R6, RZ ;  /* 0x00000006d0047210 */ /* 0x000fe20007f9e0ff */
[----:B------:R-:W-:Y:S01]  /*5180*/  IMAD R103, R103, UR6, RZ ;  /* 0x0000000667677c24 */ /* 0x000fe2000f8e02ff */
[----:B------:R-:W-:-:S02]  /*5190*/  LEA.HI.X.SX32 R197, R197, UR23, 0x1, P6 ;  /* 0x00000017c5c57c11 */ /* 0x000fc4000b0f0eff */
[----:B------:R-:W-:Y:S02]  /*51a0*/  PRMT R160, RZ, 0x7610, R160 ;  /* 0x00007610ffa07816 */ /* 0x000fe400000000a0 */
[----:B------:R-:W-:Y:S01]  /*51b0*/  IADD3 R107, P6, PT, R108, R198, RZ ;  /* 0x000000c66c6b7210 */ /* 0x000fe20007fde0ff */
[----:B------:R-:W-:Y:S01]  /*51c0*/  IMAD.X R5, R250, 0x1, R7, P4 ;  /* 0x00000001fa057824 */ /* 0x000fe200020e0607 */
[----:B------:R-:W-:Y:S01]  /*51d0*/  SHF.R.S32.HI R249, RZ, 0x1f, R207 ;  /* 0x0000001ffff97819 */ /* 0x000fe200000114cf */
[----:B------:R-:W-:Y:S01]  /*51e0*/  IMAD R48, R48, UR6, RZ ;  /* 0x0000000630307c24 */ /* 0x000fe2000f8e02ff */
[----:B------:R-:W-:Y:S01]  /*51f0*/  IADD3 R6, P4, PT, R207, R6, RZ ;  /* 0x00000006cf067210 */ /* 0x000fe20007f9e0ff */
[----:B------:R-:W3:Y:S01]  /*5200*/  @P5 LDG.E.U8 R160, desc[UR18][R2.64] ;  /* 0x0000001202a05981 */ /* 0x000ee2000c1e1100 */
[----:B------:R-:W-:Y:S02]  /*5210*/  LEA.HI.X.SX32 R108, R108, R197, 0x1, P6 ;  /* 0x000000c56c6c7211 */ /* 0x000fe400030f0eff */
[----:B------:R-:W-:-:S02]  /*5220*/  IADD3 R105, P6, PT, R103, R198, RZ ;  /* 0x000000c667697210 */ /* 0x000fc40007fde0ff */
[----:B------:R-:W-:Y:S01]  /*5230*/  SHF.R.U32.HI R37, RZ, 0x1, R37 ;  /* 0x00000001ff257819 */ /* 0x000fe20000011625 */
[----:B------:R-:W-:Y:S01]  /*5240*/  IMAD.X R7, R249, 0x1, R7, P4 ;  /* 0x00000001f9077824 */ /* 0x000fe200020e0607 */
[----:B------:R-:W-:Y:S01]  /*5250*/  LEA.HI.X.SX32 R103, R103, R197, 0x1, P6 ;  /* 0x000000c567677211 */ /* 0x000fe200030f0eff */
[----:B------:R-:W-:Y:S01]  /*5260*/  IMAD R101, R101, UR6, RZ ;  /* 0x0000000665657c24 */ /* 0x000fe2000f8e02ff */
[----:B------:R-:W-:Y:S02]  /*5270*/  LOP3.LUT P4, RZ, R37, 0x1, RZ, 0xc0, !PT ;  /* 0x0000000125ff7812 */ /* 0x000fe4000788c0ff */
[----:B------:R-:W-:Y:S01]  /*5280*/  IADD3 R200, P6, PT, R48, R198, RZ ;  /* 0x000000c630c87210 */ /* 0x000fe20007fde0ff */
[----:B------:R-:W-:-:S03]  /*5290*/  IMAD R59, R59, UR6, RZ ;  /* 0x000000063b3b7c24 */ /* 0x000fc6000f8e02ff */
[-C--:B------:R-:W-:Y:S02]  /*52a0*/  LEA.HI.X.SX32 R199, R48, R197.reuse, 0x1, P6 ;  /* 0x000000c530c77211 */ /* 0x080fe400030f0eff */
[-C--:B------:R-:W-:Y:S02]  /*52b0*/  IADD3 R104, P6, PT, R101, R198.reuse, RZ ;  /* 0x000000c665687210 */ /* 0x080fe40007fde0ff */
[----:B------:R-:W-:Y:S01]  /*52c0*/  PRMT R156, RZ, 0x7610, R156 ;  /* 0x00007610ff9c7816 */ /* 0x000fe2000000009c */
[----:B------:R-:W-:Y:S01]  /*52d0*/  IMAD R47, R47, UR6, RZ ;  /* 0x000000062f2f7c24 */ /* 0x000fe2000f8e02ff */
[----:B------:R-:W-:Y:S01]  /*52e0*/  LEA.HI.X.SX32 R101, R101, R197, 0x1, P6 ;  /* 0x000000c565657211 */ /* 0x000fe200030f0eff */
[----:B0-----:R-:W-:Y:S01]  /*52f0*/  @P0 IMAD.MOV.U32 R8, RZ, RZ, R107 ;  /* 0x000000ffff080224 */ /* 0x001fe200078e006b */
[----:B------:R-:W-:Y:S01]  /*5300*/  PRMT R148, RZ, 0x7610, R148 ;  /* 0x00007610ff947816 */ /* 0x000fe20000000094 */
[----:B------:R-:W-:Y:S01]  /*5310*/  @P0 IMAD.MOV.U32 R9, RZ, RZ, R108 ;  /* 0x000000ffff090224 */ /* 0x000fe200078e006c */
[----:B------:R-:W-:Y:S01]  /*5320*/  IADD3 R102, P6, PT, R59, R198, RZ ;  /* 0x000000c63b667210 */ /* 0x000fe20007fde0ff */
[----:B------:R-:W3:Y:S01]  /*5330*/  @P4 LDG.E.U8 R156, desc[UR18][R4.64] ;  /* 0x00000012049c4981 */ /* 0x000ee2000c1e1100 */
[----:B------:R-:W-:-:S02]  /*5340*/  IMAD R46, R46, UR6, RZ ;  /* 0x000000062e2e7c24 */ /* 0x000fc4000f8e02ff */
[-C--:B------:R-:W-:Y:S01]  /*5350*/  LEA.HI.X.SX32 R100, R59, R197.reuse, 0x1, P6 ;  /* 0x000000c53b647211 */ /* 0x080fe200030f0eff */
[----:B------:R0:W3:Y:S01]  /*5360*/  @P0 LDG.E.U8 R148, desc[UR18][R8.64] ;  /* 0x0000001208940981 */ /* 0x0000e2000c1e1100 */
[-C--:B------:R-:W-:Y:S02]  /*5370*/  IADD3 R99, P6, PT, R47, R198.reuse, RZ ;  /* 0x000000c62f637210 */ /* 0x080fe40007fde0ff */
[----:B------:R-:W-:Y:S01]  /*5380*/  PRMT R147, RZ, 0x7610, R147 ;  /* 0x00007610ff937816 */ /* 0x000fe20000000093 */
[----:B------:R-:W-:Y:S01]  /*5390*/  IMAD R45, R45, UR6, RZ ;  /* 0x000000062d2d7c24 */ /* 0x000fe2000f8e02ff */
[-C--:B------:R-:W-:Y:S02]  /*53a0*/  LEA.HI.X.SX32 R97, R47, R197.reuse, 0x1, P6 ;  /* 0x000000c52f617211 */ /* 0x080fe400030f0eff */
[----:B------:R-:W-:Y:S01]  /*53b0*/  IADD3 R98, P6, PT, R46, R198, RZ ;  /* 0x000000c62e627210 */ /* 0x000fe20007fde0ff */
[----:B0-----:R-:W-:Y:S02]  /*53c0*/  @P0 IMAD.MOV.U32 R8, RZ, RZ, R105 ;  /* 0x000000ffff080224 */ /* 0x001fe400078e0069 */
[----:B------:R-:W-:Y:S01]  /*53d0*/  @P0 IMAD.MOV.U32 R9, RZ, RZ, R103 ;  /* 0x000000ffff090224 */ /* 0x000fe200078e0067 */
[----:B------:R-:W-:Y:S01]  /*53e0*/  PRMT R146, RZ, 0x7610, R146 ;  /* 0x00007610ff927816 */ /* 0x000fe20000000092 */
[----:B------:R-:W-:Y:S01]  /*53f0*/  IMAD R44, R44, UR6, RZ ;  /* 0x000000062c2c7c24 */ /* 0x000fe2000f8e02ff */
[----:B------:R-:W-:-:S02]  /*5400*/  LEA.HI.X.SX32 R95, R46, R197, 0x1, P6 ;  /* 0x000000c52e5f7211 */ /* 0x000fc400030f0eff */
[----:B------:R0:W3:Y:S01]  /*5410*/  @P0 LDG.E.U8 R147, desc[UR18][R8.64] ;  /* 0x0000001208930981 */ /* 0x0000e2000c1e1100 */
[CC--:B------:R-:W-:Y:S02]  /*5420*/  IADD3 R96, P6, PT, R45.reuse, R198.reuse, RZ ;  /* 0x000000c62d607210 */ /* 0x0c0fe40007fde0ff */
[----:B------:R-:W-:Y:S02]  /*5430*/  PRMT R150, RZ, 0x7610, R150 ;  /* 0x00007610ff967816 */ /* 0x000fe40000000096 */
[----:B------:R-:W-:Y:S01]  /*5440*/  PRMT R155, RZ, 0x7610, R155 ;  /* 0x00007610ff9b7816 */ /* 0x000fe2000000009b */
[----:B0-----:R-:W-:Y:S02]  /*5450*/  @P0 IMAD.MOV.U32 R8, RZ, RZ, R104 ;  /* 0x000000ffff080224 */ /* 0x001fe400078e0068 */
[----:B------:R-:W-:Y:S01]  /*5460*/  @P0 IMAD.MOV.U32 R9, RZ, RZ, R101 ;  /* 0x000000ffff090224 */ /* 0x000fe200078e0065 */
[-C--:B------:R-:W-:Y:S01]  /*5470*/  LEA.HI.X.SX32 R94, R45, R197.reuse, 0x1, P6 ;  /* 0x000000c52d5e7211 */ /* 0x080fe200030f0eff */
[----:B------:R-:W-:Y:S01]  /*5480*/  IMAD R43, R43, UR6, RZ ;  /* 0x000000062b2b7c24 */ /* 0x000fe2000f8e02ff */
[C---:B------:R-:W-:Y:S01]  /*5490*/  IADD3 R93, P6, PT, R44.reuse, R198, RZ ;  /* 0x000000c62c5d7210 */ /* 0x040fe20007fde0ff */
[----:B------:R-:W3:Y:S04]  /*54a0*/  @!P2 LDG.E.U8 R150, desc[UR18][R6.64] ;  /* 0x000000120696a981 */ /* 0x000ee8000c1e1100 */
[----:B------:R0:W3:Y:S01]  /*54b0*/  @P0 LDG.E.U8 R146, desc[UR18][R8.64] ;  /* 0x0000001208920981 */ /* 0x0000e2000c1e1100 */
[----:B------:R-:W-:Y:S01]  /*54c0*/  PRMT R144, RZ, 0x7610, R144 ;  /* 0x00007610ff907816 */ /* 0x000fe20000000090 */
[----:B------:R-:W-:Y:S01]  /*54d0*/  IMAD R41, R41, UR6, RZ ;  /* 0x0000000629297c24 */ /* 0x000fe2000f8e02ff */
[----:B------:R-:W-:Y:S01]  /*54e0*/  LEA.HI.X.SX32 R91, R44, R197, 0x1, P6 ;  /* 0x000000c52c5b7211 */ /* 0x000fe200030f0eff */
[----:B0-----:R-:W-:-:S02]  /*54f0*/  @P0 IMAD.MOV.U32 R8, RZ, RZ, R102 ;  /* 0x000000ffff080224 */ /* 0x001fc400078e0066 */
[----:B------:R-:W-:Y:S01]  /*5500*/  @P0 IMAD.MOV.U32 R9, RZ, RZ, R100 ;  /* 0x000000ffff090224 */ /* 0x000fe200078e0064 */
[----:B------:R-:W-:-:S04]  /*5510*/  IADD3 R92, P6, PT, R43, R198, RZ ;  /* 0x000000c62b5c7210 */ /* 0x000fc80007fde0ff */
[----:B------:R0:W3:Y:S01]  /*5520*/  @P0 LDG.E.U8 R155, desc[UR18][R8.64] ;  /* 0x00000012089b0981 */ /* 0x0000e2000c1e1100 */
[-C--:B------:R-:W-:Y:S01]  /*5530*/  LEA.HI.X.SX32 R89, R43, R197.reuse, 0x1, P6 ;  /* 0x000000c52b597211 */ /* 0x080fe200030f0eff */
[----:B------:R-:W-:Y:S01]  /*5540*/  IMAD R39, R39, UR6, RZ ;  /* 0x0000000627277c24 */ /* 0x000fe2000f8e02ff */
[----:B------:R-:W-:Y:S01]  /*5550*/  PRMT R142, RZ, 0x7610, R142 ;  /* 0x00007610ff8e7816 */ /* 0x000fe2000000008e */
[----:B------:R-:W-:Y:S01]  /*5560*/  IMAD R19, R19, UR6, RZ ;  /* 0x0000000613137c24 */ /* 0x000fe2000f8e02ff */
[C---:B------:R-:W-:Y:S01]  /*5570*/  IADD3 R90, P6, PT, R41.reuse, R198, RZ ;  /* 0x000000c6295a7210 */ /* 0x040fe20007fde0ff */
[----:B0-----:R-:W-:Y:S02]  /*5580*/  @P0 IMAD.MOV.U32 R8, RZ, RZ, R99 ;  /* 0x000000ffff080224 */ /* 0x001fe400078e0063 */
[----:B------:R-:W-:Y:S01]  /*5590*/  @P0 IMAD.MOV.U32 R9, RZ, RZ, R97 ;  /* 0x000000ffff090224 */ /* 0x000fe200078e0061 */
[----:B------:R-:W-:-:S04]  /*55a0*/  LEA.HI.X.SX32 R88, R41, R197, 0x1, P6 ;  /* 0x000000c529587211 */ /* 0x000fc800030f0eff */
[----:B------:R0:W3:Y:S01]  /*55b0*/  @P0 LDG.E.U8 R144, desc[UR18][R8.64] ;  /* 0x0000001208900981 */ /* 0x0000e2000c1e1100 */
[----:B------:R-:W-:-:S04]  /*55c0*/  @!UP1 UIADD3 UR4, UPT, UPT, -UR4, 0x100000, URZ ;  /* 0x0010000004049890 */ /* 0x000fc8000fffe1ff */
[----:B------:R-:W-:Y:S02]  /*55d0*/  @!UP1 USHF.L.U32 UR5, UR4, 0xb, URZ ;  /* 0x0000000b04059899 */ /* 0x000fe400080006ff */
[----:B------:R-:W-:Y:S01]  /*55e0*/  @!UP1 USHF.L.U32 UR4, UR4, 0x1, URZ ;  /* 0x0000000104049899 */ /* 0x000fe200080006ff */
[----:B------:R-:W-:Y:S01]  /*55f0*/  IMAD R35, R35, UR6, RZ ;  /* 0x0000000623237c24 */ /* 0x000fe2000f8e02ff */
[-C--:B------:R-:W-:Y:S01]  /*5600*/  IADD3 R87, P6, PT, R39, R198.reuse, RZ ;  /* 0x000000c627577210 */ /* 0x080fe20007fde0ff */
[----:B------:R-:W-:Y:S01]  /*5610*/  IMAD R21, R21, UR6, RZ ;  /* 0x0000000615157c24 */ /* 0x000fe2000f8e02ff */
[----:B------:R-:W-:Y:S01]  /*5620*/  IADD3 R53, P5, PT, R19, R198, RZ ;  /* 0x000000c613357210 */ /* 0x000fe20007fbe0ff */
[----:B------:R-:W-:Y:S02]  /*5630*/  IMAD R23, R23, UR6, RZ ;  /* 0x0000000617177c24 */ /* 0x000fe4000f8e02ff */
[----:B0-----:R-:W-:Y:S02]  /*5640*/  @P0 IMAD.MOV.U32 R8, RZ, RZ, R98 ;  /* 0x000000ffff080224 */ /* 0x001fe400078e0062 */
[----:B------:R-:W-:Y:S01]  /*5650*/  @P0 IMAD.MOV.U32 R9, RZ, RZ, R95 ;  /* 0x000000ffff090224 */ /* 0x000fe200078e005f */
[----:B------:R-:W-:Y:S01]  /*5660*/  PRMT R140, RZ, 0x7610, R140 ;  /* 0x00007610ff8c7816 */ /* 0x000fe2000000008c */
[----:B------:R-:W-:-:S03]  /*5670*/  IMAD R27, R27, UR6, RZ ;  /* 0x000000061b1b7c24 */ /* 0x000fc6000f8e02ff */
[----:B------:R0:W3:Y:S01]  /*5680*/  @P0 LDG.E.U8 R142, desc[UR18][R8.64] ;  /* 0x00000012088e0981 */ /* 0x0000e2000c1e1100 */
[-C--:B------:R-:W-:Y:S01]  /*5690*/  LEA.HI.X.SX32 R85, R39, R197.reuse, 0x1, P6 ;  /* 0x000000c527557211 */ /* 0x080fe200030f0eff */
[----:B------:R-:W-:Y:S01]  /*56a0*/  IMAD R33, R33, UR6, RZ ;  /* 0x0000000621217c24 */ /* 0x000fe2000f8e02ff */
[-C--:B------:R-:W-:Y:S01]  /*56b0*/  LEA.HI.X.SX32 R52, R19, R197.reuse, 0x1, P5 ;  /* 0x000000c513347211 */ /* 0x080fe200028f0eff */
[----:B------:R-:W-:Y:S01]  /*56c0*/  IMAD R29, R29, UR6, RZ ;  /* 0x000000061d1d7c24 */ /* 0x000fe2000f8e02ff */
[-C--:B------:R-:W-:Y:S01]  /*56d0*/  IADD3 R86, P6, PT, R35, R198.reuse, RZ ;  /* 0x000000c623567210 */ /* 0x080fe20007fde0ff */
[----:B------:R-:W-:Y:S01]  /*56e0*/  IMAD R40, R40, UR6, RZ ;  /* 0x0000000628287c24 */ /* 0x000fe2000f8e02ff */
[-C--:B------:R-:W-:Y:S01]  /*56f0*/  IADD3 R51, P4, PT, R21, R198.reuse, RZ ;  /* 0x000000c615337210 */ /* 0x080fe20007f9e0ff */
[----:B0-----:R-:W-:Y:S02]  /*5700*/  @P0 IMAD.MOV.U32 R8, RZ, RZ, R96 ;  /* 0x000000ffff080224 */ /* 0x001fe400078e0060 */
[----:B------:R-:W-:Y:S01]  /*5710*/  @P0 IMAD.MOV.U32 R9, RZ, RZ, R94 ;  /* 0x000000ffff090224 */ /* 0x000fe200078e005e */
[-C--:B------:R-:W-:Y:S01]  /*5720*/  IADD3 R49, P2, PT, R23, R198.reuse, RZ ;  /* 0x000000c617317210 */ /* 0x080fe20007f5e0ff */
[----:B------:R-:W-:Y:S01]  /*5730*/  IMAD R36, R36, UR6, RZ ;  /* 0x0000000624247c24 */ /* 0x000fe2000f8e02ff */
[----:B------:R-:W-:Y:S01]  /*5740*/  IADD3 R45, P5, PT, R27, R198, RZ ;  /* 0x000000c61b2d7210 */ /* 0x000fe20007fbe0ff */
[----:B------:R-:W-:Y:S01]  /*5750*/  VOTEU.ALL UP1, P3 ;  /* 0x0000000000ff7886 */ /* 0x000fe20001820000 */
[----:B------:R0:W3:Y:S01]  /*5760*/  @P0 LDG.E.U8 R140, desc[UR18][R8.64] ;  /* 0x00000012088c0981 */ /* 0x0000e2000c1e1100 */
[----:B------:R-:W-:Y:S01]  /*5770*/  PRMT R138, RZ, 0x7610, R138 ;  /* 0x00007610ff8a7816 */ /* 0x000fe2000000008a */
[----:B------:R-:W-:Y:S01]  /*5780*/  IMAD R34, R34, UR6, RZ ;  /* 0x0000000622227c24 */ /* 0x000fe2000f8e02ff */
[-C--:B------:R-:W-:Y:S01]  /*5790*/  LEA.HI.X.SX32 R83, R35, R197.reuse, 0x1, P6 ;  /* 0x000000c523537211 */ /* 0x080fe200030f0eff */
[----:B------:R-:W-:Y:S01]  /*57a0*/  IMAD R32, R32, UR6, RZ ;  /* 0x0000000620207c24 */ /* 0x000fe2000f8e02ff */
[-C--:B------:R-:W-:Y:S01]  /*57b0*/  LEA.HI.X.SX32 R50, R21, R197.reuse, 0x1, P4 ;  /* 0x000000c515327211 */ /* 0x080fe200020f0eff */
[----:B------:R-:W-:Y:S01]  /*57c0*/  IMAD R28, R28, UR6, RZ ;  /* 0x000000061c1c7c24 */ /* 0x000fe2000f8e02ff */
[-C--:B------:R-:W-:Y:S01]  /*57d0*/  LEA.HI.X.SX32 R48, R23, R197.reuse, 0x1, P2 ;  /* 0x000000c517307211 */ /* 0x080fe200010f0eff */
[----:B------:R1:W1:Y:S01]  /*57e0*/  @!UP1 SYNCS.EXCH.64 URZ, [UR16+0x6008], UR4 ;  /* 0x0060080410ff95b2 */ /* 0x0002620008000100 */
[----:B------:R-:W-:Y:S01]  /*57f0*/  LEA.HI.X.SX32 R44, R27, R197, 0x1, P5 ;  /* 0x000000c51b2c7211 */ /* 0x000fe200028f0eff */
[----:B0-----:R-:W-:-:S02]  /*5800*/  @P0 IMAD.MOV.U32 R8, RZ, RZ, R93 ;  /* 0x000000ffff080224 */ /* 0x001fc400078e005d */
[----:B------:R-:W-:Y:S01]  /*5810*/  @P0 IMAD.MOV.U32 R9, RZ, RZ, R91 ;  /* 0x000000ffff090224 */ /* 0x000fe200078e005b */
[-C--:B------:R-:W-:Y:S02]  /*5820*/  IADD3 R84, P6, PT, R33, R198.reuse, RZ ;  /* 0x000000c621547210 */ /* 0x080fe40007fde0ff */
[-C--:B------:R-:W-:Y:S02]  /*5830*/  IADD3 R43, P4, PT, R29, R198.reuse, RZ ;  /* 0x000000c61d2b7210 */ /* 0x080fe40007f9e0ff */
[-C--:B------:R-:W-:Y:S01]  /*5840*/  IADD3 R41, P2, PT, R40, R198.reuse, RZ ;  /* 0x000000c628297210 */ /* 0x080fe20007f5e0ff */
[----:B--2---:R0:W-:Y:S01]  /*5850*/  STS.U8 [R205+UR16+0x4000], R42 ;  /* 0x0040002acd007988 */ /* 0x0041e20008000010 */
[-C--:B------:R-:W-:Y:S02]  /*5860*/  IADD3 R37, P5, PT, R36, R198.reuse, RZ ;  /* 0x000000c624257210 */ /* 0x080fe40007fbe0ff */
[----:B------:R-:W-:Y:S01]  /*5870*/  PRMT R136, RZ, 0x7610, R136 ;  /* 0x00007610ff887816 */ /* 0x000fe20000000088 */
[----:B------:R2:W4:Y:S01]  /*5880*/  @P0 LDG.E.U8 R138, desc[UR18][R8.64] ;  /* 0x00000012088a0981 */ /* 0x000522000c1e1100 */
[-C--:B------:R-:W-:Y:S01]  /*5890*/  LEA.HI.X.SX32 R82, R33, R197.reuse, 0x1, P6 ;  /* 0x000000c521527211 */ /* 0x080fe200030f0eff */
[----:B------:R-:W-:Y:S01]  /*58a0*/  IMAD R26, R26, UR6, RZ ;  /* 0x000000061a1a7c24 */ /* 0x000fe2000f8e02ff */
[-C--:B------:R-:W-:Y:S01]  /*58b0*/  LEA.HI.X.SX32 R40, R40, R197.reuse, 0x1, P2 ;  /* 0x000000c528287211 */ /* 0x080fe200010f0eff */
[----:B------:R-:W-:Y:S01]  /*58c0*/  IMAD R77, R77, UR6, RZ ;  /* 0x000000064d4d7c24 */ /* 0x000fe2000f8e02ff */
[-C--:B------:R-:W-:Y:S01]  /*58d0*/  LEA.HI.X.SX32 R36, R36, R197.reuse, 0x1, P5 ;  /* 0x000000c524247211 */ /* 0x080fe200028f0eff */
[----:B------:R-:W-:Y:S01]  /*58e0*/  IMAD R76, R76, UR6, RZ ;  /* 0x000000064c4c7c24 */ /* 0x000fe2000f8e02ff */
[-C--:B0-----:R-:W-:Y:S01]  /*58f0*/  LEA.HI.X.SX32 R42, R29, R197.reuse, 0x1, P4 ;  /* 0x000000c51d2a7211 */ /* 0x081fe200020f0eff */
[----:B------:R-:W-:Y:S01]  /*5900*/  IMAD R31, R31, UR6, RZ ;  /* 0x000000061f1f7c24 */ /* 0x000fe2000f8e02ff */
[-C--:B------:R-:W-:Y:S01]  /*5910*/  IADD3 R35, P4, PT, R34, R198.reuse, RZ ;  /* 0x000000c622237210 */ /* 0x080fe20007f9e0ff */
[----:B--2---:R-:W-:Y:S01]  /*5920*/  @P0 IMAD.MOV.U32 R8, RZ, RZ, R92 ;  /* 0x000000ffff080224 */ /* 0x004fe200078e005c */
[-C--:B------:R-:W-:Y:S01]  /*5930*/  IADD3 R33, P2, PT, R32, R198.reuse, RZ ;  /* 0x000000c620217210 */ /* 0x080fe20007f5e0ff */
[----:B------:R-:W-:Y:S01]  /*5940*/  @P0 IMAD.MOV.U32 R9, RZ, RZ, R89 ;  /* 0x000000ffff090224 */ /* 0x000fe200078e0059 */
[----:B------:R-:W-:Y:S01]  /*5950*/  IADD3 R29, P5, PT, R28, R198, RZ ;  /* 0x000000c61c1d7210 */ /* 0x000fe20007fbe0ff */
[----:B------:R-:W-:Y:S01]  /*5960*/  IMAD R22, R22, UR6, RZ ;  /* 0x0000000616167c24 */ /* 0x000fe2000f8e02ff */
[----:B------:R-:W-:Y:S01]  /*5970*/  PRMT R134, RZ, 0x7610, R134 ;  /* 0x00007610ff867816 */ /* 0x000fe20000000086 */
[----:B------:R-:W-:Y:S01]  /*5980*/  IMAD R73, R73, UR6, RZ ;  /* 0x0000000649497c24 */ /* 0x000fe2000f8e02ff */
[----:B------:R0:W2:Y:S01]  /*5990*/  @P0 LDG.E.U8 R136, desc[UR18][R8.64] ;  /* 0x0000001208880981 */ /* 0x0000a2000c1e1100 */
[-C--:B------:R-:W-:Y:S01]  /*59a0*/  LEA.HI.X.SX32 R34, R34, R197.reuse, 0x1, P4 ;  /* 0x000000c522227211 */ /* 0x080fe200020f0eff */
[----:B------:R-:W-:Y:S01]  /*59b0*/  IMAD R72, R72, UR6, RZ ;  /* 0x0000000648487c24 */ /* 0x000fe2000f8e02ff */
[----:B------:R-:W-:-:S02]  /*59c0*/  LEA.HI.X.SX32 R32, R32, R197, 0x1, P2 ;  /* 0x000000c520207211 */ /* 0x000fc400010f0eff */
[-C--:B------:R-:W-:Y:S01]  /*59d0*/  LEA.HI.X.SX32 R28, R28, R197.reuse, 0x1, P5 ;  /* 0x000000c51c1c7211 */ /* 0x080fe200028f0eff */
[----:B------:R-:W-:Y:S01]  /*59e0*/  IMAD R25, R25, UR6, RZ ;  /* 0x0000000619197c24 */ /* 0x000fe2000f8e02ff */
[-C--:B------:R-:W-:Y:S02]  /*59f0*/  IADD3 R27, P4, PT, R26, R198.reuse, RZ ;  /* 0x000000c61a1b7210 */ /* 0x080fe40007f9e0ff */
[-C--:B------:R-:W-:Y:S01]  /*5a00*/  IADD3 R80, P2, PT, R77, R198.reuse, RZ ;  /* 0x000000c64d507210 */ /* 0x080fe20007f5e0ff */
[----:B0-----:R-:W-:Y:S01]  /*5a10*/  @P0 IMAD.MOV.U32 R8, RZ, RZ, R90 ;  /* 0x000000ffff080224 */ /* 0x001fe200078e005a */
[-C--:B------:R-:W-:Y:S01]  /*5a20*/  IADD3 R78, P5, PT, R76, R198.reuse, RZ ;  /* 0x000000c64c4e7210 */ /* 0x080fe20007fbe0ff */
[----:B------:R-:W-:Y:S01]  /*5a30*/  @P0 IMAD.MOV.U32 R9, RZ, RZ, R88 ;  /* 0x000000ffff090224 */ /* 0x000fe200078e0058 */
[----:B------:R-:W-:Y:S01]  /*5a40*/  IADD3 R81, P6, PT, R31, R198, RZ ;  /* 0x000000c61f517210 */ /* 0x000fe20007fde0ff */
[----:B------:R-:W-:Y:S01]  /*5a50*/  IMAD R18, R18, UR6, RZ ;  /* 0x0000000612127c24 */ /* 0x000fe2000f8e02ff */
[-C--:B------:R-:W-:Y:S01]  /*5a60*/  LEA.HI.X.SX32 R26, R26, R197.reuse, 0x1, P4 ;  /* 0x000000c51a1a7211 */ /* 0x080fe200020f0eff */
[----:B------:R-:W-:Y:S01]  /*5a70*/  IMAD R70, R70, UR6, RZ ;  /* 0x0000000646467c24 */ /* 0x000fe2000f8e02ff */
[-C--:B------:R-:W-:Y:S01]  /*5a80*/  LEA.HI.X.SX32 R77, R77, R197.reuse, 0x1, P2 ;  /* 0x000000c54d4d7211 */ /* 0x080fe200010f0eff */
[----:B------:R0:W2:Y:S01]  /*5a90*/  @P0 LDG.E.U8 R134, desc[UR18][R8.64] ;  /* 0x0000001208860981 */ /* 0x0000a2000c1e1100 */
[-C--:B------:R-:W-:Y:S01]  /*5aa0*/  LEA.HI.X.SX32 R76, R76, R197.reuse, 0x1, P5 ;  /* 0x000000c54c4c7211 */ /* 0x080fe200028f0eff */
[----:B------:R-:W-:Y:S01]  /*5ab0*/  IMAD R68, R68, UR6, RZ ;  /* 0x0000000644447c24 */ /* 0x000fe2000f8e02ff */
[----:B------:R-:W-:Y:S01]  /*5ac0*/  PRMT R132, RZ, 0x7610, R132 ;  /* 0x00007610ff847816 */ /* 0x000fe20000000084 */
[----:B------:R-:W-:Y:S01]  /*5ad0*/  IMAD R38, R38, UR6, RZ ;  /* 0x0000000626267c24 */ /* 0x000fe2000f8e02ff */
[----:B------:R-:W-:-:S02]  /*5ae0*/  LEA.HI.X.SX32 R79, R31, R197, 0x1, P6 ;  /* 0x000000c51f4f7211 */ /* 0x000fc400030f0eff */
[-C--:B------:R-:W-:Y:S02]  /*5af0*/  IADD3 R23, P4, PT, R22, R198.reuse, RZ ;  /* 0x000000c616177210 */ /* 0x080fe40007f9e0ff */
[-C--:B------:R-:W-:Y:S01]  /*5b00*/  IADD3 R75, P2, PT, R73, R198.reuse, RZ ;  /* 0x000000c6494b7210 */ /* 0x080fe20007f5e0ff */
[----:B0-----:R-:W-:Y:S01]  /*5b10*/  @P0 IMAD.MOV.U32 R8, RZ, RZ, R87 ;  /* 0x000000ffff080224 */ /* 0x001fe200078e0057 */
[-C--:B------:R-:W-:Y:S01]  /*5b20*/  IADD3 R74, P5, PT, R72, R198.reuse, RZ ;  /* 0x000000c6484a7210 */ /* 0x080fe20007fbe0ff */
[----:B------:R-:W-:Y:S01]  /*5b30*/  @P0 IMAD.MOV.U32 R9, RZ, RZ, R85 ;  /* 0x000000ffff090224 */ /* 0x000fe200078e0055 */
[-C--:B------:R-:W-:Y:S01]  /*5b40*/  IADD3 R47, P6, PT, R25, R198.reuse, RZ ;  /* 0x000000c6192f7210 */ /* 0x080fe20007fde0ff */
[----:B------:R-:W-:Y:S01]  /*5b50*/  IMAD R14, R14, UR6, RZ ;  /* 0x000000060e0e7c24 */ /* 0x000fe2000f8e02ff */
[-C--:B------:R-:W-:Y:S01]  /*5b60*/  LEA.HI.X.SX32 R22, R22, R197.reuse, 0x1, P4 ;  /* 0x000000c516167211 */ /* 0x080fe200020f0eff */
[----:B------:R-:W-:Y:S01]  /*5b70*/  IMAD R66, R66, UR6, RZ ;  /* 0x0000000642427c24 */ /* 0x000fe2000f8e02ff */
[-C--:B------:R-:W-:Y:S01]  /*5b80*/  LEA.HI.X.SX32 R73, R73, R197.reuse, 0x1, P2 ;  /* 0x000000c549497211 */ /* 0x080fe200010f0eff */
[----:B------:R-:W-:Y:S01]  /*5b90*/  IMAD R64, R64, UR6, RZ ;  /* 0x0000000640407c24 */ /* 0x000fe2000f8e02ff */
[-C--:B------:R-:W-:Y:S01]  /*5ba0*/  LEA.HI.X.SX32 R72, R72, R197.reuse, 0x1, P5 ;  /* 0x000000c548487211 */ /* 0x080fe200028f0eff */
[----:B------:R0:W2:Y:S01]  /*5bb0*/  @P0 LDG.E.U8 R132, desc[UR18][R8.64] ;  /* 0x0000001208840981 */ /* 0x0000a2000c1e1100 */
[----:B------:R-:W-:Y:S01]  /*5bc0*/  LEA.HI.X.SX32 R46, R25, R197, 0x1, P6 ;  /* 0x000000c5192e7211 */ /* 0x000fe200030f0eff */
[----:B------:R-:W-:Y:S01]  /*5bd0*/  IMAD R30, R30, UR6, RZ ;  /* 0x000000061e1e7c24 */ /* 0x000fe2000f8e02ff */
[----:B------:R-:W-:-:S02]  /*5be0*/  IADD3 R19, P4, PT, R18, R198, RZ ;  /* 0x000000c612137210 */ /* 0x000fc40007f9e0ff */
[-C--:B------:R-:W-:Y:S02]  /*5bf0*/  IADD3 R71, P2, PT, R70, R198.reuse, RZ ;  /* 0x000000c646477210 */ /* 0x080fe40007f5e0ff */
[-C--:B------:R-:W-:Y:S02]  /*5c00*/  IADD3 R69, P5, PT, R68, R198.reuse, RZ ;  /* 0x000000c644457210 */ /* 0x080fe40007fbe0ff */
[----:B------:R-:W-:Y:S01]  /*5c10*/  PRMT R130, RZ, 0x7610, R130 ;  /* 0x00007610ff827816 */ /* 0x000fe20000000082 */
[----:B0-----:R-:W-:Y:S01]  /*5c20*/  @P0 IMAD.MOV.U32 R8, RZ, RZ, R86 ;  /* 0x000000ffff080224 */ /* 0x001fe200078e0056 */
[-C--:B------:R-:W-:Y:S01]  /*5c30*/  IADD3 R39, P6, PT, R38, R198.reuse, RZ ;  /* 0x000000c626277210 */ /* 0x080fe20007fde0ff */
[----:B------:R-:W-:Y:S01]  /*5c40*/  @P0 IMAD.MOV.U32 R9, RZ, RZ, R83 ;  /* 0x000000ffff090224 */ /* 0x000fe200078e0053 */
[-C--:B------:R-:W-:Y:S01]  /*5c50*/  LEA.HI.X.SX32 R18, R18, R197.reuse, 0x1, P4 ;  /* 0x000000c512127211 */ /* 0x080fe200020f0eff */
[----:B------:R-:W-:Y:S01]  /*5c60*/  IMAD R6, R15, UR6, RZ ;  /* 0x000000060f067c24 */ /* 0x000fe2000f8e02ff */
[-C--:B------:R-:W-:Y:S01]  /*5c70*/  LEA.HI.X.SX32 R70, R70, R197.reuse, 0x1, P2 ;  /* 0x000000c546467211 */ /* 0x080fe200010f0eff */
[----:B------:R-:W-:Y:S01]  /*5c80*/  IMAD R10, R10, UR6, RZ ;  /* 0x000000060a0a7c24 */ /* 0x000fe2000f8e02ff */
[-C--:B------:R-:W-:Y:S01]  /*5c90*/  LEA.HI.X.SX32 R68, R68, R197.reuse, 0x1, P5 ;  /* 0x000000c544447211 */ /* 0x080fe200028f0eff */
[----:B------:R-:W-:Y:S01]  /*5ca0*/  IMAD R62, R62, UR6, RZ ;  /* 0x000000063e3e7c24 */ /* 0x000fe2000f8e02ff */
[----:B------:R-:W-:Y:S01]  /*5cb0*/  LEA.HI.X.SX32 R38, R38, R197, 0x1, P6 ;  /* 0x000000c526267211 */ /* 0x000fe200030f0eff */
[----:B------:R-:W-:Y:S01]  /*5cc0*/  IMAD R60, R60, UR6, RZ ;  /* 0x000000063c3c7c24 */ /* 0x000fe2000f8e02ff */
[-C--:B------:R-:W-:Y:S01]  /*5cd0*/  IADD3 R15, P4, PT, R14, R198.reuse, RZ ;  /* 0x000000c60e0f7210 */ /* 0x080fe20007f9e0ff */
[----:B------:R-:W-:Y:S01]  /*5ce0*/  IMAD R24, R24, UR6, RZ ;  /* 0x0000000618187c24 */ /* 0x000fe2000f8e02ff */
[-C--:B------:R-:W-:Y:S01]  /*5cf0*/  IADD3 R67, P2, PT, R66, R198.reuse, RZ ;  /* 0x000000c642437210 */ /* 0x080fe20007f5e0ff */
[----:B------:R0:W2:Y:S01]  /*5d00*/  @P0 LDG.E.U8 R130, desc[UR18][R8.64] ;  /* 0x0000001208820981 */ /* 0x0000a2000c1e1100 */
[----:B------:R-:W-:-:S02]  /*5d10*/  IADD3 R65, P5, PT, R64, R198, RZ ;  /* 0x000000c640417210 */ /* 0x000fc40007fbe0ff */
[-C--:B------:R-:W-:Y:S02]  /*5d20*/  IADD3 R31, P6, PT, R30, R198.reuse, RZ ;  /* 0x000000c61e1f7210 */ /* 0x080fe40007fde0ff */
[----:B------:R-:W-:Y:S01]  /*5d30*/  PRMT R128, RZ, 0x7610, R128 ;  /* 0x00007610ff807816 */ /* 0x000fe20000000080 */
[----:B------:R-:W-:Y:S01]  /*5d40*/  IMAD R2, R11, UR6, RZ ;  /* 0x000000060b027c24 */ /* 0x000fe2000f8e02ff */
[-C--:B------:R-:W-:Y:S01]  /*5d50*/  LEA.HI.X.SX32 R14, R14, R197.reuse, 0x1, P4 ;  /* 0x000000c50e0e7211 */ /* 0x080fe200020f0eff */
[----:B------:R-:W-:Y:S01]  /*5d60*/  IMAD R58, R58, UR6, RZ ;  /* 0x000000063a3a7c24 */ /* 0x000fe2000f8e02ff */
[-C--:B------:R-:W-:Y:S01]  /*5d70*/  LEA.HI.X.SX32 R66, R66, R197.reuse, 0x1, P2 ;  /* 0x000000c542427211 */ /* 0x080fe200010f0eff */
[----:B0-----:R-:W-:Y:S01]  /*5d80*/  @P0 IMAD.MOV.U32 R8, RZ, RZ, R84 ;  /* 0x000000ffff080224 */ /* 0x001fe200078e0054 */
[-C--:B------:R-:W-:Y:S01]  /*5d90*/  LEA.HI.X.SX32 R64, R64, R197.reuse, 0x1, P5 ;  /* 0x000000c540407211 */ /* 0x080fe200028f0eff */
[----:B------:R-:W-:Y:S01]  /*5da0*/  @P0 IMAD.MOV.U32 R9, RZ, RZ, R82 ;  /* 0x000000ffff090224 */ /* 0x000fe200078e0052 */
        /* <DEDUP_REMOVED lines=18> */
[----:B------:R-:W-:-:S02]  /*5ed0*/  IADD3 R7, P4, PT, R6, R198, RZ ;  /* 0x000000c606077210 */ /* 0x000fc40007f9e0ff */
[-C--:B------:R-:W-:Y:S01]  /*5ee0*/  IADD3 R59, P2, PT, R58, R198.reuse, RZ ;  /* 0x000000c63a3b7210 */ /* 0x080fe20007f5e0ff */
[----:B------:R0:W2:Y:S01]  /*5ef0*/  @P0 LDG.E.U8 R126, desc[UR18][R8.64] ;  /* 0x00000012087e0981 */ /* 0x0000a2000c1e1100 */
[-C--:B------:R-:W-:Y:S02]  /*5f00*/  IADD3 R5, P5, PT, R4, R198.reuse, RZ ;  /* 0x000000c604057210 */ /* 0x080fe40007fbe0ff */
[-C--:B------:R-:W-:Y:S01]  /*5f10*/  IADD3 R21, P6, PT, R20, R198.reuse, RZ ;  /* 0x000000c614157210 */ /* 0x080fe20007fde0ff */
[----:B------:R-:W-:Y:S01]  /*5f20*/  IMAD R0, R0, UR6, RZ ;  /* 0x0000000600007c24 */ /* 0x000fe2000f8e02ff */
[-C--:B------:R-:W-:Y:S01]  /*5f30*/  LEA.HI.X.SX32 R6, R6, R197.reuse, 0x1, P4 ;  /* 0x000000c506067211 */ /* 0x080fe200020f0eff */
[----:B------:R-:W-:Y:S01]  /*5f40*/  IMAD R151, R151, UR6, RZ ;  /* 0x0000000697977c24 */ /* 0x000fe2000f8e02ff */
[-C--:B------:R-:W-:Y:S01]  /*5f50*/  LEA.HI.X.SX32 R58, R58, R197.reuse, 0x1, P2 ;  /* 0x000000c53a3a7211 */ /* 0x080fe200010f0eff */
[----:B------:R-:W-:Y:S01]  /*5f60*/  IMAD R162, R162, UR6, RZ ;  /* 0x00000006a2a27c24 */ /* 0x000fe2000f8e02ff */
[-C--:B------:R-:W-:Y:S01]  /*5f70*/  LEA.HI.X.SX32 R4, R4, R197.reuse, 0x1, P5 ;  /* 0x000000c504047211 */ /* 0x080fe200028f0eff */
[----:B0-----:R-:W-:Y:S01]  /*5f80*/  IMAD R8, R17, UR6, RZ ;  /* 0x0000000611087c24 */ /* 0x001fe2000f8e02ff */
[----:B------:R-:W-:Y:S01]  /*5f90*/  LEA.HI.X.SX32 R20, R20, R197, 0x1, P6 ;  /* 0x000000c514147211 */ /* 0x000fe200030f0eff */
[----:B------:R-:W-:Y:S01]  /*5fa0*/  IMAD R12, R12, UR6, RZ ;  /* 0x000000060c0c7c24 */ /* 0x000fe2000f8e02ff */
[----:B------:R-:W-:-:S02]  /*5fb0*/  IADD3 R57, P2, PT, R56, R198, RZ ;  /* 0x000000c638397210 */ /* 0x000fc40007f5e0ff */
[-C--:B------:R-:W-:Y:S02]  /*5fc0*/  IADD3 R3, P4, PT, R2, R198.reuse, RZ ;  /* 0x000000c602037210 */ /* 0x080fe40007f9e0ff */
[-C--:B------:R-:W-:Y:S02]  /*5fd0*/  IADD3 R55, P5, PT, R54, R198.reuse, RZ ;  /* 0x000000c636377210 */ /* 0x080fe40007fbe0ff */
[----:B------:R-:W-:Y:S01]  /*5fe0*/  IADD3 R17, P6, PT, R16, R198, RZ ;  /* 0x000000c610117210 */ /* 0x000fe20007fde0ff */
[----:B------:R-:W-:Y:S01]  /*5ff0*/  IMAD R167, R167, UR6, RZ ;  /* 0x00000006a7a77c24 */ /* 0x000fe2000f8e02ff */
[-C--:B------:R-:W-:Y:S01]  /*6000*/  LEA.HI.X.SX32 R56, R56, R197.reuse, 0x1, P2 ;  /* 0x000000c538387211 */ /* 0x080fe200010f0eff */
[----:B------:R-:W-:Y:S01]  /*6010*/  IMAD R175, R175, UR6, RZ ;  /* 0x00000006afaf7c24 */ /* 0x000fe2000f8e02ff */
[-C--:B------:R-:W-:Y:S01]  /*6020*/  LEA.HI.X.SX32 R2, R2, R197.reuse, 0x1, P4 ;  /* 0x000000c502027211 */ /* 0x080fe200020f0eff */
[----:B------:R-:W-:Y:S01]  /*6030*/  IMAD R181, R181, UR6, RZ ;  /* 0x00000006b5b57c24 */ /* 0x000fe2000f8e02ff */
[----:B------:R-:W-:-:S02]  /*6040*/  LEA.HI.X.SX32 R54, R54, R197, 0x1, P5 ;  /* 0x000000c536367211 */ /* 0x000fc400028f0eff */
[-C--:B------:R-:W-:Y:S02]  /*6050*/  LEA.HI.X.SX32 R16, R16, R197.reuse, 0x1, P6 ;  /* 0x000000c510107211 */ /* 0x080fe400030f0eff */
[-C--:B------:R-:W-:Y:S02]  /*6060*/  IADD3 R149, P2, PT, R0, R198.reuse, RZ ;  /* 0x000000c600957210 */ /* 0x080fe40007f5e0ff */
        /* <DEDUP_REMOVED lines=8> */
[-C--:B------:R-:W-:Y:S01]  /*60f0*/  LEA.HI.X.SX32 R162, R162, R197.reuse, 0x1, P5 ;  /* 0x000000c5a2a27211 */ /* 0x080fe200028f0eff */
[----:B------:R-:W-:Y:S01]  /*6100*/  IMAD R109, R109, UR6, RZ ;  /* 0x000000066d6d7c24 */ /* 0x000fe2000f8e02ff */
[----:B------:R-:W-:-:S02]  /*6110*/  LEA.HI.X.SX32 R12, R12, R197, 0x1, P6 ;  /* 0x000000c50c0c7211 */ /* 0x000fc400030f0eff */
[-C--:B------:R-:W-:Y:S02]  /*6120*/  IADD3 R171, P2, PT, R167, R198.reuse, RZ ;  /* 0x000000c6a7ab7210 */ /* 0x080fe40007f5e0ff */
[-C--:B------:R-:W-:Y:S02]  /*6130*/  IADD3 R179, P4, PT, R175, R198.reuse, RZ ;  /* 0x000000c6afb37210 */ /* 0x080fe40007f9e0ff */
[-C--:B------:R-:W-:Y:S02]  /*6140*/  IADD3 R183, P5, PT, R181, R198.reuse, RZ ;  /* 0x000000c6b5b77210 */ /* 0x080fe40007fbe0ff */
[----:B------:R-:W-:Y:S02]  /*6150*/  IADD3 R9, P6, PT, R8, R198, RZ ;  /* 0x000000c608097210 */ /* 0x000fe40007fde0ff */
[-C--:B------:R-:W-:Y:S02]  /*6160*/  LEA.HI.X.SX32 R167, R167, R197.reuse, 0x1, P2 ;  /* 0x000000c5a7a77211 */ /* 0x080fe400010f0eff */
[----:B------:R-:W-:-:S02]  /*6170*/  LEA.HI.X.SX32 R175, R175, R197, 0x1, P4 ;  /* 0x000000c5afaf7211 */ /* 0x000fc400020f0eff */
[-C--:B------:R-:W-:Y:S02]  /*6180*/  LEA.HI.X.SX32 R181, R181, R197.reuse, 0x1, P5 ;  /* 0x000000c5b5b57211 */ /* 0x080fe400028f0eff */
[----:B------:R-:W-:Y:S02]  /*6190*/  LEA.HI.X.SX32 R8, R8, R197, 0x1, P6 ;  /* 0x000000c508087211 */ /* 0x000fe400030f0eff */
[-C--:B------:R-:W-:Y:S02]  /*61a0*/  IADD3 R187, P2, PT, R185, R198.reuse, RZ ;  /* 0x000000c6b9bb7210 */ /* 0x080fe40007f5e0ff */
[-C--:B------:R-:W-:Y:S02]  /*61b0*/  IADD3 R191, P4, PT, R189, R198.reuse, RZ ;  /* 0x000000c6bdbf7210 */ /* 0x080fe40007f9e0ff */
[-C--:B------:R-:W-:Y:S02]  /*61c0*/  IADD3 R195, P5, PT, R193, R198.reuse, RZ ;  /* 0x000000c6c1c37210 */ /* 0x080fe40007fbe0ff */
[----:B------:R-:W-:-:S02]  /*61d0*/  IADD3 R198, P6, PT, R109, R198, RZ ;  /* 0x000000c66dc67210 */ /* 0x000fc40007fde0ff */
[-C--:B------:R-:W-:Y:S02]  /*61e0*/  LEA.HI.X.SX32 R185, R185, R197.reuse, 0x1, P2 ;  /* 0x000000c5b9b97211 */ /* 0x080fe400010f0eff */
[-C--:B------:R-:W-:Y:S02]  /*61f0*/  LEA.HI.X.SX32 R189, R189, R197.reuse, 0x1, P4 ;  /* 0x000000c5bdbd7211 */ /* 0x080fe400020f0eff */
[-C--:B------:R-:W-:Y:S02]  /*6200*/  LEA.HI.X.SX32 R193, R193, R197.reuse, 0x1, P5 ;  /* 0x000000c5c1c17211 */ /* 0x080fe400028f0eff */
[----:B------:R-:W-:Y:S01]  /*6210*/  LEA.HI.X.SX32 R197, R109, R197, 0x1, P6 ;  /* 0x000000c56dc57211 */ /* 0x000fe200030f0eff */
[----:B------:R-:W-:Y:S01]  /*6220*/  @P0 IMAD.MOV.U32 R110, RZ, RZ, R80 ;  /* 0x000000ffff6e0224 */ /* 0x000fe200078e0050 */
[----:B------:R-:W-:Y:S01]  /*6230*/  PRMT R109, RZ, 0x7610, R109 ;  /* 0x00007610ff6d7816 */ /* 0x000fe2000000006d */
[----:B------:R-:W-:Y:S01]  /*6240*/  @P0 IMAD.MOV.U32 R111, RZ, RZ, R77 ;  /* 0x000000ffff6f0224 */ /* 0x000fe200078e004d */
[----:B------:R0:W-:Y:S04]  /*6250*/  STS.U8 [R205+UR16+0x4400], R112 ;  /* 0x00440070cd007988 */ /* 0x0001e80008000010 */
[----:B------:R1:W2:Y:S01]  /*6260*/  @P0 LDG.E.U8 R109, desc[UR18][R110.64] ;  /* 0x000000126e6d0981 */ /* 0x0002a2000c1e1100 */
[----:B0-----:R-:W-:Y:S01]  /*6270*/  PRMT R112, RZ, 0x7610, R112 ;  /* 0x00007610ff707816 */ /* 0x001fe20000000070 */
[----:B-1----:R-:W-:-:S02]  /*6280*/  @P0 IMAD.MOV.U32 R110, RZ, RZ, R78 ;  /* 0x000000ffff6e0224 */ /* 0x002fc400078e004e */
[----:B------:R-:W-:Y:S01]  /*6290*/  @P0 IMAD.MOV.U32 R111, RZ, RZ, R76 ;  /* 0x000000ffff6f0224 */ /* 0x000fe200078e004c */
[----:B------:R0:W-:Y:S04]  /*62a0*/  STS.U8 [R205+UR16+0x4800], R113 ;  /* 0x00480071cd007988 */ /* 0x0001e80008000010 */
[----:B------:R1:W-:Y:S04]  /*62b0*/  STS.U8 [R205+UR16+0x4c00], R116 ;  /* 0x004c0074cd007988 */ /* 0x0003e80008000010 */
[----:B------:R5:W2:Y:S01]  /*62c0*/  @P0 LDG.E.U8 R112, desc[UR18][R110.64] ;  /* 0x000000126e700981 */ /* 0x000aa2000c1e1100 */
[----:B0-----:R-:W-:-:S02]  /*62d0*/  PRMT R113, RZ, 0x7610, R113 ;  /* 0x00007610ff717816 */ /* 0x001fc40000000071 */
[----:B-1----:R-:W-:Y:S01]  /*62e0*/  LOP3.LUT R116, R205, 0x10, RZ, 0x3c, !PT ;  /* 0x00000010cd747812 */ /* 0x002fe200078e3cff */
[----:B-----5:R-:W-:Y:S02]  /*62f0*/  @P0 IMAD.MOV.U32 R110, RZ, RZ, R75 ;  /* 0x000000ffff6e0224 */ /* 0x020fe400078e004b */
[----:B------:R-:W-:Y:S02]  /*6300*/  @P0 IMAD.MOV.U32 R111, RZ, RZ, R73 ;  /* 0x000000ffff6f0224 */ /* 0x000fe400078e0049 */
[----:B------:R0:W-:Y:S04]  /*6310*/  STS.U8 [R116+UR16+0x4080], R114 ;  /* 0x0040807274007988 */ /* 0x0001e80008000010 */
[----:B------:R1:W5:Y:S01]  /*6320*/  @P0 LDG.E.U8 R113, desc[UR18][R110.64] ;  /* 0x000000126e710981 */ /* 0x000362000c1e1100 */
[----:B0-----:R-:W-:Y:S01]  /*6330*/  PRMT R114, RZ, 0x7610, R114 ;  /* 0x00007610ff727816 */ /* 0x001fe20000000072 */
[----:B-1----:R-:W-:-:S02]  /*6340*/  @P0 IMAD.MOV.U32 R110, RZ, RZ, R74 ;  /* 0x000000ffff6e0224 */ /* 0x002fc400078e004a */
[----:B------:R-:W-:Y:S01]  /*6350*/  @P0 IMAD.MOV.U32 R111, RZ, RZ, R72 ;  /* 0x000000ffff6f0224 */ /* 0x000fe200078e0048 */
[----:B------:R0:W-:Y:S04]  /*6360*/  STS.U8 [R116+UR16+0x4480], R115 ;  /* 0x0044807374007988 */ /* 0x0001e80008000010 */
[----:B------:R1:W2:Y:S01]  /*6370*/  @P0 LDG.E.U8 R114, desc[UR18][R110.64] ;  /* 0x000000126e720981 */ /* 0x0002a2000c1e1100 */
[----:B0-----:R-:W-:Y:S01]  /*6380*/  PRMT R115, RZ, 0x7610, R115 ;  /* 0x00007610ff737816 */ /* 0x001fe20000000073 */
[----:B-1----:R-:W-:Y:S02]  /*6390*/  @P0 IMAD.MOV.U32 R110, RZ, RZ, R71 ;  /* 0x000000ffff6e0224 */ /* 0x002fe400078e0047 */
[----:B------:R-:W-:Y:S01]  /*63a0*/  @P0 IMAD.MOV.U32 R111, RZ, RZ, R70 ;  /* 0x000000ffff6f0224 */ /* 0x000fe200078e0046 */
[----:B------:R0:W-:Y:S01]  /*63b0*/  STS.U8 [R116+UR16+0x4880], R120 ;  /* 0x0048807874007988 */ /* 0x0001e20008000010 */
[----:B------:R-:W-:-:S03]  /*63c0*/  LOP3.LUT R245, R205, 0x20, RZ, 0x3c, !PT ;  /* 0x00000020cdf57812 */ /* 0x000fc600078e3cff */
[----:B------:R1:W2:Y:S01]  /*63d0*/  @P0 LDG.E.U8 R115, desc[UR18][R110.64] ;  /* 0x000000126e730981 */ /* 0x0002a2000c1e1100 */
[----:B0-----:R-:W-:-:S03]  /*63e0*/  PRMT R120, RZ, 0x7610, R120 ;  /* 0x00007610ff787816 */ /* 0x001fc60000000078 */
[----:B---3--:R-:W-:Y:S01]  /*63f0*/  STS.U8 [R116+UR16+0x4c80], R166 ;  /* 0x004c80a674007988 */ /* 0x008fe20008000010 */
[----:B-1----:R-:W-:Y:S02]  /*6400*/  @P0 IMAD.MOV.U32 R110, RZ, RZ, R69 ;  /* 0x000000ffff6e0224 */ /* 0x002fe400078e0045 */
[----:B------:R-:W-:Y:S01]  /*6410*/  @P0 IMAD.MOV.U32 R111, RZ, RZ, R68 ;  /* 0x000000ffff6f0224 */ /* 0x000fe200078e0044 */
[----:B------:R0:W-:Y:S04]  /*6420*/  STS.U8 [R245+UR16+0x4100], R121 ;  /* 0x00410079f5007988 */ /* 0x0001e80008000010 */
[----:B------:R1:W3:Y:S01]  /*6430*/  @P0 LDG.E.U8 R120, desc[UR18][R110.64] ;  /* 0x000000126e780981 */ /* 0x0002e2000c1e1100 */
[----:B0-----:R-:W-:Y:S01]  /*6440*/  PRMT R121, RZ, 0x7610, R121 ;  /* 0x00007610ff797816 */ /* 0x001fe20000000079 */
[----:B-1----:R-:W-:-:S02]  /*6450*/  @P0 IMAD.MOV.U32 R110, RZ, RZ, R67 ;  /* 0x000000ffff6e0224 */ /* 0x002fc400078e0043 */
[----:B------:R-:W-:Y:S01]  /*6460*/  @P0 IMAD.MOV.U32 R111, RZ, RZ, R66 ;  /* 0x000000ffff6f0224 */ /* 0x000fe200078e0042 */
[----:B------:R0:W-:Y:S04]  /*6470*/  STS.U8 [R245+UR16+0x4500], R122 ;  /* 0x0045007af5007988 */ /* 0x0001e80008000010 */
[----:B------:R1:W2:Y:S01]  /*6480*/  @P0 LDG.E.U8 R121, desc[UR18][R110.64] ;  /* 0x000000126e790981 */ /* 0x0002a2000c1e1100 */
[----:B0-----:R-:W-:Y:S01]  /*6490*/  PRMT R122, RZ, 0x7610, R122 ;  /* 0x00007610ff7a7816 */ /* 0x001fe2000000007a */
[----:B-1----:R-:W-:Y:S02]  /*64a0*/  @P0 IMAD.MOV.U32 R110, RZ, RZ, R65 ;  /* 0x000000ffff6e0224 */ /* 0x002fe400078e0041 */
[----:B------:R-:W-:-:S05]  /*64b0*/  @P0 IMAD.MOV.U32 R111, RZ, RZ, R64 ;  /* 0x000000ffff6f0224 */ /* 0x000fca00078e0040 */
[----:B------:R0:W2:Y:S01]  /*64c0*/  @P0 LDG.E.U8 R122, desc[UR18][R110.64] ;  /* 0x000000126e7a0981 */ /* 0x0000a2000c1e1100 */
[----:B------:R-:W-:-:S03]  /*64d0*/  LOP3.LUT R244, R205, 0x30, RZ, 0x3c, !PT ;  /* 0x00000030cdf47812 */ /* 0x000fc600078e3cff */
[----:B------:R1:W-:Y:S01]  /*64e0*/  STS.U8 [R245+UR16+0x4900], R123 ;  /* 0x0049007bf5007988 */ /* 0x0003e20008000010 */
[----:B0-----:R-:W-:Y:S02]  /*64f0*/  @P0 IMAD.MOV.U32 R110, RZ, RZ, R63 ;  /* 0x000000ffff6e0224 */ /* 0x001fe400078e003f */
[----:B------:R-:W-:Y:S01]  /*6500*/  @P0 IMAD.MOV.U32 R111, RZ, RZ, R62 ;  /* 0x000000ffff6f0224 */ /* 0x000fe200078e003e */
[----:B-1----:R-:W-:Y:S01]  /*6510*/  PRMT R123, RZ, 0x7610, R123 ;  /* 0x00007610ff7b7816 */ /* 0x002fe2000000007b */
[----:B------:R-:W-:Y:S04]  /*6520*/  STS.U8 [R245+UR16+0x4d00], R165 ;  /* 0x004d00a5f5007988 */ /* 0x000fe80008000010 */
[----:B------:R0:W-:Y:S04]  /*6530*/  STS.U8 [R244+UR16+0x4180], R124 ;  /* 0x0041807cf4007988 */ /* 0x0001e80008000010 */
[----:B------:R1:W2:Y:S01]  /*6540*/  @P0 LDG.E.U8 R123, desc[UR18][R110.64] ;  /* 0x000000126e7b0981 */ /* 0x0002a2000c1e1100 */
        /* <DEDUP_REMOVED lines=12> */
[----:B------:R-:W-:Y:S01]  /*6610*/  STS.U8 [R244+UR16+0x4d80], R164 ;  /* 0x004d80a4f4007988 */ /* 0x000fe20008000010 */
[----:B-1----:R-:W-:Y:S02]  /*6620*/  @P0 IMAD.MOV.U32 R110, RZ, RZ, R57 ;  /* 0x000000ffff6e0224 */ /* 0x002fe400078e0039 */
[----:B------:R-:W-:Y:S01]  /*6630*/  @P0 IMAD.MOV.U32 R111, RZ, RZ, R56 ;  /* 0x000000ffff6f0224 */ /* 0x000fe200078e0038 */
[----:B----4-:R0:W-:Y:S04]  /*6640*/  STS.U8 [R243+UR16+0x4200], R129 ;  /* 0x00420081f3007988 */ /* 0x0101e80008000010 */
[----:B------:R1:W4:Y:S01]  /*6650*/  @P0 LDG.E.U8 R127, desc[UR18][R110.64] ;  /* 0x000000126e7f0981 */ /* 0x000322000c1e1100 */
        /* <DEDUP_REMOVED lines=15> */
[----:B------:R0:W-:Y:S04]  /*6750*/  STS.U8 [R242+UR16+0x4280], R135 ;  /* 0x00428087f2007988 */ /* 0x0001e80008000010 */
[----:B------:R1:W2:Y:S01]  /*6760*/  @P0 LDG.E.U8 R133, desc[UR18][R110.64] ;  /* 0x000000126e850981 */ /* 0x0002a2000c1e1100 */
[----:B0-----:R-:W-:Y:S01]  /*6770*/  PRMT R135, RZ, 0x7610, R135 ;  /* 0x00007610ff877816 */ /* 0x001fe20000000087 */
[----:B-1----:R-:W-:-:S02]  /*6780*/  @P0 IMAD.MOV.U32 R110, RZ, RZ, R183 ;  /* 0x000000ffff6e0224 */ /* 0x002fc400078e00b7 */
[----:B------:R-:W-:Y:S01]  /*6790*/  @P0 IMAD.MOV.U32 R111, RZ, RZ, R181 ;  /* 0x000000ffff6f0224 */ /* 0x000fe200078e00b5 */
[----:B------:R0:W-:Y:S04]  /*67a0*/  STS.U8 [R242+UR16+0x4680], R137 ;  /* 0x00468089f2007988 */ /* 0x0001e80008000010 */
[----:B------:R1:W3:Y:S01]  /*67b0*/  @P0 LDG.E.U8 R135, desc[UR18][R110.64] ;  /* 0x000000126e870981 */ /* 0x0002e2000c1e1100 */
[----:B0-----:R-:W-:Y:S01]  /*67c0*/  PRMT R137, RZ, 0x7610, R137 ;  /* 0x00007610ff897816 */ /* 0x001fe20000000089 */
[----:B-1----:R-:W-:Y:S02]  /*67d0*/  @P0 IMAD.MOV.U32 R110, RZ, RZ, R191 ;  /* 0x000000ffff6e0224 */ /* 0x002fe400078e00bf */
[----:B------:R-:W-:Y:S01]  /*67e0*/  @P0 IMAD.MOV.U32 R111, RZ, RZ, R189 ;  /* 0x000000ffff6f0224 */ /* 0x000fe200078e00bd */
[----:B------:R0:W-:Y:S01]  /*67f0*/  STS.U8 [R242+UR16+0x4a80], R139 ;  /* 0x004a808bf2007988 */ /* 0x0001e20008000010 */
[----:B------:R-:W-:-:S03]  /*6800*/  LOP3.LUT R241, R205, 0x60, RZ, 0x3c, !PT ;  /* 0x00000060cdf17812 */ /* 0x000fc600078e3cff */
[----:B------:R1:W3:Y:S01]  /*6810*/  @P0 LDG.E.U8 R137, desc[UR18][R110.64] ;  /* 0x000000126e890981 */ /* 0x0002e2000c1e1100 */
[----:B0-----:R-:W-:-:S03]  /*6820*/  PRMT R139, RZ, 0x7610, R139 ;  /* 0x00007610ff8b7816 */ /* 0x001fc6000000008b */
[----:B------:R-:W-:Y:S01]  /*6830*/  STS.U8 [R242+UR16+0x4e80], R160 ;  /* 0x004e80a0f2007988 */ /* 0x000fe20008000010 */
        /* <DEDUP_REMOVED lines=39> */
[----:B------:R0:W-:Y:S04]  /*6ab0*/  STS.U8 [R205+UR16], R148 ;  /* 0x00000094cd007988 */ /* 0x0001e80008000010 */
        /* <DEDUP_REMOVED lines=10> */
[----:B------:R1:W4:Y:S01]  /*6b60*/  @P0 LDG.E.U8 R147, desc[UR18][R110.64] ;  /* 0x000000126e930981 */ /* 0x000322000c1e1100 */
[----:B0-----:R-:W-:Y:S01]  /*6b70*/  PRMT R146, RZ, 0x7610, R146 ;  /* 0x00007610ff927816 */ /* 0x001fe20000000092 */
[----:B-1----:R-:W-:-:S02]  /*6b80*/  @P0 IMAD.MOV.U32 R110, RZ, RZ, R35 ;  /* 0x000000ffff6e0224 */ /* 0x002fc400078e0023 */
[----:B------:R-:W-:Y:S01]  /*6b90*/  @P0 IMAD.MOV.U32 R111, RZ, RZ, R34 ;  /* 0x000000ffff6f0224 */ /* 0x000fe200078e0022 */
[----:B------:R0:W-:Y:S04]  /*6ba0*/  STS.U8 [R205+UR16+0x300], R155 ;  /* 0x0003009bcd007988 */ /* 0x0001e80008000010 */
[----:B------:R1:W4:Y:S01]  /*6bb0*/  @P0 LDG.E.U8 R146, desc[UR18][R110.64] ;  /* 0x000000126e920981 */ /* 0x000322000c1e1100 */
        /* <DEDUP_REMOVED lines=23> */
[----:B--2---:R0:W-:Y:S04]  /*6d30*/  STS.U8 [R205+UR16+0x800], R136 ;  /* 0x00080088cd007988 */ /* 0x0041e80008000010 */
        /* <DEDUP_REMOVED lines=39> */
[----:B-----5:R0:W-:Y:S04]  /*6fb0*/  STS.U8 [R205+UR16+0x1000], R113 ;  /* 0x00100071cd007988 */ /* 0x0201e80008000010 */
[----:B------:R1:W5:Y:S01]  /*6fc0*/  @P0 LDG.E.U8 R112, desc[UR18][R110.64] ;  /* 0x000000126e700981 */ /* 0x000362000c1e1100 */
[----:B0-----:R-:W-:Y:S01]  /*6fd0*/  PRMT R113, RZ, 0x7610, R113 ;  /* 0x00007610ff717816 */ /* 0x001fe20000000071 */
[----:B-1----:R-:W-:-:S02]  /*6fe0*/  @P0 IMAD.MOV.U32 R110, RZ, RZ, R7 ;  /* 0x000000ffff6e0224 */ /* 0x002fc400078e0007 */
[----:B------:R-:W-:Y:S01]  /*6ff0*/  @P0 IMAD.MOV.U32 R111, RZ, RZ, R6 ;  /* 0x000000ffff6f0224 */ /* 0x000fe200078e0006 */
[----:B------:R0:W-:Y:S04]  /*7000*/  STS.U8 [R205+UR16+0x1100], R114 ;  /* 0x00110072cd007988 */ /* 0x0001e80008000010 */
[----:B------:R1:W5:Y:S01]  /*7010*/  @P0 LDG.E.U8 R113, desc[UR18][R110.64] ;  /* 0x000000126e710981 */ /* 0x000362000c1e1100 */
[----:B0-----:R-:W-:Y:S01]  /*7020*/  PRMT R114, RZ, 0x7610, R114 ;  /* 0x00007610ff727816 */ /* 0x001fe20000000072 */
[----:B-1----:R-:W-:Y:S02]  /*7030*/  @P0 IMAD.MOV.U32 R110, RZ, RZ, R5 ;  /* 0x000000ffff6e0224 */ /* 0x002fe400078e0005 */
[----:B------:R-:W-:Y:S01]  /*7040*/  @P0 IMAD.MOV.U32 R111, RZ, RZ, R4 ;  /* 0x000000ffff6f0224 */ /* 0x000fe200078e0004 */
[----:B------:R0:W-:Y:S04]  /*7050*/  STS.U8 [R205+UR16+0x1200], R115 ;  /* 0x00120073cd007988 */ /* 0x0001e80008000010 */
[----:B------:R1:W5:Y:S01]  /*7060*/  @P0 LDG.E.U8 R114, desc[UR18][R110.64] ;  /* 0x000000126e720981 */ /* 0x000362000c1e1100 */
[----:B0-----:R-:W-:Y:S01]  /*7070*/  PRMT R115, RZ, 0x7610, R115 ;  /* 0x00007610ff737816 */ /* 0x001fe20000000073 */
[----:B-1----:R-:W-:-:S02]  /*7080*/  @P0 IMAD.MOV.U32 R110, RZ, RZ, R3 ;  /* 0x000000ffff6e0224 */ /* 0x002fc400078e0003 */
[----:B------:R-:W-:Y:S01]  /*7090*/  @P0 IMAD.MOV.U32 R111, RZ, RZ, R2 ;  /* 0x000000ffff6f0224 */ /* 0x000fe200078e0002 */
[----:B---3--:R0:W-:Y:S04]  /*70a0*/  STS.U8 [R205+UR16+0x1300], R120 ;  /* 0x00130078cd007988 */ /* 0x0081e80008000010 */
        /* <DEDUP_REMOVED lines=14> */
[----:B------:R-:W-:-:S04]  /*7190*/  PRMT R161, RZ, 0x7610, R161 ;  /* 0x00007610ffa17816 */ /* 0x000fc800000000a1 */
[----:B------:R0:W3:Y:S01]  /*71a0*/  @P0 LDG.E.U8 R122, desc[UR18][R110.64] ;  /* 0x000000126e7a0981 */ /* 0x0000e2000c1e1100 */
[----:B------:R-:W-:Y:S01]  /*71b0*/  PRMT R157, RZ, 0x7610, R157 ;  /* 0x00007610ff9d7816 */ /* 0x000fe2000000009d */
[----:B------:R-:W-:Y:S01]  /*71c0*/  @P0 IMAD.MOV.U32 R201, RZ, RZ, R199 ;  /* 0x000000ffffc90224 */ /* 0x000fe200078e00c7 */
[----:B------:R-:W-:-:S04]  /*71d0*/  PRMT R165, RZ, 0x7610, R165 ;  /* 0x00007610ffa57816 */ /* 0x000fc800000000a5 */
[----:B------:R-:W3:Y:S01]  /*71e0*/  @P0 LDG.E.U8 R157, desc[UR18][R200.64] ;  /* 0x00000012c89d0981 */ /* 0x000ee2000c1e1100 */
[----:B0-----:R-:W-:Y:S02]  /*71f0*/  @P0 IMAD.MOV.U32 R110, RZ, RZ, R187 ;  /* 0x000000ffff6e0224 */ /* 0x001fe400078e00bb */
[----:B------:R-:W-:-:S05]  /*7200*/  @P0 IMAD.MOV.U32 R111, RZ, RZ, R185 ;  /* 0x000000ffff6f0224 */ /* 0x000fca00078e00b9 */
[----:B------:R0:W3:Y:S02]  /*7210*/  @P0 LDG.E.U8 R161, desc[UR18][R110.64] ;  /* 0x000000126ea10981 */ /* 0x0000e4000c1e1100 */
[----:B0-----:R-:W-:Y:S02]  /*7220*/  @P0 IMAD.MOV.U32 R110, RZ, RZ, R195 ;  /* 0x000000ffff6e0224 */ /* 0x001fe400078e00c3 */
[----:B------:R-:W-:-:S05]  /*7230*/  @P0 IMAD.MOV.U32 R111, RZ, RZ, R193 ;  /* 0x000000ffff6f0224 */ /* 0x000fca00078e00c1 */
[----:B------:R-:W3:Y:S04]  /*7240*/  @P0 LDG.E.U8 R165, desc[UR18][R110.64] ;  /* 0x000000126ea50981 */ /* 0x000ee8000c1e1100 */
[----:B------:R0:W-:Y:S04]  /*7250*/  STS.U8 [R205+UR16+0x1600], R123 ;  /* 0x0016007bcd007988 */ /* 0x0001e80008000010 */
[----:B------:R0:W-:Y:S04]  /*7260*/  STS.U8 [R205+UR16+0x1700], R124 ;  /* 0x0017007ccd007988 */ /* 0x0001e80008000010 */
[----:B------:R0:W-:Y:S04]  /*7270*/  STS.U8 [R205+UR16+0x1800], R125 ;  /* 0x0018007dcd007988 */ /* 0x0001e80008000010 */
[----:B----4-:R0:W-:Y:S04]  /*7280*/  STS.U8 [R205+UR16+0x1900], R127 ;  /* 0x0019007fcd007988 */ /* 0x0101e80008000010 */
[----:B------:R0:W-:Y:S04]  /*7290*/  STS.U8 [R205+UR16+0x1a00], R129 ;  /* 0x001a0081cd007988 */ /* 0x0001e80008000010 */
        /* <DEDUP_REMOVED lines=19> */
[----:B--2---:R0:W-:Y:S04]  /*73d0*/  STS.U8 [R116+UR16+0xe80], R138 ;  /* 0x000e808a74007988 */ /* 0x0041e80008000010 */
[----:B------:R0:W-:Y:S04]  /*73e0*/  STS.U8 [R116+UR16+0xf80], R136 ;  /* 0x000f808874007988 */ /* 0x0001e80008000010 */
[----:B------:R0:W-:Y:S04]  /*73f0*/  STS.U8 [R116+UR16+0x1080], R134 ;  /* 0x0010808674007988 */ /* 0x0001e80008000010 */
[----:B------:R0:W-:Y:S04]  /*7400*/  STS.U8 [R116+UR16+0x1180], R132 ;  /* 0x0011808474007988 */ /* 0x0001e80008000010 */
[----:B------:R0:W-:Y:S04]  /*7410*/  STS.U8 [R116+UR16+0x1280], R130 ;  /* 0x0012808274007988 */ /* 0x0001e80008000010 */
[----:B------:R0:W-:Y:S04]  /*7420*/  STS.U8 [R116+UR16+0x1380], R128 ;  /* 0x0013808074007988 */ /* 0x0001e80008000010 */
[----:B------:R0:W-:Y:S01]  /*7430*/  STS.U8 [R116+UR16+0x1480], R126 ;  /* 0x0014807e74007988 */ /* 0x0001e20008000010 */
[----:B------:R-:W-:-:S03]  /*7440*/  ISETP.LT.OR P0, PT, R168, 0x20, P1 ;  /* 0x00000020a800780c */ /* 0x000fc60000f01670 */
[----:B------:R0:W-:Y:S04]  /*7450*/  STS.U8 [R116+UR16+0x1580], R109 ;  /* 0x0015806d74007988 */ /* 0x0001e80008000010 */
[----:B-----5:R0:W-:Y:S04]  /*7460*/  STS.U8 [R116+UR16+0x1680], R112 ;  /* 0x0016807074007988 */ /* 0x0201e80008000010 */
[----:B------:R0:W-:Y:S04]  /*7470*/  STS.U8 [R116+UR16+0x1780], R113 ;  /* 0x0017807174007988 */ /* 0x0001e80008000010 */
[----:B------:R0:W-:Y:S04]  /*7480*/  STS.U8 [R116+UR16+0x1880], R114 ;  /* 0x0018807274007988 */ /* 0x0001e80008000010 */
[----:B---3--:R0:W-:Y:S04]  /*7490*/  STS.U8 [R116+UR16+0x1980], R115 ;  /* 0x0019807374007988 */ /* 0x0081e80008000010 */
[----:B------:R0:W-:Y:S04]  /*74a0*/  STS.U8 [R116+UR16+0x1a80], R120 ;  /* 0x001a807874007988 */ /* 0x0001e80008000010 */
[----:B------:R0:W-:Y:S04]  /*74b0*/  STS.U8 [R116+UR16+0x1b80], R121 ;  /* 0x001b807974007988 */ /* 0x0001e80008000010 */
[----:B------:R0:W-:Y:S04]  /*74c0*/  STS.U8 [R116+UR16+0x1c80], R122 ;  /* 0x001c807a74007988 */ /* 0x0001e80008000010 */
[----:B------:R0:W-:Y:S04]  /*74d0*/  STS.U8 [R116+UR16+0x1f80], R157 ;  /* 0x001f809d74007988 */ /* 0x0001e80008000010 */
[----:B------:R0:W-:Y:S04]  /*74e0*/  STS.U8 [R116+UR16+0x1d80], R161 ;  /* 0x001d80a174007988 */ /* 0x0001e80008000010 */
[----:B------:R0:W-:Y:S01]  /*74f0*/  STS.U8 [R116+UR16+0x1e80], R165 ;  /* 0x001e80a574007988 */ /* 0x0001e20008000010 */
[----:B------:R1:W-:Y:S06]  /*7500*/  MEMBAR.ALL.CTA ;  /* 0x0000000000007992 */ /* 0x0003ec0000008000 */
[----:B-1----:R-:W1:Y:S02]  /*7510*/  FENCE.VIEW.ASYNC.S ;  /* 0x00000000000073c6 */ /* 0x002e640000000000 */
[----:B-1----:R-:W-:Y:S01]  /*7520*/  BAR.SYNC.DEFER_BLOCKING 0x0 ;  /* 0x0000000000007b1d */ /* 0x002fe20000010000 */
[----:B------:R-:W-:-:S05]  /*7530*/  ISETP.GE.AND P2, PT, R168, 0x40, PT ;  /* 0x00000040a800780c */ /* 0x000fca0003f46270 */
[----:B------:R-:W-:Y:S08]  /*7540*/  @P0 BRA `(.L_x_6) ;  /* 0x00000000003c0947 */ /* 0x000ff00003800000 */
[----:B------:R-:W-:Y:S02]  /*7550*/  UIADD3 UR4, UPT, UPT, UR16, 0x4000, URZ ;  /* 0x0000400010047890 */ /* 0x000fe4000fffe0ff */
[----:B------:R-:W-:Y:S02]  /*7560*/  USHF.R.U32.HI UR8, URZ, 0x4, UR16 ;  /* 0x00000004ff087899 */ /* 0x000fe40008011610 */
[----:B------:R-:W-:Y:S02]  /*7570*/  USHF.R.U32.HI UR4, URZ, 0x4, UR4 ;  /* 0x00000004ff047899 */ /* 0x000fe40008011604 */
[----:B------:R-:W-:Y:S02]  /*7580*/  USGXT.U32 UR8, UR8, 0xe ;  /* 0x0000000e0808789a */ /* 0x000fe40008000000 */
[----:B------:R-:W-:Y:S01]  /*7590*/  USGXT.U32 UR6, UR4, 0xe ;  /* 0x0000000e0406789a */ /* 0x000fe20008000000 */
[----:B------:R-:W-:Y:S02]  /*75a0*/  UMOV UR5, URZ ;  /* 0x000000ff00057c82 */ /* 0x000fe40008000000 */
[----:B------:R-:W-:Y:S01]  /*75b0*/  UMOV UR4, UR10 ;  /* 0x0000000a00047c82 */ /* 0x000fe20008000000 */
[----:B------:R-:W-:Y:S01]  /*75c0*/  UMOV UR14, 0x0 ;  /* 0x00000000000e7882 */ /* 0x000fe20000000000 */
[----:B------:R-:W-:Y:S01]  /*75d0*/  UMOV UR15, 0x8408010 ;  /* 0x08408010000f7882 */ /* 0x000fe20000000000 */
[----:B------:R-:W-:Y:S01]  /*75e0*/  UMOV UR9, 0xc0004010 ;  /* 0xc000401000097882 */ /* 0x000fe20000000000 */
[----:B------:R-:W-:Y:S01]  /*75f0*/  UMOV UR7, 0x40004040 ;  /* 0x4000404000077882 */ /* 0x000fe20000000000 */
[----:B------:R-:W-:Y:S01]  /*7600*/  UMOV UR4, UR4 ;  /* 0x0000000400047c82 */ /* 0x000fe20008000000 */
[----:B------:R1:W-:Y:S01]  /*7610*/  UTCQMMA gdesc[UR6], gdesc[UR8], tmem[UR17], tmem[UR14], idesc[UR15], !UPT ;  /* 0x00ff0e08060075ea */ /* 0x0003e2000f800311 */
[----:B------:R1:W-:Y:S01]  /*7620*/  UTCBAR [UR4], URZ ;  /* 0x000000ff040073e9 */ /* 0x0003e200080000ff */
[----:B------:R-:W-:-:S02]  /*7630*/  NOP ;  /* 0x0000000000007918 */ /* 0x000fc40000000000 */
.L_x_6:
[----:B-1----:R-:W-:Y:S01]  /*7640*/  UMOV UR4, URZ ;  /* 0x000000ff00047c82 */ /* 0x002fe20008000000 */
[----:B------:R-:W-:Y:S05]  /*7650*/  @!P2 BRA `(.L_x_7) ;  /* 0x0000002c0054a947 */ /* 0x000fea0003800000 */
[----:B0-----:R-:W-:Y:S01]  /*7660*/  SHF.R.S32.HI R109, RZ, 0x1f, R168 ;  /* 0x0000001fff6d7819 */ /* 0x001fe200000114a8 */
[----:B------:R-:W-:Y:S01]  /*7670*/  IMAD.SHL.U32 R210, R118, 0x20, RZ ;  /* 0x0000002076d27824 */ /* 0x000fe200078e00ff */
[----:B------:R-:W-:Y:S01]  /*7680*/  UIADD3 UR5, UPT, UPT, UR16, 0x2000, URZ ;  /* 0x0000200010057890 */ /* 0x000fe2000fffe0ff */
[----:B------:R-:W-:Y:S01]  /*7690*/  IMAD.SHL.U32 R119, R119, 0x20, RZ ;  /* 0x0000002077777824 */ /* 0x000fe200078e00ff */
[----:B------:R-:W-:Y:S01]  /*76a0*/  LEA.HI R109, R109, R168, RZ, 0x5 ;  /* 0x000000a86d6d7211 */ /* 0x000fe200078f28ff */
[----:B------:R-:W-:Y:S01]  /*76b0*/  UIADD3 UR4, UPT, UPT, UR16, 0x5000, URZ ;  /* 0x0000500010047890 */ /* 0x000fe2000fffe0ff */
[--C-:B------:R-:W-:Y:S01]  /*76c0*/  IADD3 R117, P0, P2, R117, UR20, R210.reuse ;  /* 0x0000001475757c10 */ /* 0x100fe2000fa1e0d2 */
[----:B------:R-:W-:Y:S01]  /*76d0*/  USHF.R.U32.HI UR5, URZ, 0x4, UR5 ;  /* 0x00000004ff057899 */ /* 0x000fe20008011605 */
[----:B------:R-:W-:Y:S01]  /*76e0*/  SHF.R.S32.HI R109, RZ, 0x5, R109 ;  /* 0x00000005ff6d7819 */ /* 0x000fe2000001146d */
[----:B------:R-:W-:Y:S01]  /*76f0*/  USHF.R.U32.HI UR4, URZ, 0x4, UR4 ;  /* 0x00000004ff047899 */ /* 0x000fe20008011604 */
[----:B------:R-:W-:Y:S01]  /*7700*/  SHF.R.S32.HI R247, RZ, 0x1f, R210 ;  /* 0x0000001ffff77819 */ /* 0x000fe200000114d2 */
[----:B------:R-:W-:Y:S01]  /*7710*/  IMAD.MOV.U32 R110, RZ, RZ, RZ ;  /* 0x000000ffff6e7224 */ /* 0x000fe200078e00ff */
[----:B------:R-:W-:Y:S01]  /*7720*/  VIMNMX R109, PT, PT, R109, 0x2, !PT ;  /* 0x000000026d6d7848 */ /* 0x000fe20007fe0100 */
[----:B------:R-:W-:Y:S01]  /*7730*/  USGXT.U32 UR14, UR5, 0xe ;  /* 0x0000000e050e789a */ /* 0x000fe20008000000 */
[----:B------:R-:W-:Y:S01]  /*7740*/  IADD3.X R118, PT, PT, R159, UR21, R247, P0, P2 ;  /* 0x000000159f767c10 */ /* 0x000fe200087e44f7 */
[----:B------:R-:W0:Y:S01]  /*7750*/  LDCU UR20, c[0x0][0x3a8] ;  /* 0x00007500ff1477ac */ /* 0x000e220008000800 */
[----:B------:R-:W-:Y:S01]  /*7760*/  SHF.R.S32.HI R206, RZ, 0x1f, R119 ;  /* 0x0000001fffce7819 */ /* 0x000fe20000011477 */
[----:B------:R-:W-:Y:S01]  /*7770*/  VIADD R203, R109, 0xffffffff ;  /* 0xffffffff6dcb7836 */ /* 0x000fe20000000000 */
[----:B------:R-:W-:Y:S01]  /*7780*/  USGXT.U32 UR8, UR4, 0xe ;  /* 0x0000000e0408789a */ /* 0x000fe20008000000 */
[----:B------:R-:W-:Y:S01]  /*7790*/  UMOV UR13, UR10 ;  /* 0x0000000a000d7c82 */ /* 0x000fe20008000000 */
[----:B------:R-:W-:Y:S01]  /*77a0*/  UMOV UR15, 0x1 ;  /* 0x00000001000f7882 */ /* 0x000fe20000000000 */
[----:B------:R-:W-:-:S09]  /*77b0*/  UMOV UR5, URZ ;  /* 0x000000ff00057c82 */ /* 0x000fd20008000000 */
.L_x_10:
[----:B------:R-:W-:Y:S01]  /*77c0*/  IMAD.U32 R109, R110, -0x80000000, RZ ;  /* 0x800000006e6d7824 */ /* 0x000fe200078e00ff */
[----:B0-----:R-:W-:Y:S02]  /*77d0*/  IADD3 R110, P5, PT, R117, UR20, RZ ;  /* 0x00000014756e7c10 */ /* 0x001fe4000ffbe0ff */
[C---:B------:R-:W-:Y:S01]  /*77e0*/  ISETP.GT.AND P2, PT, R106.reuse, 0x1, PT ;  /* 0x000000016a00780c */ /* 0x040fe20003f44270 */
[----:B------:R-:W0:Y:S01]  /*77f0*/  SYNCS.PHASECHK.TRANS64.TRYWAIT P4, [UR13], R109 ;  /* 0x0000006dff0075a7 */ /* 0x000e22000808110d */
[----:B------:R-:W-:Y:S01]  /*7800*/  ISETP.GT.AND P0, PT, R106, 0x2, PT ;  /* 0x000000026a00780c */ /* 0x000fe20003f04270 */
[----:B------:R-:W-:Y:S01]  /*7810*/  IMAD.X R111, R239, 0x1, R118, P5 ;  /* 0x00000001ef6f7824 */ /* 0x000fe200028e0676 */
[----:B------:R-:W-:Y:S01]  /*7820*/  PRMT R144, RZ, 0x7610, R144 ;  /* 0x00007610ff907816 */ /* 0x000fe20000000090 */
[----:B0-----:R-:W-:Y:S10]  /*7830*/  @!P4 BRA `(.L_x_8) ;  /* 0x000000c000b8c947 */ /* 0x001ff40003800000 */
.L_x_16:
[----:B------:R-:W-:Y:S01]  /*7840*/  SHF.R.S32.HI R114, RZ, 0x1f, R238 ;  /* 0x0000001fff727819 */ /* 0x000fe200000114ee */
[----:B------:R0:W2:Y:S01]  /*7850*/  @P2 LDG.E.U8 R144, desc[UR18][R110.64] ;  /* 0x000000126e902981 */ /* 0x0000a2000c1e1100 */
[-C--:B------:R-:W-:Y:S02]  /*7860*/  IADD3 R112, P6, PT, R238, R117.reuse, RZ ;  /* 0x00000075ee707210 */ /* 0x080fe40007fde0ff */
[----:B------:R-:W-:Y:S02]  /*7870*/  ISETP.GT.AND P5, PT, R106, 0x3, PT ;  /* 0x000000036a00780c */ /* 0x000fe40003fa4270 */
[----:B------:R-:W-:Y:S01]  /*7880*/  PRMT R122, RZ, 0x7610, R122 ;  /* 0x00007610ff7a7816 */ /* 0x000fe2000000007a */
[----:B------:R-:W-:Y:S01]  /*7890*/  IMAD.X R113, R114, 0x1, R118, P6 ;  /* 0x0000000172717824 */ /* 0x000fe200030e0676 */
[----:B------:R-:W-:Y:S02]  /*78a0*/  SHF.R.S32.HI R114, RZ, 0x1f, R237 ;  /* 0x0000001fff727819 */ /* 0x000fe400000114ed */
[----:B0-----:R-:W-:-:S02]  /*78b0*/  IADD3 R110, P4, PT, R237, R117, RZ ;  /* 0x00000075ed6e7210 */ /* 0x001fc40007f9e0ff */
[----:B------:R0:W3:Y:S01]  /*78c0*/  @P0 LDG.E.U8 R122, desc[UR18][R112.64] ;  /* 0x00000012707a0981 */ /* 0x0000e2000c1e1100 */
[----:B------:R-:W-:Y:S02]  /*78d0*/  ISETP.GT.AND P2, PT, R106, 0x4, PT ;  /* 0x000000046a00780c */ /* 0x000fe40003f44270 */
[----:B------:R-:W-:Y:S01]  /*78e0*/  PRMT R109, RZ, 0x7610, R109 ;  /* 0x00007610ff6d7816 */ /* 0x000fe2000000006d */
[----:B------:R-:W-:Y:S01]  /*78f0*/  IMAD.X R111, R114, 0x1, R118, P4 ;  /* 0x00000001726f7824 */ /* 0x000fe200020e0676 */
[----:B------:R-:W-:Y:S02]  /*7900*/  SHF.R.S32.HI R124, RZ, 0x1f, R236 ;  /* 0x0000001fff7c7819 */ /* 0x000fe400000114ec */
[----:B------:R-:W-:Y:S02]  /*7910*/  IADD3 R114, P0, PT, R236, R117, RZ ;  /* 0x00000075ec727210 */ /* 0x000fe40007f1e0ff */
[----:B------:R-:W-:Y:S01]  /*7920*/  ISETP.GT.AND P4, PT, R106, 0x5, PT ;  /* 0x000000056a00780c */ /* 0x000fe20003f84270 */
[----:B------:R1:W4:Y:S01]  /*7930*/  @P5 LDG.E.U8 R109, desc[UR18][R110.64] ;  /* 0x000000126e6d5981 */ /* 0x000322000c1e1100 */
[----:B0-----:R-:W-:Y:S01]  /*7940*/  PRMT R112, RZ, 0x7610, R112 ;  /* 0x00007610ff707816 */ /* 0x001fe20000000070 */
[----:B------:R-:W-:Y:S01]  /*7950*/  IMAD.X R115, R124, 0x1, R118, P0 ;  /* 0x000000017c737824 */ /* 0x000fe200000e0676 */
[----:B------:R-:W-:-:S02]  /*7960*/  SHF.R.S32.HI R124, RZ, 0x1f, R235 ;  /* 0x0000001fff7c7819 */ /* 0x000fc400000114eb */
[----:B------:R-:W-:Y:S02]  /*7970*/  ISETP.GT.AND P0, PT, R106, 0x6, PT ;  /* 0x000000066a00780c */ /* 0x000fe40003f04270 */
[----:B------:R-:W-:Y:S01]  /*7980*/  PRMT R201, RZ, 0x7610, R201 ;  /* 0x00007610ffc97816 */ /* 0x000fe200000000c9 */
[----:B------:R0:W5:Y:S01]  /*7990*/  @P2 LDG.E.U8 R112, desc[UR18][R114.64] ;  /* 0x0000001272702981 */ /* 0x000162000c1e1100 */
[----:B-1----:R-:W-:-:S05]  /*79a0*/  IADD3 R110, P5, PT, R235, R117, RZ ;  /* 0x00000075eb6e7210 */ /* 0x002fca0007fbe0ff */
[----:B------:R-:W-:Y:S01]  /*79b0*/  IMAD.X R111, R124, 0x1, R118, P5 ;  /* 0x000000017c6f7824 */ /* 0x000fe200028e0676 */
[----:B------:R-:W-:Y:S02]  /*79c0*/  SHF.R.S32.HI R124, RZ, 0x1f, R234 ;  /* 0x0000001fff7c7819 */ /* 0x000fe400000114ea */
[----:B0-----:R-:W-:Y:S02]  /*79d0*/  IADD3 R114, P6, PT, R234, R117, RZ ;  /* 0x00000075ea727210 */ /* 0x001fe40007fde0ff */
[----:B------:R-:W-:Y:S01]  /*79e0*/  ISETP.GT.AND P2, PT, R106, 0x7, PT ;  /* 0x000000076a00780c */ /* 0x000fe20003f44270 */
[----:B------:R0:W2:Y:S01]  /*79f0*/  @P4 LDG.E.U8 R201, desc[UR18][R110.64] ;  /* 0x000000126ec94981 */ /* 0x0000a2000c1e1100 */
[----:B------:R-:W-:Y:S01]  /*7a00*/  PRMT R202, RZ, 0x7610, R202 ;  /* 0x00007610ffca7816 */ /* 0x000fe200000000ca */
[----:B------:R-:W-:Y:S01]  /*7a10*/  IMAD.X R115, R124, 0x1, R118, P6 ;  /* 0x000000017c737824 */ /* 0x000fe200030e0676 */
[----:B------:R-:W-:Y:S02]  /*7a20*/  SHF.R.S32.HI R124, RZ, 0x1f, R233 ;  /* 0x0000001fff7c7819 */ /* 0x000fe400000114e9 */
[----:B------:R-:W-:-:S02]  /*7a30*/  PRMT R204, RZ, 0x7610, R204 ;  /* 0x00007610ffcc7816 */ /* 0x000fc400000000cc */
[----:B------:R1:W2:Y:S01]  /*7a40*/  @P0 LDG.E.U8 R202, desc[UR18][R114.64] ;  /* 0x0000001272ca0981 */ /* 0x0002a2000c1e1100 */
[----:B0-----:R-:W-:Y:S02]  /*7a50*/  IADD3 R110, P5, PT, R233, R117, RZ ;  /* 0x00000075e96e7210 */ /* 0x001fe40007fbe0ff */
[----:B------:R-:W-:-:S03]  /*7a60*/  ISETP.GT.AND P4, PT, R106, 0x8, PT ;  /* 0x000000086a00780c */ /* 0x000fc60003f84270 */
[----:B------:R-:W-:Y:S01]  /*7a70*/  IMAD.X R111, R124, 0x1, R118, P5 ;  /* 0x000000017c6f7824 */ /* 0x000fe200028e0676 */
[----:B------:R-:W-:Y:S02]  /*7a80*/  SHF.R.S32.HI R124, RZ, 0x1f, R232 ;  /* 0x0000001fff7c7819 */ /* 0x000fe400000114e8 */
[----:B-1----:R-:W-:Y:S02]  /*7a90*/  IADD3 R114, P6, PT, R232, R117, RZ ;  /* 0x00000075e8727210 */ /* 0x002fe40007fde0ff */
[----:B------:R0:W2:Y:S03]  /*7aa0*/  @P2 LDG.E.U8 R204, desc[UR18][R110.64] ;  /* 0x000000126ecc2981 */ /* 0x0000a6000c1e1100 */
[----:B------:R-:W-:Y:S01]  /*7ab0*/  IMAD.X R115, R124, 0x1, R118, P6 ;  /* 0x000000017c737824 */ /* 0x000fe200030e0676 */
[----:B------:R-:W-:Y:S02]  /*7ac0*/  SHF.R.S32.HI R124, RZ, 0x1f, R231 ;  /* 0x0000001fff7c7819 */ /* 0x000fe400000114e7 */
[----:B------:R-:W-:-:S02]  /*7ad0*/  ISETP.GT.AND P0, PT, R106, 0x9, PT ;  /* 0x000000096a00780c */ /* 0x000fc40003f04270 */
[-C--:B0-----:R-:W-:Y:S02]  /*7ae0*/  IADD3 R110, P5, PT, R231, R117.reuse, RZ ;  /* 0x00000075e76e7210 */ /* 0x081fe40007fbe0ff */
[----:B------:R-:W-:Y:S02]  /*7af0*/  PRMT R148, RZ, 0x7610, R148 ;  /* 0x00007610ff947816 */ /* 0x000fe40000000094 */
[----:B------:R-:W-:Y:S01]  /*7b00*/  ISETP.GT.AND P2, PT, R106, 0xa, PT ;  /* 0x0000000a6a00780c */ /* 0x000fe20003f44270 */
[----:B------:R-:W-:Y:S01]  /*7b10*/  IMAD.X R111, R124, 0x1, R118, P5 ;  /* 0x000000017c6f7824 */ /* 0x000fe200028e0676 */
[----:B------:R-:W-:Y:S02]  /*7b20*/  SHF.R.S32.HI R126, RZ, 0x1f, R230 ;  /* 0x0000001fff7e7819 */ /* 0x000fe400000114e6 */
[----:B------:R-:W-:Y:S01]  /*7b30*/  IADD3 R124, P6, PT, R230, R117, RZ ;  /* 0x00000075e67c7210 */ /* 0x000fe20007fde0ff */
[----:B------:R0:W2:Y:S01]  /*7b40*/  @P4 LDG.E.U8 R148, desc[UR18][R114.64] ;  /* 0x0000001272944981 */ /* 0x0000a2000c1e1100 */
[----:B------:R-:W-:-:S02]  /*7b50*/  PRMT R130, RZ, 0x7610, R130 ;  /* 0x00007610ff827816 */ /* 0x000fc40000000082 */
[----:B------:R-:W-:Y:S01]  /*7b60*/  ISETP.GT.AND P4, PT, R106, 0xb, PT ;  /* 0x0000000b6a00780c */ /* 0x000fe20003f84270 */
[--C-:B------:R-:W-:Y:S01]  /*7b70*/  IMAD.X R125, R126, 0x1, R118.reuse, P6 ;  /* 0x000000017e7d7824 */ /* 0x100fe200030e0676 */
[----:B------:R-:W-:Y:S02]  /*7b80*/  PRMT R121, RZ, 0x7610, R121 ;  /* 0x00007610ff797816 */ /* 0x000fe40000000079 */
[----:B------:R-:W-:Y:S01]  /*7b90*/  SHF.R.S32.HI R126, RZ, 0x1f, R229 ;  /* 0x0000001fff7e7819 */ /* 0x000fe200000114e5 */
[----:B------:R1:W2:Y:S01]  /*7ba0*/  @P0 LDG.E.U8 R130, desc[UR18][R110.64] ;  /* 0x000000126e820981 */ /* 0x0002a2000c1e1100 */
[----:B0-----:R-:W-:Y:S02]  /*7bb0*/  IADD3 R114, P5, PT, R229, R117, RZ ;  /* 0x00000075e5727210 */ /* 0x001fe40007fbe0ff */
[----:B------:R-:W-:Y:S01]  /*7bc0*/  ISETP.GT.AND P0, PT, R106, 0xc, PT ;  /* 0x0000000c6a00780c */ /* 0x000fe20003f04270 */
[----:B------:R0:W2:Y:S02]  /*7bd0*/  @P2 LDG.E.U8 R121, desc[UR18][R124.64] ;  /* 0x000000127c792981 */ /* 0x0000a4000c1e1100 */
[----:B------:R-:W-:Y:S01]  /*7be0*/  IMAD.X R115, R126, 0x1, R118, P5 ;  /* 0x000000017e737824 */ /* 0x000fe200028e0676 */
[----:B------:R-:W-:-:S02]  /*7bf0*/  SHF.R.S32.HI R126, RZ, 0x1f, R228 ;  /* 0x0000001fff7e7819 */ /* 0x000fc400000114e4 */
[----:B-1----:R-:W-:Y:S02]  /*7c00*/  PRMT R110, RZ, 0x7610, R110 ;  /* 0x00007610ff6e7816 */ /* 0x002fe4000000006e */
[----:B0-----:R-:W-:-:S04]  /*7c10*/  IADD3 R124, P6, PT, R228, R117, RZ ;  /* 0x00000075e47c7210 */ /* 0x001fc80007fde0ff */
[----:B------:R0:W2:Y:S01]  /*7c20*/  @P4 LDG.E.U8 R110, desc[UR18][R114.64] ;  /* 0x00000012726e4981 */ /* 0x0000a2000c1e1100 */
[----:B------:R-:W-:Y:S02]  /*7c30*/  ISETP.GT.AND P2, PT, R106, 0xd, PT ;  /* 0x0000000d6a00780c */ /* 0x000fe40003f44270 */
[----:B------:R-:W-:Y:S01]  /*7c40*/  PRMT R113, RZ, 0x7610, R113 ;  /* 0x00007610ff717816 */ /* 0x000fe20000000071 */
[----:B------:R-:W-:Y:S01]  /*7c50*/  IMAD.X R125, R126, 0x1, R118, P6 ;  /* 0x000000017e7d7824 */ /* 0x000fe200030e0676 */
[----:B------:R-:W-:Y:S02]  /*7c60*/  SHF.R.S32.HI R126, RZ, 0x1f, R227 ;  /* 0x0000001fff7e7819 */ /* 0x000fe400000114e3 */
[----:B0-----:R-:W-:Y:S02]  /*7c70*/  IADD3 R114, P5, PT, R227, R117, RZ ;  /* 0x00000075e3727210 */ /* 0x001fe40007fbe0ff */
[----:B------:R0:W2:Y:S01]  /*7c80*/  @P0 LDG.E.U8 R113, desc[UR18][R124.64] ;  /* 0x000000127c710981 */ /* 0x0000a2000c1e1100 */
[----:B------:R-:W-:-:S02]  /*7c90*/  ISETP.GT.AND P4, PT, R106, 0xe, PT ;  /* 0x0000000e6a00780c */ /* 0x000fc40003f84270 */
[----:B------:R-:W-:Y:S01]  /*7ca0*/  PRMT R165, RZ, 0x7610, R165 ;  /* 0x00007610ffa57816 */ /* 0x000fe200000000a5 */
[----:B------:R-:W-:Y:S01]  /*7cb0*/  IMAD.X R115, R126, 0x1, R118, P5 ;  /* 0x000000017e737824 */ /* 0x000fe200028e0676 */
[----:B------:R-:W-:Y:S02]  /*7cc0*/  SHF.R.S32.HI R126, RZ, 0x1f, R226 ;  /* 0x0000001fff7e7819 */ /* 0x000fe400000114e2 */
[----:B0-----:R-:W-:Y:S02]  /*7cd0*/  IADD3 R124, P6, PT, R226, R117, RZ ;  /* 0x00000075e27c7210 */ /* 0x001fe40007fde0ff */
[----:B------:R0:W2:Y:S01]  /*7ce0*/  @P2 LDG.E.U8 R165, desc[UR18][R114.64] ;  /* 0x0000001272a52981 */ /* 0x0000a2000c1e1100 */
[----:B------:R-:W-:Y:S02]  /*7cf0*/  ISETP.GT.AND P0, PT, R106, 0xf, PT ;  /* 0x0000000f6a00780c */ /* 0x000fe40003f04270 */
[----:B------:R-:W-:Y:S01]  /*7d00*/  PRMT R173, RZ, 0x7610, R173 ;  /* 0x00007610ffad7816 */ /* 0x000fe200000000ad */
[----:B------:R-:W-:Y:S01]  /*7d10*/  IMAD.X R125, R126, 0x1, R118, P6 ;  /* 0x000000017e7d7824 */ /* 0x000fe200030e0676 */
[----:B------:R-:W-:-:S02]  /*7d20*/  SHF.R.S32.HI R126, RZ, 0x1f, R225 ;  /* 0x0000001fff7e7819 */ /* 0x000fc400000114e1 */
[-C--:B0-----:R-:W-:Y:S02]  /*7d30*/  IADD3 R114, P5, PT, R225, R117.reuse, RZ ;  /* 0x00000075e1727210 */ /* 0x081fe40007fbe0ff */
        /* <DEDUP_REMOVED lines=9> */
[--C-:B------:R-:W-:Y:S01]  /*7dd0*/  IMAD.X R125, R126, 0x1, R118.reuse, P6 ;  /* 0x000000017e7d7824 */ /* 0x100fe200030e0676 */
[----:B------:R-:W-:Y:S02]  /*7de0*/  SHF.R.S32.HI R126, RZ, 0x1f, R223 ;  /* 0x0000001fff7e7819 */ /* 0x000fe400000114df */
[----:B0-----:R-:W-:Y:S02]  /*7df0*/  IADD3 R114, P5, PT, R223, R117, RZ ;  /* 0x00000075df727210 */ /* 0x001fe40007fbe0ff */
[----:B------:R0:W2:Y:S01]  /*7e00*/  @P2 LDG.E.U8 R145, desc[UR18][R124.64] ;  /* 0x000000127c912981 */ /* 0x0000a2000c1e1100 */
[----:B------:R-:W-:Y:S02]  /*7e10*/  PRMT R123, RZ, 0x7610, R123 ;  /* 0x00007610ff7b7816 */ /* 0x000fe4000000007b */
[----:B------:R-:W-:Y:S01]  /*7e20*/  IMAD.X R115, R126, 0x1, R118, P5 ;  /* 0x000000017e737824 */ /* 0x000fe200028e0676 */
[----:B------:R-:W-:-:S02]  /*7e30*/  SHF.R.S32.HI R126, RZ, 0x1f, R222 ;  /* 0x0000001fff7e7819 */ /* 0x000fc400000114de */
[----:B------:R-:W-:Y:S02]  /*7e40*/  ISETP.GT.AND P0, PT, R106, 0x12, PT ;  /* 0x000000126a00780c */ /* 0x000fe40003f04270 */
[----:B------:R1:W2:Y:S01]  /*7e50*/  @P4 LDG.E.U8 R123, desc[UR18][R114.64] ;  /* 0x00000012727b4981 */ /* 0x0002a2000c1e1100 */
[----:B0-----:R-:W-:Y:S02]  /*7e60*/  IADD3 R124, P6, PT, R222, R117, RZ ;  /* 0x00000075de7c7210 */ /* 0x001fe40007fde0ff */
[----:B------:R-:W-:-:S03]  /*7e70*/  ISETP.GT.AND P2, PT, R106, 0x13, PT ;  /* 0x000000136a00780c */ /* 0x000fc60003f44270 */
[----:B------:R-:W-:Y:S01]  /*7e80*/  IMAD.X R125, R126, 0x1, R118, P6 ;  /* 0x000000017e7d7824 */ /* 0x000fe200030e0676 */
[----:B------:R-:W-:Y:S02]  /*7e90*/  SHF.R.S32.HI R126, RZ, 0x1f, R221 ;  /* 0x0000001fff7e7819 */ /* 0x000fe400000114dd */
[-C--:B-1----:R-:W-:Y:S02]  /*7ea0*/  IADD3 R114, P5, PT, R221, R117.reuse, RZ ;  /* 0x00000075dd727210 */ /* 0x082fe40007fbe0ff */
[----:B------:R-:W-:Y:S02]  /*7eb0*/  PRMT R120, RZ, 0x7610, R120 ;  /* 0x00007610ff787816 */ /* 0x000fe40000000078 */
[----:B------:R-:W-:Y:S01]  /*7ec0*/  SHF.R.S32.HI R128, RZ, 0x1f, R220 ;  /* 0x0000001fff807819 */ /* 0x000fe200000114dc */
[----:B------:R-:W-:Y:S01]  /*7ed0*/  IMAD.X R115, R126, 0x1, R118, P5 ;  /* 0x000000017e737824 */ /* 0x000fe200028e0676 */
[----:B------:R-:W-:Y:S02]  /*7ee0*/  IADD3 R126, P6, PT, R220, R117, RZ ;  /* 0x00000075dc7e7210 */ /* 0x000fe40007fde0ff */
[----:B------:R0:W2:Y:S01]  /*7ef0*/  @P0 LDG.E.U8 R120, desc[UR18][R124.64] ;  /* 0x000000127c780981 */ /* 0x0000a2000c1e1100 */
[----:B------:R-:W-:-:S02]  /*7f00*/  PRMT R111, RZ, 0x7610, R111 ;  /* 0x00007610ff6f7816 */ /* 0x000fc4000000006f */
[----:B------:R-:W-:Y:S01]  /*7f10*/  ISETP.GT.AND P0, PT, R106, 0x15, PT ;  /* 0x000000156a00780c */ /* 0x000fe20003f04270 */
[----:B------:R-:W-:Y:S01]  /*7f20*/  IMAD.X R127, R128, 0x1, R118, P6 ;  /* 0x00000001807f7824 */ /* 0x000fe200030e0676 */
[----:B------:R-:W-:Y:S02]  /*7f30*/  ISETP.GT.AND P4, PT, R106, 0x14, PT ;  /* 0x000000146a00780c */ /* 0x000fe40003f84270 */
[----:B------:R-:W-:Y:S01]  /*7f40*/  SHF.R.S32.HI R128, RZ, 0x1f, R219 ;  /* 0x0000001fff807819 */ /* 0x000fe200000114db */
[----:B------:R1:W2:Y:S01]  /*7f50*/  @P2 LDG.E.U8 R111, desc[UR18][R114.64] ;  /* 0x00000012726f2981 */ /* 0x0002a2000c1e1100 */
[----:B0-----:R-:W-:-:S05]  /*7f60*/  IADD3 R124, P5, PT, R219, R117, RZ ;  /* 0x00000075db7c7210 */ /* 0x001fca0007fbe0ff */
[----:B------:R-:W-:Y:S01]  /*7f70*/  IMAD.X R125, R128, 0x1, R118, P5 ;  /* 0x00000001807d7824 */ /* 0x000fe200028e0676 */
[----:B-1----:R-:W-:Y:S02]  /*7f80*/  PRMT R115, RZ, 0x7610, R115 ;  /* 0x00007610ff737816 */ /* 0x002fe40000000073 */
[----:B------:R-:W-:Y:S02]  /*7f90*/  PRMT R114, RZ, 0x7610, R114 ;  /* 0x00007610ff727816 */ /* 0x000fe40000000072 */
[----:B------:R-:W-:Y:S02]  /*7fa0*/  IADD3 R128, P5, PT, R217, R117, RZ ;  /* 0x00000075d9807210 */ /* 0x000fe40007fbe0ff */
[----:B------:R0:W2:Y:S01]  /*7fb0*/  @P0 LDG.E.U8 R115, desc[UR18][R124.64] ;  /* 0x000000127c730981 */ /* 0x0000a2000c1e1100 */
[----:B------:R-:W-:-:S03]  /*7fc0*/  ISETP.GT.AND P0, PT, R106, 0x18, PT ;  /* 0x000000186a00780c */ /* 0x000fc60003f04270 */
[----:B------:R1:W2:Y:S01]  /*7fd0*/  @P4 LDG.E.U8 R114, desc[UR18][R126.64] ;  /* 0x000000127e724981 */ /* 0x0002a2000c1e1100 */
[----:B------:R-:W-:Y:S02]  /*7fe0*/  ISETP.GT.AND P4, PT, R106, 0x17, PT ;  /* 0x000000176a00780c */ /* 0x000fe40003f84270 */
[----:B0-----:R-:W-:-:S05]  /*7ff0*/  SHF.R.S32.HI R125, RZ, 0x1f, R217 ;  /* 0x0000001fff7d7819 */ /* 0x001fca00000114d9 */
[----:B------:R-:W-:Y:S01]  /*8000*/  IMAD.X R129, R125, 0x1, R118, P5 ;  /* 0x000000017d817824 */ /* 0x000fe200028e0676 */
[-C--:B------:R-:W-:Y:S02]  /*8010*/  IADD3 R124, P5, PT, R216, R117.reuse, RZ ;  /* 0x00000075d87c7210 */ /* 0x080fe40007fbe0ff */
[----:B------:R-:W-:Y:S02]  /*8020*/  SHF.R.S32.HI R125, RZ, 0x1f, R216 ;  /* 0x0000001fff7d7819 */ /* 0x000fe400000114d8 */
[----:B------:R-:W-:Y:S02]  /*8030*/  PRMT R161, RZ, 0x7610, R161 ;  /* 0x00007610ffa17816 */ /* 0x000fe400000000a1 */
[----:B------:R-:W-:Y:S01]  /*8040*/  PRMT R155, RZ, 0x7610, R155 ;  /* 0x00007610ff9b7816 */ /* 0x000fe2000000009b */
[----:B------:R-:W-:Y:S01]  /*8050*/  IMAD.X R125, R125, 0x1, R118, P5 ;  /* 0x000000017d7d7824 */ /* 0x000fe200028e0676 */
[----:B------:R-:W-:Y:S02]  /*8060*/  ISETP.GT.AND P2, PT, R106, 0x16, PT ;  /* 0x000000166a00780c */ /* 0x000fe40003f44270 */
[----:B------:R0:W2:Y:S04]  /*8070*/  @P4 LDG.E.U8 R161, desc[UR18][R128.64] ;  /* 0x0000001280a14981 */ /* 0x0000a8000c1e1100 */
[----:B------:R0:W2:Y:S01]  /*8080*/  @P0 LDG.E.U8 R155, desc[UR18][R124.64] ;  /* 0x000000127c9b0981 */ /* 0x0000a2000c1e1100 */
[----:B-1----:R-:W-:-:S02]  /*8090*/  IADD3 R126, P6, PT, R218, R117, RZ ;  /* 0x00000075da7e7210 */ /* 0x002fc40007fde0ff */
[----:B------:R-:W-:Y:S02]  /*80a0*/  SHF.R.S32.HI R127, RZ, 0x1f, R218 ;  /* 0x0000001fff7f7819 */ /* 0x000fe400000114da */
[----:B0-----:R-:W-:Y:S02]  /*80b0*/  SHF.R.S32.HI R129, RZ, 0x1f, R214 ;  /* 0x0000001fff817819 */ /* 0x001fe400000114d6 */
[----:B------:R-:W-:Y:S02]  /*80c0*/  IADD3 R124, P0, PT, R214, R117, RZ ;  /* 0x00000075d67c7210 */ /* 0x000fe40007f1e0ff */
[----:B------:R-:W-:-:S03]  /*80d0*/  ISETP.GT.AND P5, PT, R106, 0x1a, PT ;  /* 0x0000001a6a00780c */ /* 0x000fc60003fa4270 */
[--C-:B------:R-:W-:Y:S01]  /*80e0*/  IMAD.X R125, R129, 0x1, R118.reuse, P0 ;  /* 0x00000001817d7824 */ /* 0x100fe200000e0676 */
[----:B------:R-:W-:Y:S01]  /*80f0*/  ISETP.GT.AND P0, PT, R106, RZ, PT ;  /* 0x000000ff6a00720c */ /* 0x000fe20003f04270 */
[----:B------:R-:W-:Y:S01]  /*8100*/  IMAD.X R127, R127, 0x1, R118, P6 ;  /* 0x000000017f7f7824 */ /* 0x000fe200030e0676 */
[----:B------:R-:W-:Y:S02]  /*8110*/  PRMT R157, RZ, 0x7610, R157 ;  /* 0x00007610ff9d7816 */ /* 0x000fe4000000009d */
[----:B------:R-:W-:Y:S02]  /*8120*/  PRMT R131, RZ, 0x7610, R131 ;  /* 0x00007610ff837816 */ /* 0x000fe40000000083 */
[----:B------:R-:W-:Y:S02]  /*8130*/  SHF.R.S32.HI R128, RZ, 0x1f, R215 ;  /* 0x0000001fff807819 */ /* 0x000fe400000114d7 */
[----:B------:R0:W2:Y:S01]  /*8140*/  @P2 LDG.E.U8 R157, desc[UR18][R126.64] ;  /* 0x000000127e9d2981 */ /* 0x0000a2000c1e1100 */
[----:B------:R-:W-:-:S03]  /*8150*/  PRMT R169, RZ, 0x7610, R169 ;  /* 0x00007610ffa97816 */ /* 0x000fc600000000a9 */
[----:B------:R1:W2:Y:S01]  /*8160*/  @P5 LDG.E.U8 R131, desc[UR18][R124.64] ;  /* 0x000000127c835981 */ /* 0x0002a2000c1e1100 */
[----:B0-----:R-:W-:Y:S01]  /*8170*/  IADD3 R126, P2, PT, R215, R117, RZ ;  /* 0x00000075d77e7210 */ /* 0x001fe20007f5e0ff */
[----:B-1----:R-:W-:-:S04]  /*8180*/  @P0 IMAD.MOV.U32 R124, RZ, RZ, R117 ;  /* 0x000000ffff7c0224 */ /* 0x002fc800078e0075 */
[--C-:B------:R-:W-:Y:S01]  /*8190*/  IMAD.X R127, R128, 0x1, R118.reuse, P2 ;  /* 0x00000001807f7824 */ /* 0x100fe200010e0676 */
[----:B------:R-:W-:Y:S01]  /*81a0*/  ISETP.GT.AND P2, PT, R106, 0x1b, PT ;  /* 0x0000001b6a00780c */ /* 0x000fe20003f44270 */
[----:B------:R-:W-:Y:S01]  /*81b0*/  @P0 IMAD.MOV.U32 R125, RZ, RZ, R118 ;  /* 0x000000ffff7d0224 */ /* 0x000fe200078e0076 */
[----:B------:R-:W-:Y:S02]  /*81c0*/  IADD3 R128, P6, PT, R213, R117, RZ ;  /* 0x00000075d5807210 */ /* 0x000fe40007fde0ff */
[----:B------:R-:W-:Y:S02]  /*81d0*/  SHF.R.S32.HI R129, RZ, 0x1f, R213 ;  /* 0x0000001fff817819 */ /* 0x000fe400000114d5 */
[----:B------:R0:W2:Y:S01]  /*81e0*/  @P0 LDG.E.U8 R169, desc[UR18][R124.64] ;  /* 0x000000127ca90981 */ /* 0x0000a2000c1e1100 */
[----:B------:R-:W-:Y:S02]  /*81f0*/  PRMT R132, RZ, 0x7610, R132 ;  /* 0x00007610ff847816 */ /* 0x000fe40000000084 */
[----:B------:R-:W-:-:S05]  /*8200*/  IMAD.X R129, R129, 0x1, R118, P6 ;  /* 0x0000000181817824 */ /* 0x000fca00030e0676 */
[----:B------:R1:W2:Y:S01]  /*8210*/  @P2 LDG.E.U8 R132, desc[UR18][R128.64] ;  /* 0x0000001280842981 */ /* 0x0002a2000c1e1100 */
[----:B------:R-:W-:Y:S02]  /*8220*/  ISETP.GT.AND P2, PT, R106, 0x1d, PT ;  /* 0x0000001d6a00780c */ /* 0x000fe40003f44270 */
[----:B0-----:R-:W-:-:S05]  /*8230*/  IADD3 R124, P5, PT, R209, R117, RZ ;  /* 0x00000075d17c7210 */ /* 0x001fca0007fbe0ff */
[----:B------:R-:W-:Y:S01]  /*8240*/  IMAD.X R125, R251, 0x1, R118, P5 ;  /* 0x00000001fb7d7824 */ /* 0x000fe200028e0676 */
[----:B-1----:R-:W-:Y:S02]  /*8250*/  PRMT R129, RZ, 0x7610, R129 ;  /* 0x00007610ff817816 */ /* 0x002fe40000000081 */
[----:B------:R-:W-:-:S04]  /*8260*/  ISETP.GT.AND P4, PT, R106, 0x19, PT ;  /* 0x000000196a00780c */ /* 0x000fc80003f84270 */
[----:B------:R0:W2:Y:S01]  /*8270*/  @P2 LDG.E.U8 R129, desc[UR18][R124.64] ;  /* 0x000000127c812981 */ /* 0x0000a2000c1e1100 */
[----:B------:R-:W-:-:S08]  /*8280*/  PRMT R152, RZ, 0x7610, R152 ;  /* 0x00007610ff987816 */ /* 0x000fd00000000098 */
[----:B------:R1:W2:Y:S01]  /*8290*/  @P4 LDG.E.U8 R152, desc[UR18][R126.64] ;  /* 0x000000127e984981 */ /* 0x0002a2000c1e1100 */
[----:B0-----:R-:W0:Y:S01]  /*82a0*/  S2R R125, SR_TID.X ;  /* 0x00000000007d7919 */ /* 0x001e220000002100 */
[----:B------:R-:W-:Y:S02]  /*82b0*/  ISETP.GT.AND P4, PT, R106, 0x1c, PT ;  /* 0x0000001c6a00780c */ /* 0x000fe40003f84270 */
[----:B-1----:R-:W-:Y:S02]  /*82c0*/  IADD3 R126, P6, PT, R212, R117, RZ ;  /* 0x00000075d47e7210 */ /* 0x002fe40007fde0ff */
[----:B------:R-:W-:-:S03]  /*82d0*/  PRMT R128, RZ, 0x7610, R128 ;  /* 0x00007610ff807816 */ /* 0x000fc60000000080 */
[----:B------:R-:W-:Y:S01]  /*82e0*/  IMAD.X R127, R252, 0x1, R118, P6 ;  /* 0x00000001fc7f7824 */ /* 0x000fe200030e0676 */
[----:B------:R-:W-:-:S05]  /*82f0*/  ISETP.GT.AND P0, PT, R106, 0x1e, PT ;  /* 0x0000001e6a00780c */ /* 0x000fca0003f04270 */
[----:B------:R1:W2:Y:S01]  /*8300*/  @P4 LDG.E.U8 R128, desc[UR18][R126.64] ;  /* 0x000000127e804981 */ /* 0x0002a2000c1e1100 */
[----:B------:R-:W-:Y:S02]  /*8310*/  ISETP.GT.AND P4, PT, R106, 0x1f, PT ;  /* 0x0000001f6a00780c */ /* 0x000fe40003f84270 */
[-C--:B------:R-:W-:Y:S02]  /*8320*/  IADD3 R124, P5, PT, R207, R117.reuse, RZ ;  /* 0x00000075cf7c7210 */ /* 0x080fe40007fbe0ff */
[----:B------:R-:W-:Y:S02]  /*8330*/  PRMT R133, RZ, 0x7610, R133 ;  /* 0x00007610ff857816 */ /* 0x000fe40000000085 */
[----:B-1----:R-:W-:Y:S02]  /*8340*/  IADD3 R126, P6, PT, R208, R117, RZ ;  /* 0x00000075d07e7210 */ /* 0x002fe40007fde0ff */
[----:B------:R-:W-:Y:S02]  /*8350*/  PRMT R134, RZ, 0x7610, R134 ;  /* 0x00007610ff867816 */ /* 0x000fe40000000086 */
[----:B0-----:R-:W-:Y:S01]  /*8360*/  LOP3.LUT R125, R125, 0x1f, RZ, 0xc0, !PT ;  /* 0x0000001f7d7d7812 */ /* 0x001fe200078ec0ff */
[----:B------:R-:W-:-:S03]  /*8370*/  IMAD.X R127, R250, 0x1, R118, P6 ;  /* 0x00000001fa7f7824 */ /* 0x000fc600030e0676 */
[----:B------:R-:W-:Y:S01]  /*8380*/  ISETP.GE.AND P2, PT, R125, R106, PT ;  /* 0x0000006a7d00720c */ /* 0x000fe20003f46270 */
[----:B------:R-:W-:Y:S01]  /*8390*/  IMAD.X R125, R249, 0x1, R118, P5 ;  /* 0x00000001f97d7824 */ /* 0x000fe200028e0676 */
[----:B------:R0:W2:Y:S04]  /*83a0*/  @P0 LDG.E.U8 R133, desc[UR18][R126.64] ;  /* 0x000000127e850981 */ /* 0x0000a8000c1e1100 */
[----:B------:R1:W2:Y:S01]  /*83b0*/  @P4 LDG.E.U8 R134, desc[UR18][R124.64] ;  /* 0x000000127c864981 */ /* 0x0002a2000c1e1100 */
[----:B------:R-:W-:Y:S01]  /*83c0*/  BAR.SYNC.DEFER_BLOCKING 0x0 ;  /* 0x0000000000007b1d */ /* 0x000fe20000010000 */
[C---:B------:R-:W-:Y:S02]  /*83d0*/  IADD3 R200, P5, PT, R119.reuse, R200, RZ ;  /* 0x000000c877c87210 */ /* 0x040fe40007fbe0ff */
[----:B------:R-:W-:-:S03]  /*83e0*/  IADD3 R107, P0, PT, R119, R107, RZ ;  /* 0x0000006b776b7210 */ /* 0x000fc60007f1e0ff */
[C---:B------:R-:W-:Y:S01]  /*83f0*/  IMAD.X R199, R206.reuse, 0x1, R199, P5 ;  /* 0x00000001cec77824 */ /* 0x040fe200028e06c7 */
[----:B0-----:R-:W-:Y:S01]  /*8400*/  PRMT R126, RZ, 0x7610, R126 ;  /* 0x00007610ff7e7816 */ /* 0x001fe2000000007e */
[----:B-1----:R-:W-:Y:S02]  /*8410*/  @!P2 IMAD.MOV.U32 R124, RZ, RZ, R200 ;  /* 0x000000ffff7ca224 */ /* 0x002fe400078e00c8 */
[----:B------:R-:W-:Y:S02]  /*8420*/  @!P2 IMAD.MOV.U32 R125, RZ, RZ, R199 ;  /* 0x000000ffff7da224 */ /* 0x000fe400078e00c7 */
[C---:B------:R-:W-:Y:S01]  /*8430*/  IMAD.X R108, R206.reuse, 0x1, R108, P0 ;  /* 0x00000001ce6c7824 */ /* 0x040fe200000e066c */
[C---:B------:R-:W-:Y:S02]  /*8440*/  IADD3 R105, P0, PT, R119.reuse, R105, RZ ;  /* 0x0000006977697210 */ /* 0x040fe40007f1e0ff */
[----:B------:R-:W-:Y:S02]  /*8450*/  PRMT R127, RZ, 0x7610, R127 ;  /* 0x00007610ff7f7816 */ /* 0x000fe4000000007f */
[----:B------:R-:W-:Y:S01]  /*8460*/  IADD3 R104, P4, PT, R119, R104, RZ ;  /* 0x0000006877687210 */ /* 0x000fe20007f9e0ff */
[----:B------:R-:W-:Y:S01]  /*8470*/  IMAD.X R103, R206, 0x1, R103, P0 ;  /* 0x00000001ce677824 */ /* 0x000fe200000e0667 */
[----:B------:R0:W2:Y:S01]  /*8480*/  @!P2 LDG.E.U8 R126, desc[UR18][R124.64] ;  /* 0x000000127c7ea981 */ /* 0x0000a2000c1e1100 */
[----:B------:R-:W-:-:S02]  /*8490*/  PRMT R136, RZ, 0x7610, R136 ;  /* 0x00007610ff887816 */ /* 0x000fc40000000088 */
[----:B------:R-:W-:Y:S02]  /*84a0*/  IMAD.X R101, R206, 0x1, R101, P4 ;  /* 0x00000001ce657824 */ /* 0x000fe400020e0665 */
[----:B0-----:R-:W-:Y:S02]  /*84b0*/  @!P2 IMAD.MOV.U32 R124, RZ, RZ, R107 ;  /* 0x000000ffff7ca224 */ /* 0x001fe400078e006b */
[----:B------:R-:W-:Y:S01]  /*84c0*/  @!P2 IMAD.MOV.U32 R125, RZ, RZ, R108 ;  /* 0x000000ffff7da224 */ /* 0x000fe200078e006c */
[----:B------:R-:W-:-:S04]  /*84d0*/  IADD3 R102, P0, PT, R119, R102, RZ ;  /* 0x0000006677667210 */ /* 0x000fc80007f1e0ff */
[----:B------:R0:W2:Y:S01]  /*84e0*/  @!P2 LDG.E.U8 R127, desc[UR18][R124.64] ;  /* 0x000000127c7fa981 */ /* 0x0000a2000c1e1100 */
[----:B------:R-:W-:Y:S01]  /*84f0*/  PRMT R135, RZ, 0x7610, R135 ;  /* 0x00007610ff877816 */ /* 0x000fe20000000087 */
        /* <DEDUP_REMOVED lines=94> */
[----:B------:R0:W3:Y:S01]  /*8ae0*/  @!P2 LDG.E.U8 R159, desc[UR18][R124.64] ;  /* 0x000000127c9fa981 */ /* 0x0000e2000c1e1100 */
        /* <DEDUP_REMOVED lines=53> */
[----:B------:R0:W4:Y:S01]  /*8e40*/  @!P2 LDG.E.U8 R178, desc[UR18][R124.64] ;  /* 0x000000127cb2a981 */ /* 0x000122000c1e1100 */
        /* <DEDUP_REMOVED lines=23> */
[----:B------:R0:W5:Y:S01]  /*8fc0*/  @!P2 LDG.E.U8 R186, desc[UR18][R124.64] ;  /* 0x000000127cbaa981 */ /* 0x000162000c1e1100 */
        /* <DEDUP_REMOVED lines=23> */
[----:B------:R0:W5:Y:S04]  /*9140*/  @!P2 LDG.E.U8 R194, desc[UR18][R124.64] ;  /* 0x000000127cc2a981 */ /* 0x000168000c1e1100 */
[----:B--2---:R1:W-:Y:S01]  /*9150*/  STS.U8 [R205+UR16+0x5000], R169 ;  /* 0x005000a9cd007988 */ /* 0x0043e20008000010 */
[----:B0-----:R-:W-:Y:S02]  /*9160*/  @!P2 IMAD.MOV.U32 R124, RZ, RZ, R49 ;  /* 0x000000ffff7ca224 */ /* 0x001fe400078e0031 */
[----:B------:R-:W-:Y:S01]  /*9170*/  @!P2 IMAD.MOV.U32 R125, RZ, RZ, R48 ;  /* 0x000000ffff7da224 */ /* 0x000fe200078e0030 */
[----:B-1----:R-:W-:-:S04]  /*9180*/  PRMT R169, RZ, 0x7610, R169 ;  /* 0x00007610ffa97816 */ /* 0x002fc800000000a9 */
[----:B------:R0:W2:Y:S01]  /*9190*/  @!P2 LDG.E.U8 R196, desc[UR18][R124.64] ;  /* 0x000000127cc4a981 */ /* 0x0000a2000c1e1100 */
[----:B------:R-:W-:Y:S01]  /*91a0*/  IMAD.X R44, R206, 0x1, R44, P0 ;  /* 0x00000001ce2c7824 */ /* 0x000fe200000e062c */
[----:B------:R-:W-:Y:S02]  /*91b0*/  IADD3 R43, P0, PT, R119, R43, RZ ;  /* 0x0000002b772b7210 */ /* 0x000fe40007f1e0ff */
[----:B------:R1:W-:Y:S01]  /*91c0*/  STS.U8 [R205+UR16+0x5400], R148 ;  /* 0x00540094cd007988 */ /* 0x0003e20008000010 */
        /* <DEDUP_REMOVED lines=32> */
[C---:B------:R-:W-:Y:S01]  /*93d0*/  IMAD.X R34, R206.reuse, 0x1, R34, P0 ;  /* 0x00000001ce227824 */ /* 0x040fe200000e0622 */
[----:B------:R-:W-:Y:S02]  /*93e0*/  IADD3 R33, P0, PT, R119, R33, RZ ;  /* 0x0000002177217210 */ /* 0x000fe40007f1e0ff */
[----:B------:R-:W-:Y:S01]  /*93f0*/  PRMT R211, RZ, 0x7610, R211 ;  /* 0x00007610ffd37816 */ /* 0x000fe200000000d3 */
[----:B0-----:R-:W-:Y:S02]  /*9400*/  @!P2 IMAD.MOV.U32 R124, RZ, RZ, R37 ;  /* 0x000000ffff7ca224 */ /* 0x001fe400078e0025 */
[----:B------:R-:W-:Y:S02]  /*9410*/  @!P2 IMAD.MOV.U32 R125, RZ, RZ, R36 ;  /* 0x000000ffff7da224 */ /* 0x000fe400078e0024 */
[----:B------:R-:W-:-:S03]  /*9420*/  IMAD.X R32, R206, 0x1, R32, P0 ;  /* 0x00000001ce207824 */ /* 0x000fc600000e0620 */
[----:B------:R0:W2:Y:S01]  /*9430*/  @!P2 LDG.E.U8 R130, desc[UR18][R124.64] ;  /* 0x000000127c82a981 */ /* 0x0000a2000c1e1100 */
[----:B------:R-:W-:-:S03]  /*9440*/  IADD3 R31, P0, PT, R119, R31, RZ ;  /* 0x0000001f771f7210 */ /* 0x000fc60007f1e0ff */
        /* <DEDUP_REMOVED lines=10> */
[----:B---3--:R0:W-:Y:S01]  /*94f0*/  STS.U8 [R245+UR16+0x5100], R122 ;  /* 0x0051007af5007988 */ /* 0x0081e20008000010 */
[----:B-1----:R-:W-:-:S03]  /*9500*/  @!P2 IMAD.MOV.U32 R123, RZ, RZ, R30 ;  /* 0x000000ffff7ba224 */ /* 0x002fc600078e001e */
[----:B------:R1:W3:Y:S01]  /*9510*/  @!P2 LDG.E.U8 R152, desc[UR18][R124.64] ;  /* 0x000000127c98a981 */ /* 0x0002e2000c1e1100 */
[----:B------:R-:W-:Y:S01]  /*9520*/  IMAD.X R28, R206, 0x1, R28, P0 ;  /* 0x00000001ce1c7824 */ /* 0x000fe200000e061c */
[----:B------:R-:W-:Y:S01]  /*9530*/  IADD3 R27, P0, PT, R119, R27, RZ ;  /* 0x0000001b771b7210 */ /* 0x000fe20007f1e0ff */
[----:B0-----:R-:W-:Y:S01]  /*9540*/  @!P2 IMAD.MOV.U32 R122, RZ, RZ, R31 ;  /* 0x000000ffff7aa224 */ /* 0x001fe200078e001f */
[----:B-1----:R-:W-:Y:S02]  /*9550*/  PRMT R124, RZ, 0x7610, R124 ;  /* 0x00007610ff7c7816 */ /* 0x002fe4000000007c */
[----:B------:R-:W-:-:S04]  /*9560*/  PRMT R125, RZ, 0x7610, R125 ;  /* 0x00007610ff7d7816 */ /* 0x000fc8000000007d */
[----:B------:R0:W2:Y:S01]  /*9570*/  @!P2 LDG.E.U8 R124, desc[UR18][R122.64] ;  /* 0x000000127a7ca981 */ /* 0x0000a2000c1e1100 */
[----:B------:R-:W-:Y:S01]  /*9580*/  IMAD.X R26, R206, 0x1, R26, P0 ;  /* 0x00000001ce1a7824 */ /* 0x000fe200000e061a */
[----:B------:R-:W-:Y:S02]  /*9590*/  IADD3 R25, P0, PT, R119, R25, RZ ;  /* 0x0000001977197210 */ /* 0x000fe40007f1e0ff */
[----:B------:R1:W-:Y:S01]  /*95a0*/  STS.U8 [R245+UR16+0x5500], R121 ;  /* 0x00550079f5007988 */ /* 0x0003e20008000010 */
[----:B0-----:R-:W-:Y:S02]  /*95b0*/  @!P2 IMAD.MOV.U32 R122, RZ, RZ, R29 ;  /* 0x000000ffff7aa224 */ /* 0x001fe400078e001d */
[----:B------:R-:W-:Y:S01]  /*95c0*/  @!P2 IMAD.MOV.U32 R123, RZ, RZ, R28 ;  /* 0x000000ffff7ba224 */ /* 0x000fe200078e001c */
[----:B------:R0:W-:Y:S01]  /*95d0*/  STS.U8 [R245+UR16+0x5900], R120 ;  /* 0x00590078f5007988 */ /* 0x0001e20008000010 */
[----:B-1----:R-:W-:-:S03]  /*95e0*/  @!P2 IMAD.MOV.U32 R121, RZ, RZ, R26 ;  /* 0x000000ffff79a224 */ /* 0x002fc600078e001a */
[----:B------:R1:W2:Y:S01]  /*95f0*/  @!P2 LDG.E.U8 R125, desc[UR18][R122.64] ;  /* 0x000000127a7da981 */ /* 0x0002a2000c1e1100 */
[C---:B------:R-:W-:Y:S01]  /*9600*/  IMAD.X R24, R206.reuse, 0x1, R24, P0 ;  /* 0x00000001ce187824 */ /* 0x040fe200000e0618 */
[----:B------:R-:W-:Y:S01]  /*9610*/  IADD3 R23, P0, PT, R119, R23, RZ ;  /* 0x0000001777177210 */ /* 0x000fe20007f1e0ff */
[----:B0-----:R-:W-:Y:S01]  /*9620*/  @!P2 IMAD.MOV.U32 R120, RZ, RZ, R27 ;  /* 0x000000ffff78a224 */ /* 0x001fe200078e001b */
[----:B-1----:R-:W-:Y:S02]  /*9630*/  PRMT R122, RZ, 0x7610, R122 ;  /* 0x00007610ff7a7816 */ /* 0x002fe4000000007a */
[----:B------:R-:W-:Y:S01]  /*9640*/  PRMT R123, RZ, 0x7610, R123 ;  /* 0x00007610ff7b7816 */ /* 0x000fe2000000007b */
[----:B------:R-:W-:-:S03]  /*9650*/  IMAD.X R22, R206, 0x1, R22, P0 ;  /* 0x00000001ce167824 */ /* 0x000fc600000e0616 */
[----:B------:R0:W2:Y:S01]  /*9660*/  @!P2 LDG.E.U8 R122, desc[UR18][R120.64] ;  /* 0x00000012787aa981 */ /* 0x0000a2000c1e1100 */
[----:B------:R-:W-:-:S03]  /*9670*/  IADD3 R21, P0, PT, R119, R21, RZ ;  /* 0x0000001577157210 */ /* 0x000fc60007f1e0ff */
[----:B------:R-:W-:Y:S01]  /*9680*/  STS.U8 [R245+UR16+0x5d00], R131 ;  /* 0x005d0083f5007988 */ /* 0x000fe20008000010 */
[----:B0-----:R-:W-:Y:S02]  /*9690*/  @!P2 IMAD.MOV.U32 R120, RZ, RZ, R25 ;  /* 0x000000ffff78a224 */ /* 0x001fe400078e0019 */
[----:B------:R-:W-:Y:S01]  /*96a0*/  @!P2 IMAD.MOV.U32 R121, RZ, RZ, R24 ;  /* 0x000000ffff79a224 */ /* 0x000fe200078e0018 */
[----:B----4-:R0:W-:Y:S01]  /*96b0*/  STS.U8 [R244+UR16+0x5180], R109 ;  /* 0x0051806df4007988 */ /* 0x0101e20008000010 */
[----:B------:R-:W-:-:S03]  /*96c0*/  IMAD.X R20, R206, 0x1, R20, P0 ;  /* 0x00000001ce147824 */ /* 0x000fc600000e0614 */
[----:B------:R1:W4:Y:S01]  /*96d0*/  @!P2 LDG.E.U8 R123, desc[UR18][R120.64] ;  /* 0x00000012787ba981 */ /* 0x000322000c1e1100 */
[----:B------:R-:W-:Y:S02]  /*96e0*/  IADD3 R19, P0, PT, R119, R19, RZ ;  /* 0x0000001377137210 */ /* 0x000fe40007f1e0ff */
[----:B0-----:R-:W-:Y:S01]  /*96f0*/  PRMT R109, RZ, 0x7610, R109 ;  /* 0x00007610ff6d7816 */ /* 0x001fe2000000006d */
[----:B-1----:R-:W-:Y:S02]  /*9700*/  @!P2 IMAD.MOV.U32 R120, RZ, RZ, R23 ;  /* 0x000000ffff78a224 */ /* 0x002fe400078e0017 */
[----:B------:R-:W-:Y:S01]  /*9710*/  @!P2 IMAD.MOV.U32 R121, RZ, RZ, R22 ;  /* 0x000000ffff79a224 */ /* 0x000fe200078e0016 */
        /* <DEDUP_REMOVED lines=21> */
[----:B-----5:R0:W-:Y:S01]  /*9870*/  STS.U8 [R243+UR16+0x5200], R112 ;  /* 0x00520070f3007988 */ /* 0x0201e20008000010 */
[----:B------:R-:W-:-:S03]  /*9880*/  IMAD.X R12, R206, 0x1, R12, P0 ;  /* 0x00000001ce0c7824 */ /* 0x000fc600000e060c */
[----:B------:R1:W5:Y:S01]  /*9890*/  @!P2 LDG.E.U8 R121, desc[UR18][R110.64] ;  /* 0x000000126e79a981 */ /* 0x000362000c1e1100 */
[----:B------:R-:W-:Y:S02]  /*98a0*/  IADD3 R11, P0, PT, R119, R11, RZ ;  /* 0x0000000b770b7210 */ /* 0x000fe40007f1e0ff */
[----:B0-----:R-:W-:Y:S01]  /*98b0*/  PRMT R112, RZ, 0x7610, R112 ;  /* 0x00007610ff707816 */ /* 0x001fe20000000070 */
[----:B-1----:R-:W-:Y:S02]  /*98c0*/  @!P2 IMAD.MOV.U32 R110, RZ, RZ, R15 ;  /* 0x000000ffff6ea224 */ /* 0x002fe400078e000f */
[----:B------:R-:W-:Y:S01]  /*98d0*/  @!P2 IMAD.MOV.U32 R111, RZ, RZ, R14 ;  /* 0x000000ffff6fa224 */ /* 0x000fe200078e000e */
[----:B------:R0:W-:Y:S01]  /*98e0*/  STS.U8 [R243+UR16+0x5600], R113 ;  /* 0x00560071f3007988 */ /* 0x0001e20008000010 */
[----:B------:R-:W-:-:S03]  /*98f0*/  IMAD.X R10, R206, 0x1, R10, P0 ;  /* 0x00000001ce0a7824 */ /* 0x000fc600000e060a */
[----:B------:R1:W2:Y:S01]  /*9900*/  @!P2 LDG.E.U8 R112, desc[UR18][R110.64] ;  /* 0x000000126e70a981 */ /* 0x0002a2000c1e1100 */
        /* <DEDUP_REMOVED lines=18> */
[----:B------:R-:W-:Y:S01]  /*9a30*/  PRMT R132, RZ, 0x7610, R132 ;  /* 0x00007610ff847816 */ /* 0x000fe20000000084 */
[----:B------:R-:W-:-:S03]  /*9a40*/  IMAD.X R4, R206, 0x1, R4, P0 ;  /* 0x00000001ce047824 */ /* 0x000fc600000e0604 */
[----:B------:R0:W2:Y:S01]  /*9a50*/  @!P2 LDG.E.U8 R128, desc[UR18][R110.64] ;  /* 0x000000126e80a981 */ /* 0x0000a2000c1e1100 */
[----:B------:R-:W-:-:S03]  /*9a60*/  IADD3 R3, P0, PT, R119, R3, RZ ;  /* 0x0000000377037210 */ /* 0x000fc60007f1e0ff */
[----:B------:R1:W-:Y:S01]  /*9a70*/  STS.U8 [R242+UR16+0x5680], R165 ;  /* 0x005680a5f2007988 */ /* 0x0003e20008000010 */
[----:B0-----:R-:W-:Y:S02]  /*9a80*/  @!P2 IMAD.MOV.U32 R110, RZ, RZ, R7 ;  /* 0x000000ffff6ea224 */ /* 0x001fe400078e0007 */
[----:B------:R-:W-:Y:S01]  /*9a90*/  @!P2 IMAD.MOV.U32 R111, RZ, RZ, R6 ;  /* 0x000000ffff6fa224 */ /* 0x000fe200078e0006 */
[----:B-1----:R-:W-:-:S04]  /*9aa0*/  PRMT R165, RZ, 0x7610, R165 ;  /* 0x00007610ffa57816 */ /* 0x002fc800000000a5 */
[----:B------:R0:W3:Y:S01]  /*9ab0*/  @!P2 LDG.E.U8 R132, desc[UR18][R110.64] ;  /* 0x000000126e84a981 */ /* 0x0000e2000c1e1100 */
[----:B------:R-:W-:Y:S01]  /*9ac0*/  IMAD.X R2, R206, 0x1, R2, P0 ;  /* 0x00000001ce027824 */ /* 0x000fe200000e0602 */
[----:B------:R-:W-:Y:S02]  /*9ad0*/  IADD3 R149, P0, PT, R119, R149, RZ ;  /* 0x0000009577957210 */ /* 0x000fe40007f1e0ff */
[----:B------:R1:W-:Y:S01]  /*9ae0*/  STS.U8 [R242+UR16+0x5a80], R115 ;  /* 0x005a8073f2007988 */ /* 0x0003e20008000010 */
[----:B0-----:R-:W-:Y:S02]  /*9af0*/  @!P2 IMAD.MOV.U32 R110, RZ, RZ, R5 ;  /* 0x000000ffff6ea224 */ /* 0x001fe400078e0005 */
[----:B------:R-:W-:Y:S01]  /*9b00*/  @!P2 IMAD.MOV.U32 R111, RZ, RZ, R4 ;  /* 0x000000ffff6fa224 */ /* 0x000fe200078e0004 */
[----:B-1----:R-:W-:-:S04]  /*9b10*/  PRMT R115, RZ, 0x7610, R115 ;  /* 0x00007610ff737816 */ /* 0x002fc80000000073 */
[----:B------:R0:W4:Y:S01]  /*9b20*/  @!P2 LDG.E.U8 R165, desc[UR18][R110.64] ;  /* 0x000000126ea5a981 */ /* 0x000122000c1e1100 */
[----:B------:R-:W-:Y:S01]  /*9b30*/  IMAD.X R0, R206, 0x1, R0, P0 ;  /* 0x00000001ce007824 */ /* 0x000fe200000e0600 */
[----:B------:R-:W-:Y:S02]  /*9b40*/  IADD3 R163, P0, PT, R119, R163, RZ ;  /* 0x000000a377a37210 */ /* 0x000fe40007f1e0ff */
[----:B------:R1:W-:Y:S01]  /*9b50*/  STS.U8 [R242+UR16+0x5e80], R129 ;  /* 0x005e8081f2007988 */ /* 0x0003e20008000010 */
[----:B0-----:R-:W-:Y:S02]  /*9b60*/  @!P2 IMAD.MOV.U32 R110, RZ, RZ, R3 ;  /* 0x000000ffff6ea224 */ /* 0x001fe400078e0003 */
[----:B------:R-:W-:Y:S01]  /*9b70*/  @!P2 IMAD.MOV.U32 R111, RZ, RZ, R2 ;  /* 0x000000ffff6fa224 */ /* 0x000fe200078e0002 */
[----:B-1----:R-:W-:-:S04]  /*9b80*/  PRMT R129, RZ, 0x7610, R129 ;  /* 0x00007610ff817816 */ /* 0x002fc80000000081 */
[----:B------:R0:W5:Y:S01]  /*9b90*/  @!P2 LDG.E.U8 R115, desc[UR18][R110.64] ;  /* 0x000000126e73a981 */ /* 0x000162000c1e1100 */
        /* <DEDUP_REMOVED lines=21> */
[----:B------:R-:W-:-:S03]  /*9cf0*/  IMAD.X R193, R206, 0x1, R193, P0 ;  /* 0x00000001cec17824 */ /* 0x000fc600000e06c1 */
[----:B------:R1:W-:Y:S01]  /*9d00*/  STS.U8 [R241+UR16+0x5f00], R133 ;  /* 0x005f0085f1007988 */ /* 0x0003e20008000010 */
[----:B0-----:R-:W-:Y:S02]  /*9d10*/  @!P2 IMAD.MOV.U32 R110, RZ, RZ, R187 ;  /* 0x000000ffff6ea224 */ /* 0x001fe400078e00bb */
[----:B------:R-:W-:Y:S01]  /*9d20*/  @!P2 IMAD.MOV.U32 R111, RZ, RZ, R185 ;  /* 0x000000ffff6fa224 */ /* 0x000fe200078e00b9 */
[----:B-1----:R-:W-:-:S04]  /*9d30*/  PRMT R133, RZ, 0x7610, R133 ;  /* 0x00007610ff857816 */ /* 0x002fc80000000085 */
[----:B------:R0:W5:Y:S02]  /*9d40*/  @!P2 LDG.E.U8 R157, desc[UR18][R110.64] ;  /* 0x000000126e9da981 */ /* 0x000164000c1e1100 */
[----:B0-----:R-:W-:Y:S02]  /*9d50*/  @!P2 IMAD.MOV.U32 R110, RZ, RZ, R195 ;  /* 0x000000ffff6ea224 */ /* 0x001fe400078e00c3 */
[----:B------:R-:W-:-:S05]  /*9d60*/  @!P2 IMAD.MOV.U32 R111, RZ, RZ, R193 ;  /* 0x000000ffff6fa224 */ /* 0x000fca00078e00c1 */
[----:B------:R-:W5:Y:S04]  /*9d70*/  @!P2 LDG.E.U8 R133, desc[UR18][R110.64] ;  /* 0x000000126e85a981 */ /* 0x000f68000c1e1100 */
        /* <DEDUP_REMOVED lines=46> */
[----:B------:R0:W-:Y:S04]  /*a060*/  STS.U8 [R116+UR16+0x2880], R130 ;  /* 0x0028808274007988 */ /* 0x0001e80008000010 */
[----:B------:R0:W-:Y:S04]  /*a070*/  STS.U8 [R116+UR16+0x2980], R211 ;  /* 0x002980d374007988 */ /* 0x0001e80008000010 */
[----:B---3--:R0:W-:Y:S04]  /*a080*/  STS.U8 [R116+UR16+0x2a80], R152 ;  /* 0x002a809874007988 */ /* 0x0081e80008000010 */
[----:B------:R0:W-:Y:S04]  /*a090*/  STS.U8 [R116+UR16+0x2b80], R124 ;  /* 0x002b807c74007988 */ /* 0x0001e80008000010 */
[----:B------:R0:W-:Y:S04]  /*a0a0*/  STS.U8 [R116+UR16+0x2c80], R125 ;  /* 0x002c807d74007988 */ /* 0x0001e80008000010 */
[----:B------:R0:W-:Y:S04]  /*a0b0*/  STS.U8 [R116+UR16+0x2d80], R122 ;  /* 0x002d807a74007988 */ /* 0x0001e80008000010 */
[----:B----4-:R0:W-:Y:S04]  /*a0c0*/  STS.U8 [R116+UR16+0x2e80], R123 ;  /* 0x002e807b74007988 */ /* 0x0101e80008000010 */
[----:B------:R0:W-:Y:S04]  /*a0d0*/  STS.U8 [R116+UR16+0x2f80], R109 ;  /* 0x002f806d74007988 */ /* 0x0001e80008000010 */
[----:B------:R0:W-:Y:S04]  /*a0e0*/  STS.U8 [R116+UR16+0x3080], R131 ;  /* 0x0030808374007988 */ /* 0x0001e80008000010 */
[----:B------:R0:W-:Y:S04]  /*a0f0*/  STS.U8 [R116+UR16+0x3180], R120 ;  /* 0x0031807874007988 */ /* 0x0001e80008000010 */
[----:B-----5:R0:W-:Y:S04]  /*a100*/  STS.U8 [R116+UR16+0x3280], R121 ;  /* 0x0032807974007988 */ /* 0x0201e80008000010 */
        /* <DEDUP_REMOVED lines=11> */
[----:B------:R0:W-:Y:S01]  /*a1c0*/  STS.U8 [R116+UR16+0x3e80], R133 ;  /* 0x003e808574007988 */ /* 0x0001e20008000010 */
[----:B------:R1:W-:Y:S06]  /*a1d0*/  MEMBAR.ALL.CTA ;  /* 0x0000000000007992 */ /* 0x0003ec0000008000 */
[----:B-1----:R-:W1:Y:S01]  /*a1e0*/  FENCE.VIEW.ASYNC.S ;  /* 0x00000000000073c6 */ /* 0x002e620000000000 */
[----:B------:R-:W-:Y:S01]  /*a1f0*/  ULEA UR13, UR15, UR16, 0x3 ;  /* 0x000000100f0d7291 */ /* 0x000fe2000f8e18ff */
[----:B------:R-:W-:-:S03]  /*a200*/  UMOV UR4, UR5 ;  /* 0x0000000500047c82 */ /* 0x000fc60008000000 */
[----:B------:R-:W-:Y:S01]  /*a210*/  UIADD3 UR13, UPT, UPT, UR13, 0x6000, URZ ;  /* 0x000060000d0d7890 */ /* 0x000fe2000fffe0ff */
[----:B-1----:R-:W-:Y:S06]  /*a220*/  BAR.SYNC.DEFER_BLOCKING 0x0 ;  /* 0x0000000000007b1d */ /* 0x002fec0000010000 */
[----:B0-----:R-:W-:Y:S05]  /*a230*/  @P1 BRA `(.L_x_9) ;  /* 0x00000000002c1947 */ /* 0x001fea0003800000 */
[----:B------:R-:W-:Y:S01]  /*a240*/  UMOV UR6, UR13 ;  /* 0x0000000d00067c82 */ /* 0x000fe20008000000 */
[----:B------:R-:W-:Y:S01]  /*a250*/  UMOV UR7, URZ ;  /* 0x000000ff00077c82 */ /* 0x000fe20008000000 */
[----:B------:R-:W-:Y:S01]  /*a260*/  UMOV UR9, 0x40004040 ;  /* 0x4000404000097882 */ /* 0x000fe20000000000 */
[----:B------:R-:W-:Y:S01]  /*a270*/  UMOV UR10, UR14 ;  /* 0x0000000e000a7c82 */ /* 0x000fe20008000000 */
[----:B------:R-:W-:Y:S01]  /*a280*/  UMOV UR11, 0xc0004010 ;  /* 0xc0004010000b7882 */ /* 0x000fe20000000000 */
[----:B------:R-:W-:Y:S01]  /*a290*/  UMOV UR22, 0x0 ;  /* 0x0000000000167882 */ /* 0x000fe20000000000 */
[----:B------:R-:W-:Y:S01]  /*a2a0*/  UMOV UR23, 0x8408010 ;  /* 0x0840801000177882 */ /* 0x000fe20000000000 */
[----:B------:R-:W-:Y:S01]  /*a2b0*/  UMOV UR5, UR6 ;  /* 0x0000000600057c82 */ /* 0x000fe20008000000 */
[----:B------:R0:W-:Y:S01]  /*a2c0*/  UTCQMMA gdesc[UR8], gdesc[UR10], tmem[UR17], tmem[UR22], idesc[UR23], UPT ;  /* 0x00ff160a080075ea */ /* 0x0001e2000b800311 */
[----:B------:R0:W-:Y:S01]  /*a2d0*/  UTCBAR [UR5], URZ ;  /* 0x000000ff050073e9 */ /* 0x0001e200080000ff */
[----:B------:R-:W-:-:S02]  /*a2e0*/  NOP ;  /* 0x0000000000007918 */ /* 0x000fc40000000000 */
.L_x_9:
[----:B------:R-:W-:Y:S01]  /*a2f0*/  VIADD R203, R203, 0xffffffff ;  /* 0xffffffffcbcb7836 */ /* 0x000fe20000000000 */
[----:B------:R-:W-:Y:S01]  /*a300*/  UIADD3 UR15, UPT, UPT, UR15, 0x1, URZ ;  /* 0x000000010f0f7890 */ /* 0x000fe2000fffe0ff */
[----:B------:R-:W-:Y:S01]  /*a310*/  IADD3 R117, P2, PT, R210, R117, RZ ;  /* 0x00000075d2757210 */ /* 0x000fe20007f5e0ff */
[----:B------:R-:W-:Y:S02]  /*a320*/  IMAD.U32 R110, RZ, RZ, UR4 ;  /* 0x00000004ff6e7e24 */ /* 0x000fe4000f8e00ff */
[----:B------:R-:W-:Y:S01]  /*a330*/  ISETP.NE.U32.AND P0, PT, R203, RZ, PT ;  /* 0x000000ffcb00720c */ /* 0x000fe20003f05070 */
[----:B------:R-:W-:Y:S01]  /*a340*/  UISETP.GT.AND UP1, UPT, UR15, 0x1, UPT ;  /* 0x000000010f00788c */ /* 0x000fe2000bf24270 */
[----:B------:R-:W-:Y:S02]  /*a350*/  VIADD R106, R106, 0xffffffe0 ;  /* 0xffffffe06a6a7836 */ /* 0x000fe40000000000 */
[----:B------:R-:W-:Y:S01]  /*a360*/  IMAD.X R118, R247, 0x1, R118, P2 ;  /* 0x00000001f7767824 */ /* 0x000fe200010e0676 */
[----:B0-----:R-:W-:-:S02]  /*a370*/  USEL UR5, URZ, 0x1, !UP1 ;  /* 0x00000001ff057887 */ /* 0x001fc4000c800000 */
[----:B------:R-:W-:Y:S02]  /*a380*/  USEL UR15, UR15, URZ, !UP1 ;  /* 0x000000ff0f0f7287 */ /* 0x000fe4000c800000 */
[----:B------:R-:W-:-:S04]  /*a390*/  ULOP3.LUT UR5, UR4, UR5, URZ, 0x3c, !UPT ;  /* 0x0000000504057292 */ /* 0x000fc8000f8e3cff */
[----:B------:R-:W-:Y:S08]  /*a3a0*/  @P0 BRA `(.L_x_10) ;  /* 0xffffffd400040947 */ /* 0x000ff0000383ffff */
.L_x_7:
[----:B0-----:R-:W0:Y:S01]  /*a3b0*/  S2R R109, SR_CgaCtaId ;  /* 0x00000000006d7919 */ /* 0x001e220000008800 */
[----:B------:R-:W1:Y:S01]  /*a3c0*/  LDCU UR5, c[0x0][0x3b8] ;  /* 0x00007700ff0577ac */ /* 0x000e620008000800 */
[----:B------:R-:W2:Y:S01]  /*a3d0*/  LDCU.128 UR8, c[0x0][0x390] ;  /* 0x00007200ff0877ac */ /* 0x000ea20008000c00 */
[----:B------:R-:W3:Y:S01]  /*a3e0*/  LDCU UR15, c[0x0][0x39c] ;  /* 0x00007380ff0f77ac */ /* 0x000ee20008000800 */
[----:B------:R-:W4:Y:S01]  /*a3f0*/  LDCU UR6, c[0x0][0x3b4] ;  /* 0x00007680ff0677ac */ /* 0x000f220008000800 */
[----:B------:R-:W5:Y:S01]  /*a400*/  LDCU UR7, c[0x0][0x39c] ;  /* 0x00007380ff0777ac */ /* 0x000f620008000800 */
[----:B------:R-:W0:Y:S01]  /*a410*/  LDCU UR14, c[0x0][0x39c] ;  /* 0x00007380ff0e77ac */ /* 0x000e220008000800 */
[----:B--2---:R-:W-:Y:S01]  /*a420*/  ISETP.GE.AND P0, PT, R246, UR10, PT ;  /* 0x0000000af6007c0c */ /* 0x004fe2000bf06270 */
[----:B0-----:R-:W-:-:S05]  /*a430*/  IMAD.SHL.U32 R109, R109, 0x100, RZ ;  /* 0x000001006d6d7824 */ /* 0x001fca00078e00ff */
[----:B------:R-:W-:Y:S02]  /*a440*/  LOP3.LUT R0, R248, 0x100, R109, 0xf8, !PT ;  /* 0x00000100f8007812 */ /* 0x000fe400078ef86d */
[----:B------:R-:W0:Y:S02]  /*a450*/  LDC R109, c[0x0][0x3a0] ;  /* 0x0000e800ff6d7b82 */ /* 0x000e240000000800 */
[C---:B------:R-:W-:Y:S01]  /*a460*/  LOP3.LUT R2, R0.reuse, 0xff, RZ, 0xfc, !PT ;  /* 0x000000ff00027812 */ /* 0x040fe200078efcff */
[C---:B-1----:R-:W-:Y:S01]  /*a470*/  IMAD R4, R0.reuse, UR5, RZ ;  /* 0x0000000500047c24 */ /* 0x042fe2000f8e02ff */
[----:B------:R-:W-:Y:S02]  /*a480*/  LOP3.LUT R10, R0, 0x1, RZ, 0xfc, !PT ;  /* 0x00000001000a7812 */ /* 0x000fe400078efcff */
[----:B---3--:R-:W-:Y:S01]  /*a490*/  ISETP.LT.AND P1, PT, R2, UR15, !P0 ;  /* 0x0000000f02007c0c */ /* 0x008fe2000c721270 */
[----:B------:R-:W-:Y:S01]  /*a4a0*/  VIADD R5, R4, UR5 ;  /* 0x0000000504057c36 */ /* 0x000fe20008000000 */
[----:B------:R-:W-:Y:S01]  /*a4b0*/  LOP3.LUT R9, R0, 0x2, RZ, 0xfc, !PT ;  /* 0x0000000200097812 */ /* 0x000fe200078efcff */
[----:B----4-:R-:W-:Y:S01]  /*a4c0*/  IMAD R2, R246, UR6, RZ ;  /* 0x00000006f6027c24 */ /* 0x010fe2000f8e02ff */
[----:B------:R-:W1:Y:S01]  /*a4d0*/  LDCU UR6, c[0x0][0x39c] ;  /* 0x00007380ff0677ac */ /* 0x000e620008000800 */
[----:B------:R-:W-:Y:S01]  /*a4e0*/  VIADD R6, R5, UR5 ;  /* 0x0000000505067c36 */ /* 0x000fe20008000000 */
[----:B-----5:R-:W-:-:S02]  /*a4f0*/  ISETP.LT.AND P6, PT, R10, UR7, !P0 ;  /* 0x000000070a007c0c */ /* 0x020fc4000c7c1270 */
[----:B------:R-:W-:Y:S01]  /*a500*/  IADD3 R3, P5, PT, R2, UR8, RZ ;  /* 0x0000000802037c10 */ /* 0x000fe2000ffbe0ff */
[----:B------:R-:W-:Y:S01]  /*a510*/  VIADD R7, R6, UR5 ;  /* 0x0000000506077c36 */ /* 0x000fe20008000000 */
[----:B------:R-:W-:Y:S02]  /*a520*/  ISETP.LT.AND P2, PT, R9, UR14, !P0 ;  /* 0x0000000e09007c0c */ /* 0x000fe4000c741270 */
[----:B------:R-:W-:Y:S01]  /*a530*/  LEA.HI.X.SX32 R2, R2, UR9, 0x1, P5 ;  /* 0x0000000902027c11 */ /* 0x000fe2000a8f0eff */
[----:B------:R-:W-:Y:S01]  /*a540*/  VIADD R8, R7, UR5 ;  /* 0x0000000507087c36 */ /* 0x000fe20008000000 */
[----:B------:R-:W-:Y:S02]  /*a550*/  IADD3 R246, P5, PT, R4, R3, RZ ;  /* 0x0000000304f67210 */ /* 0x000fe40007fbe0ff */
[----:B------:R-:W-:Y:S01]  /*a560*/  LOP3.LUT R9, R0, 0x3, RZ, 0xfc, !PT ;  /* 0x0000000300097812 */ /* 0x000fe200078efcff */
[----:B------:R-:W-:Y:S02]  /*a570*/  VIADD R68, R8, UR5 ;  /* 0x0000000508447c36 */ /* 0x000fe40008000000 */
[----:B0-----:R-:W-:-:S02]  /*a580*/  VIADD R109, R109, 0x1f ;  /* 0x0000001f6d6d7836 */ /* 0x001fc40000000000 */
[----:B------:R-:W-:-:S03]  /*a590*/  VIADD R69, R68, UR5 ;  /* 0x0000000544457c36 */ /* 0x000fc60008000000 */
[----:B------:R-:W-:Y:S01]  /*a5a0*/  ISETP.GE.AND P4, PT, R109, 0x20, PT ;  /* 0x000000206d00780c */ /* 0x000fe20003f86270 */
[----:B------:R-:W-:-:S04]  /*a5b0*/  VIADD R70, R69, UR5 ;  /* 0x0000000545467c36 */ /* 0x000fc80008000000 */
[----:B------:R-:W-:-:S04]  /*a5c0*/  VIADD R71, R70, UR5 ;  /* 0x0000000546477c36 */ /* 0x000fc80008000000 */
[----:B------:R-:W-:-:S04]  /*a5d0*/  VIADD R72, R71, UR5 ;  /* 0x0000000547487c36 */ /* 0x000fc80008000000 */
[----:B------:R-:W-:-:S04]  /*a5e0*/  VIADD R73, R72, UR5 ;  /* 0x0000000548497c36 */ /* 0x000fc80008000000 */
[----:B------:R-:W-:-:S04]  /*a5f0*/  VIADD R74, R73, UR5 ;  /* 0x00000005494a7c36 */ /* 0x000fc80008000000 */
[----:B------:R-:W-:-:S04]  /*a600*/  VIADD R75, R74, UR5 ;  /* 0x000000054a4b7c36 */ /* 0x000fc80008000000 */
[----:B------:R-:W-:-:S04]  /*a610*/  VIADD R76, R75, UR5 ;  /* 0x000000054b4c7c36 */ /* 0x000fc80008000000 */
[----:B------:R-:W-:-:S04]  /*a620*/  VIADD R77, R76, UR5 ;  /* 0x000000054c4d7c36 */ /* 0x000fc80008000000 */
[----:B------:R-:W-:Y:S01]  /*a630*/  VIADD R78, R77, UR5 ;  /* 0x000000054d4e7c36 */ /* 0x000fe20008000000 */
[----:B-1----:R-:W-:Y:S06]  /*a640*/  @!P4 BRA `(.L_x_11) ;  /* 0x000000000010c947 */ /* 0x002fec0003800000 */
[----:B------:R-:W-:-:S06]  /*a650*/  USHF.L.U32 UR4, UR4, 0x1f, URZ ;  /* 0x0000001f04047899 */ /* 0x000fcc00080006ff */
[----:B------:R-:W-:-:S04]  /*a660*/  IMAD.U32 R10, RZ, RZ, UR4 ;  /* 0x00000004ff0a7e24 */ /* 0x000fc8000f8e00ff */
[----:B------:R-:W0:Y:S02]  /*a670*/  SYNCS.PHASECHK.TRANS64.TRYWAIT P4, [UR13], R10 ;  /* 0x0000000aff0075a7 */ /* 0x000e24000808110d */
[----:B0-----:R-:W-:Y:S05]  /*a680*/  @!P4 BRA `(.L_x_12) ;  /* 0x000000940030c947 */ /* 0x001fea0003800000 */
.L_x_11:
[----:B------:R-:W-:Y:S01]  /*a690*/  BAR.SYNC.DEFER_BLOCKING 0x0 ;  /* 0x0000000000007b1d */ /* 0x000fe20000010000 */
[CC--:B------:R-:W-:Y:S01]  /*a6a0*/  IADD3 R88, P4, PT, R5.reuse, R3.reuse, RZ ;  /* 0x0000000305587210 */ /* 0x0c0fe20007f9e0ff */
[----:B------:R-:W-:Y:S01]  /*a6b0*/  VIADD R79, R78, UR5 ;  /* 0x000000054e4f7c36 */ /* 0x000fe20008000000 */
[-C--:B------:R-:W-:Y:S02]  /*a6c0*/  LEA.HI.X.SX32 R247, R4, R2.reuse, 0x1, P5 ;  /* 0x0000000204f77211 */ /* 0x080fe400028f0eff */
[-C--:B------:R-:W-:Y:S01]  /*a6d0*/  LEA.HI.X.SX32 R89, R5, R2.reuse, 0x1, P4 ;  /* 0x0000000205597211 */ /* 0x080fe200020f0eff */
[----:B------:R-:W-:Y:S01]  /*a6e0*/  VIADD R80, R79, UR5 ;  /* 0x000000054f507c36 */ /* 0x000fe20008000000 */
[-C--:B------:R-:W-:Y:S01]  /*a6f0*/  IADD3 R10, P4, PT, R6, R3.reuse, RZ ;  /* 0x00000003060a7210 */ /* 0x080fe20007f9e0ff */
[----:B------:R-:W0:Y:S01]  /*a700*/  LDCU UR4, c[0x0][0x39c] ;  /* 0x00007380ff0477ac */ /* 0x000e220008000800 */
[----:B------:R-:W-:Y:S01]  /*a710*/  ISETP.LT.AND P5, PT, R9, UR6, !P0 ;  /* 0x0000000609007c0c */ /* 0x000fe2000c7a1270 */
[----:B------:R-:W-:Y:S01]  /*a720*/  VIADD R81, R80, UR5 ;  /* 0x0000000550517c36 */ /* 0x000fe20008000000 */
[-C--:B------:R-:W-:Y:S01]  /*a730*/  LEA.HI.X.SX32 R11, R6, R2.reuse, 0x1, P4 ;  /* 0x00000002060b7211 */ /* 0x080fe200020f0eff */
[----:B------:R-:W1:Y:S01]  /*a740*/  LDCU UR6, c[0x0][0x39c] ;  /* 0x00007380ff0677ac */ /* 0x000e620008000800 */
[-C--:B------:R-:W-:Y:S01]  /*a750*/  IADD3 R4, P4, PT, R8, R3.reuse, RZ ;  /* 0x0000000308047210 */ /* 0x080fe20007f9e0ff */
[----:B------:R-:W-:Y:S01]  /*a760*/  VIADD R82, R81, UR5 ;  /* 0x0000000551527c36 */ /* 0x000fe20008000000 */
[----:B------:R-:W-:Y:S01]  /*a770*/  LOP3.LUT R86, R0, 0x4, RZ, 0xfc, !PT ;  /* 0x0000000400567812 */ /* 0x000fe200078efcff */
[----:B------:R2:W-:Y:S01]  /*a780*/  STL.64 [R1+0x100], R10 ;  /* 0x0001000a01007387 */ /* 0x0005e20000100a00 */
[-C--:B------:R-:W-:Y:S01]  /*a790*/  LEA.HI.X.SX32 R5, R8, R2.reuse, 0x1, P4 ;  /* 0x0000000208057211 */ /* 0x080fe200020f0eff */
[----:B------:R-:W-:Y:S01]  /*a7a0*/  VIADD R83, R82, UR5 ;  /* 0x0000000552537c36 */ /* 0x000fe20008000000 */
[C---:B------:R-:W-:Y:S01]  /*a7b0*/  IADD3 R92, P4, PT, R68.reuse, R3, RZ ;  /* 0x00000003445c7210 */ /* 0x040fe20007f9e0ff */
[----:B------:R-:W3:Y:S01]  /*a7c0*/  LDCU UR7, c[0x0][0x39c] ;  /* 0x00007380ff0777ac */ /* 0x000ee20008000800 */
[----:B------:R-:W-:Y:S01]  /*a7d0*/  P2R R87, PR, RZ, 0x2 ;  /* 0x00000002ff577803 */ /* 0x000fe20000000000 */
[----:B------:R-:W-:Y:S01]  /*a7e0*/  VIADD R84, R83, UR5 ;  /* 0x0000000553547c36 */ /* 0x000fe20008000000 */
[----:B------:R-:W-:Y:S01]  /*a7f0*/  LEA.HI.X.SX32 R93, R68, R2, 0x1, P4 ;  /* 0x00000002445d7211 */ /* 0x000fe200020f0eff */
[----:B------:R-:W4:Y:S02]  /*a800*/  @!P3 SYNCS.CCTL.IV [UR16+0x6000] ;  /* 0x00600000ff00b9b1 */ /* 0x000f240008000010 */
[----:B----4-:R-:W-:Y:S01]  /*a810*/  BAR.SYNC.DEFER_BLOCKING 0x0 ;  /* 0x0000000000007b1d */ /* 0x010fe20000010000 */
[----:B------:R-:W-:-:S04]  /*a820*/  VIADD R85, R84, UR5 ;  /* 0x0000000554557c36 */ /* 0x000fc80008000000 */
[----:B------:R-:W-:Y:S01]  /*a830*/  VIADD R68, R85, UR5 ;  /* 0x0000000555447c36 */ /* 0x000fe20008000000 */
[----:B------:R-:W4:Y:S01]  /*a840*/  LDCU UR8, c[0x0][0x39c] ;  /* 0x00007380ff0877ac */ /* 0x000f220008000800 */
[----:B------:R-:W5:Y:S01]  /*a850*/  @!P3 SYNCS.CCTL.IV [UR16+0x6008] ;  /* 0x00600800ff00b9b1 */ /* 0x000f620008000010 */
[----:B--2---:R-:W-:-:S04]  /*a860*/  IADD3 R10, P3, PT, R7, R3, RZ ;  /* 0x00000003070a7210 */ /* 0x004fc80007f7e0ff */
[----:B------:R-:W-:Y:S02]  /*a870*/  LEA.HI.X.SX32 R11, R7, R2, 0x1, P3 ;  /* 0x00000002070b7211 */ /* 0x000fe400018f0eff */
[----:B------:R-:W-:-:S03]  /*a880*/  IADD3 R90, P3, PT, R69, R3, RZ ;  /* 0x00000003455a7210 */ /* 0x000fc60007f7e0ff */
[----:B------:R-:W-:Y:S01]  /*a890*/  STL.64 [R1+0xf8], R10 ;  /* 0x0000f80a01007387 */ /* 0x000fe20000100a00 */
[----:B------:R-:W-:Y:S01]  /*a8a0*/  LEA.HI.X.SX32 R91, R69, R2, 0x1, P3 ;  /* 0x00000002455b7211 */ /* 0x000fe200018f0eff */
[----:B------:R-:W-:Y:S02]  /*a8b0*/  VIADD R69, R68, UR5 ;  /* 0x0000000544457c36 */ /* 0x000fe40008000000 */
[----:B------:R2:W-:Y:S04]  /*a8c0*/  STL.64 [R1+0xf0], R4 ;  /* 0x0000f00401007387 */ /* 0x0005e80000100a00 */
[----:B------:R0:W-:Y:S04]  /*a8d0*/  STL.64 [R1+0xe8], R92 ;  /* 0x0000e85c01007387 */ /* 0x0001e80000100a00 */
[----:B------:R1:W-:Y:S01]  /*a8e0*/  STL.64 [R1+0xe0], R90 ;  /* 0x0000e05a01007387 */ /* 0x0003e20000100a00 */
[----:B--2---:R-:W2:Y:S01]  /*a8f0*/  LDTM.x64 R4, tmem[UR12] ;  /* 0x0000000c000479ee */ /* 0x004ea20008340000 */
[----:B------:R-:W2:Y:S01]  /*a900*/  LDTM.x64 R132, tmem[UR12+0x40] ;  /* 0x0000400c008479ee */ /* 0x000ea20008340000 */
[----:B0-----:R-:W-:-:S02]  /*a910*/  IADD3 R92, P4, PT, R70, R3, RZ ;  /* 0x00000003465c7210 */ /* 0x001fc40007f9e0ff */
[----:B-1----:R-:W-:Y:S02]  /*a920*/  IADD3 R90, P3, PT, R71, R3, RZ ;  /* 0x00000003475a7210 */ /* 0x002fe40007f7e0ff */
[-C--:B------:R-:W-:Y:S01]  /*a930*/  LEA.HI.X.SX32 R93, R70, R2.reuse, 0x1, P4 ;  /* 0x00000002465d7211 */ /* 0x080fe200020f0eff */
[----:B------:R-:W-:Y:S01]  /*a940*/  VIADD R70, R69, UR5 ;  /* 0x0000000545467c36 */ /* 0x000fe20008000000 */
[----:B------:R-:W-:-:S03]  /*a950*/  LEA.HI.X.SX32 R91, R71, R2, 0x1, P3 ;  /* 0x00000002475b7211 */ /* 0x000fc600018f0eff */
[----:B------:R0:W-:Y:S01]  /*a960*/  STL.64 [R1+0xd8], R92 ;  /* 0x0000d85c01007387 */ /* 0x0001e20000100a00 */
[----:B------:R-:W-:-:S03]  /*a970*/  VIADD R71, R70, UR5 ;  /* 0x0000000546477c36 */ /* 0x000fc60008000000 */
[----:B------:R1:W-:Y:S01]  /*a980*/  STL.64 [R1+0xd0], R90 ;  /* 0x0000d05a01007387 */ /* 0x0003e20000100a00 */
[CC--:B0-----:R-:W-:Y:S02]  /*a990*/  IADD3 R92, P4, PT, R72.reuse, R3.reuse, RZ ;  /* 0x00000003485c7210 */ /* 0x0c1fe40007f9e0ff */
        /* <DEDUP_REMOVED lines=16> */
[C---:B-1----:R-:W-:Y:S02]  /*aaa0*/  IADD3 R90, P3, PT, R77.reuse, R3, RZ ;  /* 0x000000034d5a7210 */ /* 0x042fe40007f7e0ff */
[-C--:B------:R-:W-:Y:S02]  /*aab0*/  LEA.HI.X.SX32 R93, R76, R2.reuse, 0x1, P4 ;  /* 0x000000024c5d7211 */ /* 0x080fe400020f0eff */
[----:B------:R-:W-:-:S03]  /*aac0*/  LEA.HI.X.SX32 R91, R77, R2, 0x1, P3 ;  /* 0x000000024d5b7211 */ /* 0x000fc600018f0eff */
[----:B------:R0:W-:Y:S04]  /*aad0*/  STL.64 [R1+0xa8], R92 ;  /* 0x0000a85c01007387 */ /* 0x0001e80000100a00 */
[----:B------:R1:W-:Y:S01]  /*aae0*/  STL.64 [R1+0xa0], R90 ;  /* 0x0000a05a01007387 */ /* 0x0003e20000100a00 */
[CC--:B0-----:R-:W-:Y:S02]  /*aaf0*/  IADD3 R92, P4, PT, R78.reuse, R3.reuse, RZ ;  /* 0x000000034e5c7210 */ /* 0x0c1fe40007f9e0ff */
[C---:B-1----:R-:W-:Y:S02]  /*ab00*/  IADD3 R90, P3, PT, R79.reuse, R3, RZ ;  /* 0x000000034f5a7210 */ /* 0x042fe40007f7e0ff */
[-C--:B------:R-:W-:Y:S02]  /*ab10*/  LEA.HI.X.SX32 R93, R78, R2.reuse, 0x1, P4 ;  /* 0x000000024e5d7211 */ /* 0x080fe400020f0eff */
[----:B------:R-:W-:-:S02]  /*ab20*/  LEA.HI.X.SX32 R91, R79, R2, 0x1, P3 ;  /* 0x000000024f5b7211 */ /* 0x000fc400018f0eff */
[CC--:B------:R-:W-:Y:S01]  /*ab30*/  IADD3 R76, P4, PT, R80.reuse, R3.reuse, RZ ;  /* 0x00000003504c7210 */ /* 0x0c0fe20007f9e0ff */
[----:B------:R0:W-:Y:S03]  /*ab40*/  STL.64 [R1+0x98], R92 ;  /* 0x0000985c01007387 */ /* 0x0001e60000100a00 */
[----:B------:R-:W-:Y:S01]  /*ab50*/  LEA.HI.X.SX32 R77, R80, R2, 0x1, P4 ;  /* 0x00000002504d7211 */ /* 0x000fe200020f0eff */
[----:B------:R1:W-:Y:S04]  /*ab60*/  STL.64 [R1+0x90], R90 ;  /* 0x0000905a01007387 */ /* 0x0003e80000100a00 */
[----:B------:R2:W-:Y:S01]  /*ab70*/  STL.64 [R1+0x88], R76 ;  /* 0x0000884c01007387 */ /* 0x0005e20000100a00 */
[----:B0-----:R-:W-:-:S02]  /*ab80*/  IADD3 R92, P3, PT, R81, R3, RZ ;  /* 0x00000003515c7210 */ /* 0x001fc40007f7e0ff */
[CC--:B-1----:R-:W-:Y:S02]  /*ab90*/  IADD3 R90, P4, PT, R82.reuse, R3.reuse, RZ ;  /* 0x00000003525a7210 */ /* 0x0c2fe40007f9e0ff */
[-C--:B------:R-:W-:Y:S02]  /*aba0*/  LEA.HI.X.SX32 R93, R81, R2.reuse, 0x1, P3 ;  /* 0x00000002515d7211 */ /* 0x080fe400018f0eff */
[-C--:B------:R-:W-:Y:S01]  /*abb0*/  LEA.HI.X.SX32 R91, R82, R2.reuse, 0x1, P4 ;  /* 0x00000002525b7211 */ /* 0x080fe200020f0eff */
[----:B--2---:R-:W-:Y:S01]  /*abc0*/  VIADD R76, R75, UR5 ;  /* 0x000000054b4c7c36 */ /* 0x004fe20008000000 */
[CC--:B------:R-:W-:Y:S01]  /*abd0*/  IADD3 R78, P3, PT, R83.reuse, R3.reuse, RZ ;  /* 0x00000003534e7210 */ /* 0x0c0fe20007f7e0ff */
[----:B------:R-:W-:Y:S02]  /*abe0*/  STL.64 [R1+0x80], R92 ;  /* 0x0000805c01007387 */ /* 0x000fe40000100a00 */
[----:B------:R-:W-:Y:S01]  /*abf0*/  VIADD R77, R76, UR5 ;  /* 0x000000054c4d7c36 */ /* 0x000fe20008000000 */
[----:B------:R-:W-:Y:S01]  /*ac00*/  LEA.HI.X.SX32 R79, R83, R2, 0x1, P3 ;  /* 0x00000002534f7211 */ /* 0x000fe200018f0eff */
[----:B------:R0:W-:Y:S01]  /*ac10*/  STL.64 [R1+0x78], R90 ;  /* 0x0000785a01007387 */ /* 0x0001e20000100a00 */
[----:B------:R-:W-:-:S03]  /*ac20*/  IADD3 R80, P3, PT, R85, R3, RZ ;  /* 0x0000000355507210 */ /* 0x000fc60007f7e0ff */
[----:B------:R1:W-:Y:S01]  /*ac30*/  STL.64 [R1+0x70], R78 ;  /* 0x0000704e01007387 */ /* 0x0003e20000100a00 */
[----:B------:R-:W-:Y:S02]  /*ac40*/  LEA.HI.X.SX32 R81, R85, R2, 0x1, P3 ;  /* 0x0000000255517211 */ /* 0x000fe400018f0eff */
[----:B0-----:R-:W-:-:S04]  /*ac50*/  IADD3 R90, P4, PT, R84, R3, RZ ;  /* 0x00000003545a7210 */ /* 0x001fc80007f9e0ff */
[----:B------:R-:W-:Y:S01]  /*ac60*/  LEA.HI.X.SX32 R91, R84, R2, 0x1, P4 ;  /* 0x00000002545b7211 */ /* 0x000fe200020f0eff */
[----:B-1----:R-:W-:Y:S01]  /*ac70*/  VIADD R78, R77, UR5 ;  /* 0x000000054d4e7c36 */ /* 0x002fe20008000000 */
[----:B------:R-:W-:-:S03]  /*ac80*/  IADD3 R82, P4, PT, R68, R3, RZ ;  /* 0x0000000344527210 */ /* 0x000fc60007f9e0ff */
[----:B------:R-:W-:Y:S01]  /*ac90*/  STL.64 [R1+0x68], R90 ;  /* 0x0000685a01007387 */ /* 0x000fe20000100a00 */
[----:B------:R-:W-:Y:S01]  /*aca0*/  LEA.HI.X.SX32 R83, R68, R2, 0x1, P4 ;  /* 0x0000000244537211 */ /* 0x000fe200020f0eff */
[----:B------:R-:W-:Y:S02]  /*acb0*/  VIADD R79, R78, UR5 ;  /* 0x000000054e4f7c36 */ /* 0x000fe40008000000 */
[----:B------:R0:W-:Y:S02]  /*acc0*/  STL.64 [R1+0x60], R80 ;  /* 0x0000605001007387 */ /* 0x0001e40000100a00 */
[----:B------:R-:W-:Y:S02]  /*acd0*/  VIADD R68, R79, UR5 ;  /* 0x000000054f447c36 */ /* 0x000fe40008000000 */
[----:B------:R1:W-:Y:S01]  /*ace0*/  STL.64 [R1+0x58], R82 ;  /* 0x0000585201007387 */ /* 0x0003e20000100a00 */
[----:B0-----:R-:W-:-:S04]  /*acf0*/  IADD3 R80, P3, PT, R69, R3, RZ ;  /* 0x0000000345507210 */ /* 0x001fc80007f7e0ff */
[----:B------:R-:W-:Y:S01]  /*ad00*/  LEA.HI.X.SX32 R81, R69, R2, 0x1, P3 ;  /* 0x0000000245517211 */ /* 0x000fe200018f0eff */
[----:B------:R-:W-:Y:S01]  /*ad10*/  VIADD R69, R68, UR5 ;  /* 0x0000000544457c36 */ /* 0x000fe20008000000 */
[----:B-1----:R-:W-:-:S03]  /*ad20*/  IADD3 R82, P4, PT, R70, R3, RZ ;  /* 0x0000000346527210 */ /* 0x002fc60007f9e0ff */
[----:B------:R0:W-:Y:S01]  /*ad30*/  STL.64 [R1+0x50], R80 ;  /* 0x0000505001007387 */ /* 0x0001e20000100a00 */
[----:B------:R-:W-:Y:S01]  /*ad40*/  LEA.HI.X.SX32 R83, R70, R2, 0x1, P4 ;  /* 0x0000000246537211 */ /* 0x000fe200020f0eff */
[----:B------:R-:W-:-:S04]  /*ad50*/  VIADD R70, R69, UR5 ;  /* 0x0000000545467c36 */ /* 0x000fc80008000000 */
        /* <DEDUP_REMOVED lines=22> */
[----:B------:R-:W-:-:S05]  /*aec0*/  LEA.HI.X.SX32 R83, R76, R2, 0x1, P4 ;  /* 0x000000024c537211 */ /* 0x000fca00020f0eff */
[----:B------:R1:W-:Y:S01]  /*aed0*/  STL.64 [R1+0x18], R82 ;  /* 0x0000185201007387 */ /* 0x0003e20000100a00 */
[----:B0-----:R-:W-:-:S04]  /*aee0*/  IADD3 R80, P3, PT, R77, R3, RZ ;  /* 0x000000034d507210 */ /* 0x001fc80007f7e0ff */
[----:B------:R-:W-:Y:S02]  /*aef0*/  LEA.HI.X.SX32 R81, R77, R2, 0x1, P3 ;  /* 0x000000024d517211 */ /* 0x000fe400018f0eff */
[----:B-1----:R-:W-:-:S03]  /*af00*/  IADD3 R82, P4, PT, R78, R3, RZ ;  /* 0x000000034e527210 */ /* 0x002fc60007f9e0ff */
[----:B------:R0:W-:Y:S01]  /*af10*/  STL.64 [R1+0x10], R80 ;  /* 0x0000105001007387 */ /* 0x0001e20000100a00 */
[----:B------:R-:W-:Y:S02]  /*af20*/  LEA.HI.X.SX32 R83, R78, R2, 0x1, P4 ;  /* 0x000000024e537211 */ /* 0x000fe400020f0eff */
[----:B------:R-:W-:-:S03]  /*af30*/  IADD3 R250, P4, PT, R68, R3, RZ ;  /* 0x0000000344fa7210 */ /* 0x000fc60007f9e0ff */
[----:B------:R-:W-:Y:S01]  /*af40*/  STL.64 [R1+0x8], R82 ;  /* 0x0000085201007387 */ /* 0x000fe20000100a00 */
[-C--:B------:R-:W-:Y:S01]  /*af50*/  LEA.HI.X.SX32 R251, R68, R2.reuse, 0x1, P4 ;  /* 0x0000000244fb7211 */ /* 0x080fe200020f0eff */
[----:B------:R-:W-:Y:S01]  /*af60*/  VIADD R68, R75, UR5 ;  /* 0x000000054b447c36 */ /* 0x000fe20008000000 */
[CC--:B------:R-:W-:Y:S02]  /*af70*/  IADD3 R244, P4, PT, R70.reuse, R3.reuse, RZ ;  /* 0x0000000346f47210 */ /* 0x0c0fe40007f9e0ff */
[CC--:B0-----:R-:W-:Y:S02]  /*af80*/  IADD3 R80, P3, PT, R79.reuse, R3.reuse, RZ ;  /* 0x000000034f507210 */ /* 0x0c1fe40007f7e0ff */
[-C--:B------:R-:W-:Y:S02]  /*af90*/  LEA.HI.X.SX32 R245, R70, R2.reuse, 0x1, P4 ;  /* 0x0000000246f57211 */ /* 0x080fe400020f0eff */
[----:B------:R-:W-:Y:S02]  /*afa0*/  LEA.HI.X.SX32 R81, R79, R2, 0x1, P3 ;  /* 0x000000024f517211 */ /* 0x000fe400018f0eff */
[----:B------:R-:W-:-:S02]  /*afb0*/  IADD3 R248, P3, PT, R69, R3, RZ ;  /* 0x0000000345f87210 */ /* 0x000fc40007f7e0ff */
[-C--:B------:R-:W-:Y:S01]  /*afc0*/  IADD3 R240, P4, PT, R72, R3.reuse, RZ ;  /* 0x0000000348f07210 */ /* 0x080fe20007f9e0ff */
[----:B------:R-:W-:Y:S01]  /*afd0*/  STL.64 [R1], R80 ;  /* 0x0000005001007387 */ /* 0x000fe20000100a00 */
[-C--:B------:R-:W-:Y:S01]  /*afe0*/  LEA.HI.X.SX32 R249, R69, R2.reuse, 0x1, P3 ;  /* 0x0000000245f97211 */ /* 0x080fe200018f0eff */
[----:B------:R-:W-:Y:S01]  /*aff0*/  VIADD R69, R68, UR5 ;  /* 0x0000000544457c36 */ /* 0x000fe20008000000 */
[-C--:B------:R-:W-:Y:S01]  /*b000*/  IADD3 R242, P3, PT, R71, R3.reuse, RZ ;  /* 0x0000000347f27210 */ /* 0x080fe20007f7e0ff */
[----:B------:R-:W-:Y:S01]  /*b010*/  STL [R1+0x150], R250 ;  /* 0x000150fa01007387 */ /* 0x000fe20000100800 */
[-C--:B------:R-:W-:Y:S01]  /*b020*/  LEA.HI.X.SX32 R241, R72, R2.reuse, 0x1, P4 ;  /* 0x0000000248f17211 */ /* 0x080fe200020f0eff */
[----:B------:R-:W-:Y:S01]  /*b030*/  VIADD R70, R69, UR5 ;  /* 0x0000000545467c36 */ /* 0x000fe20008000000 */
[-C--:B------:R-:W-:Y:S01]  /*b040*/  LEA.HI.X.SX32 R243, R71, R2.reuse, 0x1, P3 ;  /* 0x0000000247f37211 */ /* 0x080fe200018f0eff */
[----:B------:R-:W-:Y:S01]  /*b050*/  STL [R1+0x144], R251 ;  /* 0x000144fb01007387 */ /* 0x000fe20000100800 */
[CC--:B------:R-:W-:Y:S01]  /*b060*/  IADD3 R238, P3, PT, R73.reuse, R3.reuse, RZ ;  /* 0x0000000349ee7210 */ /* 0x0c0fe20007f7e0ff */
[----:B------:R-:W-:Y:S01]  /*b070*/  VIADD R71, R70, UR5 ;  /* 0x0000000546477c36 */ /* 0x000fe20008000000 */
[CC--:B------:R-:W-:Y:S01]  /*b080*/  IADD3 R236, P4, PT, R74.reuse, R3.reuse, RZ ;  /* 0x000000034aec7210 */ /* 0x0c0fe20007f9e0ff */
[----:B------:R-:W-:Y:S01]  /*b090*/  STL [R1+0x168], R248 ;  /* 0x000168f801007387 */ /* 0x000fe20000100800 */
[-C--:B------:R-:W-:Y:S01]  /*b0a0*/  LEA.HI.X.SX32 R239, R73, R2.reuse, 0x1, P3 ;  /* 0x0000000249ef7211 */ /* 0x080fe200018f0eff */
[----:B------:R-:W-:Y:S01]  /*b0b0*/  VIADD R72, R71, UR5 ;  /* 0x0000000547487c36 */ /* 0x000fe20008000000 */
[----:B------:R-:W-:Y:S01]  /*b0c0*/  IADD3 R234, P3, PT, R75, R3, RZ ;  /* 0x000000034bea7210 */ /* 0x000fe20007f7e0ff */
[----:B------:R-:W-:Y:S01]  /*b0d0*/  STL [R1+0x140], R249 ;  /* 0x000140f901007387 */ /* 0x000fe20000100800 */
[----:B------:R-:W-:-:S02]  /*b0e0*/  LEA.HI.X.SX32 R237, R74, R2, 0x1, P4 ;  /* 0x000000024aed7211 */ /* 0x000fc400020f0eff */
[----:B------:R-:W-:Y:S01]  /*b0f0*/  LEA.HI.X.SX32 R235, R75, R2, 0x1, P3 ;  /* 0x000000024beb7211 */ /* 0x000fe200018f0eff */
[----:B------:R-:W-:Y:S01]  /*b100*/  STL.64 [R1+0x148], R244 ;  /* 0x000148f401007387 */ /* 0x000fe20000100a00 */
[----:B------:R-:W-:-:S03]  /*b110*/  IADD3 R232, P4, PT, R68, R3, RZ ;  /* 0x0000000344e87210 */ /* 0x000fc60007f9e0ff */
[----:B------:R-:W-:Y:S04]  /*b120*/  STL.64 [R1+0x158], R242 ;  /* 0x000158f201007387 */ /* 0x000fe80000100a00 */
[----:B------:R-:W-:Y:S04]  /*b130*/  STL [R1+0x180], R240 ;  /* 0x000180f001007387 */ /* 0x000fe80000100800 */
[----:B------:R-:W-:Y:S04]  /*b140*/  STL [R1+0x13c], R241 ;  /* 0x00013cf101007387 */ /* 0x000fe80000100800 */
[----:B------:R-:W-:Y:S04]  /*b150*/  STL.64 [R1+0x160], R238 ;  /* 0x000160ee01007387 */ /* 0x000fe80000100a00 */
[----:B------:R-:W-:Y:S04]  /*b160*/  STL [R1+0x138], R237 ;  /* 0x000138ed01007387 */ /* 0x000fe80000100800 */
[----:B------:R0:W-:Y:S04]  /*b170*/  STL.64 [R1+0x170], R234 ;  /* 0x000170ea01007387 */ /* 0x0001e80000100a00 */
[----:B0-----:R-:W2:Y:S01]  /*b180*/  LDL.LU.64 R234, [R1+0x100] ;  /* 0x0001000001ea7983 */ /* 0x001ea20000300a00 */
[----:B------:R-:W-:-:S02]  /*b190*/  IADD3 R230, P3, PT, R69, R3, RZ ;  /* 0x0000000345e67210 */ /* 0x000fc40007f7e0ff */
[-C--:B------:R-:W-:Y:S01]  /*b1a0*/  LEA.HI.X.SX32 R233, R68, R2.reuse, 0x1, P4 ;  /* 0x0000000244e97211 */ /* 0x080fe200020f0eff */
[----:B------:R-:W-:Y:S01]  /*b1b0*/  VIADD R68, R72, UR5 ;  /* 0x0000000548447c36 */ /* 0x000fe20008000000 */
[-C--:B------:R-:W-:Y:S02]  /*b1c0*/  IADD3 R228, P4, PT, R70, R3.reuse, RZ ;  /* 0x0000000346e47210 */ /* 0x080fe40007f9e0ff */
[-C--:B------:R-:W-:Y:S01]  /*b1d0*/  LEA.HI.X.SX32 R231, R69, R2.reuse, 0x1, P3 ;  /* 0x0000000245e77211 */ /* 0x080fe200018f0eff */
[----:B------:R-:W-:Y:S01]  /*b1e0*/  VIADD R69, R68, UR5 ;  /* 0x0000000544457c36 */ /* 0x000fe20008000000 */
[-C--:B------:R-:W-:Y:S02]  /*b1f0*/  IADD3 R226, P3, PT, R71, R3.reuse, RZ ;  /* 0x0000000347e27210 */ /* 0x080fe40007f7e0ff */
[----:B------:R-:W-:Y:S01]  /*b200*/  LEA.HI.X.SX32 R229, R70, R2, 0x1, P4 ;  /* 0x0000000246e57211 */ /* 0x000fe200020f0eff */
[----:B------:R-:W-:Y:S01]  /*b210*/  VIADD R70, R69, UR5 ;  /* 0x0000000545467c36 */ /* 0x000fe20008000000 */
[----:B------:R-:W-:-:S02]  /*b220*/  IADD3 R224, P4, PT, R72, R3, RZ ;  /* 0x0000000348e07210 */ /* 0x000fc40007f9e0ff */
[-C--:B------:R-:W-:Y:S01]  /*b230*/  LEA.HI.X.SX32 R227, R71, R2.reuse, 0x1, P3 ;  /* 0x0000000247e37211 */ /* 0x080fe200018f0eff */
[----:B------:R-:W-:Y:S01]  /*b240*/  VIADD R71, R70, UR5 ;  /* 0x0000000546477c36 */ /* 0x000fe20008000000 */
[-C--:B------:R-:W-:Y:S02]  /*b250*/  IADD3 R222, P3, PT, R68, R3.reuse, RZ ;  /* 0x0000000344de7210 */ /* 0x080fe40007f7e0ff */
[-C--:B------:R-:W-:Y:S02]  /*b260*/  LEA.HI.X.SX32 R225, R72, R2.reuse, 0x1, P4 ;  /* 0x0000000248e17211 */ /* 0x080fe400020f0eff */
[-C--:B------:R-:W-:Y:S02]  /*b270*/  IADD3 R220, P4, PT, R69, R3.reuse, RZ ;  /* 0x0000000345dc7210 */ /* 0x080fe40007f9e0ff */
[----:B------:R-:W-:Y:S01]  /*b280*/  LEA.HI.X.SX32 R223, R68, R2, 0x1, P3 ;  /* 0x0000000244df7211 */ /* 0x000fe200018f0eff */
[----:B------:R-:W-:Y:S01]  /*b290*/  VIADD R68, R71, UR5 ;  /* 0x0000000547447c36 */ /* 0x000fe20008000000 */
[----:B------:R-:W-:-:S02]  /*b2a0*/  IADD3 R216, P3, PT, R70, R3, RZ ;  /* 0x0000000346d87210 */ /* 0x000fc40007f7e0ff */
[-C--:B------:R-:W-:Y:S01]  /*b2b0*/  LEA.HI.X.SX32 R221, R69, R2.reuse, 0x1, P4 ;  /* 0x0000000245dd7211 */ /* 0x080fe200020f0eff */
[----:B------:R-:W-:Y:S01]  /*b2c0*/  VIADD R69, R68, UR5 ;  /* 0x0000000544457c36 */ /* 0x000fe20008000000 */
[CC--:B------:R-:W-:Y:S02]  /*b2d0*/  IADD3 R212, P4, PT, R71.reuse, R3.reuse, RZ ;  /* 0x0000000347d47210 */ /* 0x0c0fe40007f9e0ff */
[-C--:B------:R-:W-:Y:S02]  /*b2e0*/  LEA.HI.X.SX32 R217, R70, R2.reuse, 0x1, P3 ;  /* 0x0000000246d97211 */ /* 0x080fe400018f0eff */
[----:B------:R-:W-:Y:S02]  /*b2f0*/  LEA.HI.X.SX32 R213, R71, R2, 0x1, P4 ;  /* 0x0000000247d57211 */ /* 0x000fe400020f0eff */
[----:B------:R-:W-:Y:S02]  /*b300*/  IADD3 R208, P4, PT, R68, R3, RZ ;  /* 0x0000000344d07210 */ /* 0x000fe40007f9e0ff */
[----:B------:R-:W-:-:S02]  /*b310*/  F2FP.SATFINITE.E4M3.F32.PACK_AB_MERGE_C R245, R17, R16, RZ ;  /* 0x0000001011f5723e */ /* 0x000fc400048070ff */
[----:B------:R-:W-:Y:S02]  /*b320*/  LEA.HI.X.SX32 R209, R68, R2, 0x1, P4 ;  /* 0x0000000244d17211 */ /* 0x000fe400020f0eff */
[----:B------:R-:W-:Y:S02]  /*b330*/  IADD3 R204, P4, PT, R69, R3, RZ ;  /* 0x0000000345cc7210 */ /* 0x000fe40007f9e0ff */
[----:B------:R-:W-:Y:S02]  /*b340*/  F2FP.SATFINITE.E4M3.F32.PACK_AB_MERGE_C R244, R11, R10, RZ ;  /* 0x0000000a0bf4723e */ /* 0x000fe400048070ff */
[----:B------:R-:W-:Y:S02]  /*b350*/  LEA.HI.X.SX32 R205, R69, R2, 0x1, P4 ;  /* 0x0000000245cd7211 */ /* 0x000fe400020f0eff */
[----:B------:R-:W-:Y:S01]  /*b360*/  ISETP.LT.AND P3, PT, R86, UR4, !P0 ;  /* 0x0000000456007c0c */ /* 0x000fe2000c761270 */
[----:B------:R-:W0:Y:S01]  /*b370*/  LDCU UR4, c[0x0][0x39c] ;  /* 0x00007380ff0477ac */ /* 0x000e220008000800 */
[----:B------:R-:W-:-:S02]  /*b380*/  F2FP.SATFINITE.E4M3.F32.PACK_AB_MERGE_C R238, R23, R22, RZ ;  /* 0x0000001617ee723e */ /* 0x000fc400048070ff */
[----:B------:R-:W-:Y:S02]  /*b390*/  F2FP.SATFINITE.E4M3.F32.PACK_AB_MERGE_C R239, R25, R24, RZ ;  /* 0x0000001819ef723e */ /* 0x000fe400048070ff */
[----:B------:R-:W-:Y:S02]  /*b3a0*/  F2FP.SATFINITE.E4M3.F32.PACK_AB_MERGE_C R240, R27, R26, RZ ;  /* 0x0000001a1bf0723e */ /* 0x000fe400048070ff */
[----:B------:R-:W-:Y:S02]  /*b3b0*/  F2FP.SATFINITE.E4M3.F32.PACK_AB_MERGE_C R242, R29, R28, RZ ;  /* 0x0000001c1df2723e */ /* 0x000fe400048070ff */
[----:B------:R-:W-:Y:S02]  /*b3c0*/  F2FP.SATFINITE.E4M3.F32.PACK_AB_MERGE_C R243, R31, R30, RZ ;  /* 0x0000001e1ff3723e */ /* 0x000fe400048070ff */
[----:B------:R-:W-:Y:S02]  /*b3d0*/  F2FP.SATFINITE.E4M3.F32.PACK_AB_MERGE_C R248, R33, R32, RZ ;  /* 0x0000002021f8723e */ /* 0x000fe400048070ff */
[----:B------:R-:W-:-:S02]  /*b3e0*/  F2FP.SATFINITE.E4M3.F32.PACK_AB_MERGE_C R251, R35, R34, RZ ;  /* 0x0000002223fb723e */ /* 0x000fc400048070ff */
[----:B------:R-:W-:Y:S02]  /*b3f0*/  F2FP.SATFINITE.E4M3.F32.PACK_AB_MERGE_C R250, R37, R36, RZ ;  /* 0x0000002425fa723e */ /* 0x000fe400048070ff */
[----:B------:R-:W-:Y:S02]  /*b400*/  F2FP.SATFINITE.E4M3.F32.PACK_AB_MERGE_C R249, R39, R38, RZ ;  /* 0x0000002627f9723e */ /* 0x000fe400048070ff */
[----:B------:R-:W-:Y:S02]  /*b410*/  F2FP.SATFINITE.E4M3.F32.PACK_AB_MERGE_C R241, R41, R40, RZ ;  /* 0x0000002829f1723e */ /* 0x000fe400048070ff */
[----:B------:R-:W-:Y:S01]  /*b420*/  F2FP.SATFINITE.E4M3.F32.PACK_AB_MERGE_C R237, R43, R42, RZ ;  /* 0x0000002a2bed723e */ /* 0x000fe200048070ff */
[----:B--2---:R1:W-:Y:S04]  /*b430*/  STL.64 [R1+0x1c8], R234 ;  /* 0x0001c8ea01007387 */ /* 0x0043e80000100a00 */
[----:B------:R2:W-:Y:S04]  /*b440*/  STL [R1+0x134], R233 ;  /* 0x000134e901007387 */ /* 0x0005e80000100800 */
[----:B------:R0:W-:Y:S04]  /*b450*/  STL.64 [R1+0x178], R230 ;  /* 0x000178e601007387 */ /* 0x0001e80000100a00 */
[----:B------:R3:W-:Y:S01]  /*b460*/  STL [R1+0x130], R229 ;  /* 0x000130e501007387 */ /* 0x0007e20000100800 */
[----:B-1----:R-:W-:Y:S01]  /*b470*/  IMAD.MOV.U32 R234, RZ, RZ, R88 ;  /* 0x000000ffffea7224 */ /* 0x002fe200078e0058 */
[----:B--2---:R-:W-:Y:S01]  /*b480*/  F2FP.SATFINITE.E4M3.F32.PACK_AB_MERGE_C R233, R45, R44, RZ ;  /* 0x0000002c2de9723e */ /* 0x004fe200048070ff */
[----:B------:R-:W-:Y:S01]  /*b490*/  IMAD.MOV.U32 R235, RZ, RZ, R89 ;  /* 0x000000ffffeb7224 */ /* 0x000fe200078e0059 */
[----:B------:R1:W-:Y:S04]  /*b4a0*/  STL.64 [R1+0x188], R226 ;  /* 0x000188e201007387 */ /* 0x0003e80000100a00 */
[----:B------:R2:W-:Y:S01]  /*b4b0*/  STL [R1+0x12c], R225 ;  /* 0x00012ce101007387 */ /* 0x0005e20000100800 */
[----:B0-----:R-:W-:-:S02]  /*b4c0*/  F2FP.SATFINITE.E4M3.F32.PACK_AB_MERGE_C R230, R19, R18, RZ ;  /* 0x0000001213e6723e */ /* 0x001fc400048070ff */
[----:B------:R-:W-:Y:S01]  /*b4d0*/  F2FP.SATFINITE.E4M3.F32.PACK_AB_MERGE_C R231, R21, R20, RZ ;  /* 0x0000001415e7723e */ /* 0x000fe200048070ff */
[----:B------:R-:W-:Y:S01]  /*b4e0*/  STL.64 [R1+0x190], R222 ;  /* 0x000190de01007387 */ /* 0x000fe20000100a00 */
[----:B---3--:R-:W-:-:S03]  /*b4f0*/  F2FP.SATFINITE.E4M3.F32.PACK_AB_MERGE_C R229, R47, R46, RZ ;  /* 0x0000002e2fe5723e */ /* 0x008fc600048070ff */
[----:B------:R0:W-:Y:S01]  /*b500*/  STL [R1+0x128], R221 ;  /* 0x000128dd01007387 */ /* 0x0001e20000100800 */
[----:B-1----:R-:W-:Y:S02]  /*b510*/  F2FP.SATFINITE.E4M3.F32.PACK_AB_MERGE_C R226, R13, R12, RZ ;  /* 0x0000000c0de2723e */ /* 0x002fe400048070ff */
[----:B------:R-:W-:Y:S01]  /*b520*/  F2FP.SATFINITE.E4M3.F32.PACK_AB_MERGE_C R227, R15, R14, RZ ;  /* 0x0000000e0fe3723e */ /* 0x000fe200048070ff */
[----:B------:R1:W-:Y:S01]  /*b530*/  STL.64 [R1+0x198], R216 ;  /* 0x000198d801007387 */ /* 0x0003e20000100a00 */
[----:B--2---:R-:W-:-:S03]  /*b540*/  F2FP.SATFINITE.E4M3.F32.PACK_AB_MERGE_C R225, R49, R48, RZ ;  /* 0x0000003031e1723e */ /* 0x004fc600048070ff */
[----:B------:R-:W-:Y:S01]  /*b550*/  STL [R1+0x124], R213 ;  /* 0x000124d501007387 */ /* 0x000fe20000100800 */
[----:B0-----:R-:W-:-:S03]  /*b560*/  F2FP.SATFINITE.E4M3.F32.PACK_AB_MERGE_C R221, R51, R50, RZ ;  /* 0x0000003233dd723e */ /* 0x001fc600048070ff */
[----:B------:R0:W-:Y:S01]  /*b570*/  STL.64 [R1+0x1a0], R208 ;  /* 0x0001a0d001007387 */ /* 0x0001e20000100a00 */
[----:B-1----:R-:W-:Y:S01]  /*b580*/  F2FP.SATFINITE.E4M3.F32.PACK_AB_MERGE_C R216, R5, R4, RZ ;  /* 0x0000000405d8723e */ /* 0x002fe200048070ff */
[----:B------:R-:W-:Y:S02]  /*b590*/  VIADD R4, R69, UR5 ;  /* 0x0000000545047c36 */ /* 0x000fe40008000000 */
[----:B------:R1:W-:Y:S01]  /*b5a0*/  STL [R1+0x120], R205 ;  /* 0x000120cd01007387 */ /* 0x0003e20000100800 */
[----:B------:R-:W-:Y:S01]  /*b5b0*/  F2FP.SATFINITE.E4M3.F32.PACK_AB_MERGE_C R217, R7, R6, RZ ;  /* 0x0000000607d9723e */ /* 0x000fe200048070ff */
[C---:B------:R-:W-:Y:S01]  /*b5c0*/  VIADD R5, R4.reuse, UR5 ;  /* 0x0000000504057c36 */ /* 0x040fe20008000000 */
[----:B------:R-:W-:Y:S01]  /*b5d0*/  IADD3 R200, P4, PT, R4, R3, RZ ;  /* 0x0000000304c87210 */ /* 0x000fe20007f9e0ff */
[----:B------:R-:W-:Y:S01]  /*b5e0*/  STL.64 [R1+0x1b8], R226 ;  /* 0x0001b8e201007387 */ /* 0x000fe20000100a00 */
[----:B0-----:R-:W-:Y:S01]  /*b5f0*/  IMAD.MOV.U32 R208, RZ, RZ, R87 ;  /* 0x000000ffffd07224 */ /* 0x001fe200078e0057 */
[----:B------:R-:W-:-:S02]  /*b600*/  F2FP.SATFINITE.E4M3.F32.PACK_AB_MERGE_C R209, R9, R8, RZ ;  /* 0x0000000809d1723e */ /* 0x000fc400048070ff */
[----:B------:R-:W-:Y:S01]  /*b610*/  LEA.HI.X.SX32 R201, R4, R2, 0x1, P4 ;  /* 0x0000000204c97211 */ /* 0x000fe200020f0eff */
[C---:B------:R-:W-:Y:S01]  /*b620*/  VIADD R4, R5.reuse, UR5 ;  /* 0x0000000505047c36 */ /* 0x040fe20008000000 */
[-C--:B------:R-:W-:Y:S01]  /*b630*/  IADD3 R196, P4, PT, R5, R3.reuse, RZ ;  /* 0x0000000305c47210 */ /* 0x080fe20007f9e0ff */
[----:B------:R-:W0:Y:S01]  /*b640*/  LDTM.x64 R68, tmem[UR12+0x80] ;  /* 0x0000800c004479ee */ /* 0x000e220008340000 */
[----:B------:R-:W-:Y:S01]  /*b650*/  F2FP.SATFINITE.E4M3.F32.PACK_AB_MERGE_C R213, R53, R52, RZ ;  /* 0x0000003435d5723e */ /* 0x000fe200048070ff */
[----:B------:R-:W-:Y:S01]  /*b660*/  STL.64 [R1+0x1a8], R200 ;  /* 0x0001a8c801007387 */ /* 0x000fe20000100a00 */
[----:B------:R-:W-:Y:S01]  /*b670*/  LEA.HI.X.SX32 R197, R5, R2, 0x1, P4 ;  /* 0x0000000205c57211 */ /* 0x000fe200020f0eff */
[C---:B------:R-:W-:Y:S01]  /*b680*/  VIADD R5, R4.reuse, UR5 ;  /* 0x0000000504057c36 */ /* 0x040fe20008000000 */
[----:B------:R-:W-:Y:S01]  /*b690*/  IADD3 R198, P4, PT, R4, R3, RZ ;  /* 0x0000000304c67210 */ /* 0x000fe20007f9e0ff */
[----:B------:R-:W-:Y:S01]  /*b6a0*/  STL [R1+0x1b0], R245 ;  /* 0x0001b0f501007387 */ /* 0x000fe20000100800 */
[----:B-1----:R-:W-:-:S02]  /*b6b0*/  F2FP.SATFINITE.E4M3.F32.PACK_AB_MERGE_C R205, R55, R54, RZ ;  /* 0x0000003637cd723e */ /* 0x002fc400048070ff */
[-C--:B------:R-:W-:Y:S01]  /*b6c0*/  LEA.HI.X.SX32 R199, R4, R2.reuse, 0x1, P4 ;  /* 0x0000000204c77211 */ /* 0x080fe200020f0eff */
[C---:B------:R-:W-:Y:S01]  /*b6d0*/  VIADD R4, R5.reuse, UR5 ;  /* 0x0000000505047c36 */ /* 0x040fe20008000000 */
[CC--:B------:R-:W-:Y:S01]  /*b6e0*/  IADD3 R202, P4, PT, R5.reuse, R3.reuse, RZ ;  /* 0x0000000305ca7210 */ /* 0x0c0fe20007f9e0ff */
[----:B------:R-:W-:Y:S03]  /*b6f0*/  STL [R1+0x1c0], R244 ;  /* 0x0001c0f401007387 */ /* 0x000fe60000100800 */
[-C--:B------:R-:W-:Y:S01]  /*b700*/  LEA.HI.X.SX32 R203, R5, R2.reuse, 0x1, P4 ;  /* 0x0000000205cb7211 */ /* 0x080fe200020f0eff */
[C---:B------:R-:W-:Y:S01]  /*b710*/  VIADD R5, R4.reuse, UR5 ;  /* 0x0000000504057c36 */ /* 0x040fe20008000000 */
[CC--:B------:R-:W-:Y:S01]  /*b720*/  IADD3 R206, P4, PT, R4.reuse, R3.reuse, RZ ;  /* 0x0000000304ce7210 */ /* 0x0c0fe20007f9e0ff */
[----:B------:R1:W-:Y:S03]  /*b730*/  STL [R1+0x11c], R197 ;  /* 0x00011cc501007387 */ /* 0x0003e60000100800 */
[-C--:B------:R-:W-:Y:S01]  /*b740*/  LEA.HI.X.SX32 R207, R4, R2.reuse, 0x1, P4 ;  /* 0x0000000204cf7211 */ /* 0x080fe200020f0eff */
[C---:B------:R-:W-:Y:S01]  /*b750*/  VIADD R4, R5.reuse, UR5 ;  /* 0x0000000505047c36 */ /* 0x040fe20008000000 */
[CC--:B------:R-:W-:Y:S01]  /*b760*/  IADD3 R210, P4, PT, R5.reuse, R3.reuse, RZ ;  /* 0x0000000305d27210 */ /* 0x0c0fe20007f9e0ff */
[----:B------:R2:W-:Y:S02]  /*b770*/  STL [R1+0x118], R203 ;  /* 0x000118cb01007387 */ /* 0x0005e40000100800 */
[C---:B------:R-:W-:Y:S01]  /*b780*/  VIADD R252, R4.reuse, UR5 ;  /* 0x0000000504fc7c36 */ /* 0x040fe20008000000 */
[----:B------:R-:W-:Y:S01]  /*b790*/  LEA.HI.X.SX32 R211, R5, R2, 0x1, P4 ;  /* 0x0000000205d37211 */ /* 0x000fe200020f0eff */
[----:B------:R3:W-:Y:S01]  /*b7a0*/  STL [R1+0x114], R207 ;  /* 0x000114cf01007387 */ /* 0x0007e20000100800 */
[----:B------:R-:W-:-:S02]  /*b7b0*/  IADD3 R214, P4, PT, R4, R3, RZ ;  /* 0x0000000304d67210 */ /* 0x000fc40007f9e0ff */
[----:B------:R-:W-:Y:S02]  /*b7c0*/  F2FP.SATFINITE.E4M3.F32.PACK_AB_MERGE_C R5, R65, R64, RZ ;  /* 0x000000404105723e */ /* 0x000fe400048070ff */
[----:B------:R-:W-:Y:S02]  /*b7d0*/  LEA.HI.X.SX32 R215, R4, R2, 0x1, P4 ;  /* 0x0000000204d77211 */ /* 0x000fe400020f0eff */
[C---:B------:R-:W-:Y:S02]  /*b7e0*/  IADD3 R218, P4, PT, R252.reuse, R3, RZ ;  /* 0x00000003fcda7210 */ /* 0x040fe40007f9e0ff */
[----:B------:R-:W-:Y:S02]  /*b7f0*/  F2FP.SATFINITE.E4M3.F32.PACK_AB_MERGE_C R4, R67, R66, RZ ;  /* 0x000000424304723e */ /* 0x000fe400048070ff */
[----:B------:R-:W-:Y:S02]  /*b800*/  LEA.HI.X.SX32 R219, R252, R2, 0x1, P4 ;  /* 0x00000002fcdb7211 */ /* 0x000fe400020f0eff */
[----:B------:R-:W-:-:S02]  /*b810*/  ISETP.LT.AND P4, PT, R0, UR11, !P0 ;  /* 0x0000000b00007c0c */ /* 0x000fc4000c781270 */
[----:B-1----:R-:W-:Y:S01]  /*b820*/  F2FP.SATFINITE.E4M3.F32.PACK_AB_MERGE_C R197, R57, R56, RZ ;  /* 0x0000003839c5723e */ /* 0x002fe200048070ff */
[----:B------:R1:W-:Y:S01]  /*b830*/  STL [R1+0x110], R219 ;  /* 0x000110db01007387 */ /* 0x0003e20000100800 */
[----:B--2---:R-:W-:Y:S02]  /*b840*/  F2FP.SATFINITE.E4M3.F32.PACK_AB_MERGE_C R203, R59, R58, RZ ;  /* 0x0000003a3bcb723e */ /* 0x004fe400048070ff */
[----:B---3--:R-:W-:Y:S01]  /*b850*/  F2FP.SATFINITE.E4M3.F32.PACK_AB_MERGE_C R207, R61, R60, RZ ;  /* 0x0000003c3dcf723e */ /* 0x008fe200048070ff */
[----:B------:R-:W2:Y:S04]  /*b860*/  LDL.LU.64 R244, [R1+0xf8] ;  /* 0x0000f80001f47983 */ /* 0x000ea80000300a00 */
[----:B------:R-:W-:Y:S01]  /*b870*/  STL [R1+0x10c], R5 ;  /* 0x00010c0501007387 */ /* 0x000fe20000100800 */
[----:B-1----:R-:W-:-:S03]  /*b880*/  F2FP.SATFINITE.E4M3.F32.PACK_AB_MERGE_C R219, R63, R62, RZ ;  /* 0x0000003e3fdb723e */ /* 0x002fc600048070ff */
[----:B------:R-:W3:Y:S04]  /*b890*/  LDL.LU.64 R222, [R1+0xf0] ;  /* 0x0000f00001de7983 */ /* 0x000ee80000300a00 */
[----:B------:R1:W-:Y:S01]  /*b8a0*/  STL [R1+0x108], R4 ;  /* 0x0001080401007387 */ /* 0x0003e20000100800 */
[----:B------:R-:W-:Y:S01]  /*b8b0*/  VIADD R252, R252, UR5 ;  /* 0x00000005fcfc7c36 */ /* 0x000fe20008000000 */
[----:B------:R-:W-:Y:S02]  /*b8c0*/  PRMT R200, R216, 0x9910, RZ ;  /* 0x00009910d8c87816 */ /* 0x000fe400000000ff */
[----:B------:R-:W2:Y:S01]  /*b8d0*/  LDL.LU.64 R226, [R1+0xe8] ;  /* 0x0000e80001e27983 */ /* 0x000ea20000300a00 */
[----:B-1----:R-:W1:Y:S01]  /*b8e0*/  LDTM.x64 R4, tmem[UR12+0xc0] ;  /* 0x0000c00c000479ee */ /* 0x002e620008340000 */
[----:B------:R-:W-:-:S02]  /*b8f0*/  NOP ;  /* 0x0000000000007918 */ /* 0x000fc40000000000 */
[----:B------:R0:W-:Y:S02]  /*b900*/  @P4 STG.E.U8 desc[UR18][R246.64], R216 ;  /* 0x000000d8f6004986 */ /* 0x0001e4000c101112 */
[----:B0-----:R-:W-:-:S04]  /*b910*/  LOP3.LUT R246, R0, 0x5, RZ, 0xfc, !PT ;  /* 0x0000000500f67812 */ /* 0x001fc800078efcff */
[----:B------:R-:W-:Y:S01]  /*b920*/  ISETP.LT.AND P4, PT, R246, UR4, !P0 ;  /* 0x00000004f6007c0c */ /* 0x000fe2000c781270 */
[----:B------:R-:W0:Y:S01]  /*b930*/  LDCU UR4, c[0x0][0x39c] ;  /* 0x00007380ff0477ac */ /* 0x000e220008000800 */
[----:B------:R-:W-:-:S04]  /*b940*/  IADD3 R246, P1, PT, R252, R3, RZ ;  /* 0x00000003fcf67210 */ /* 0x000fc80007f3e0ff */
[----:B------:R-:W-:Y:S02]  /*b950*/  LEA.HI.X.SX32 R247, R252, R2, 0x1, P1 ;  /* 0x00000002fcf77211 */ /* 0x000fe400008f0eff */
[----:B------:R-:W-:Y:S02]  /*b960*/  ISETP.NE.AND P1, PT, R208, RZ, PT ;  /* 0x000000ffd000720c */ /* 0x000fe40003f25270 */
[----:B------:R-:W-:Y:S02]  /*b970*/  SHF.R.S32.HI R208, RZ, 0x8, R200 ;  /* 0x00000008ffd07819 */ /* 0x000fe400000114c8 */
[----:B------:R-:W2:Y:S04]  /*b980*/  LDL.LU.64 R200, [R1+0xe0] ;  /* 0x0000e00001c87983 */ /* 0x000ea80000300a00 */
[----:B------:R0:W-:Y:S04]  /*b990*/  @P6 STG.E.U8 desc[UR18][R234.64], R208 ;  /* 0x000000d0ea006986 */ /* 0x0001e8000c101112 */
[----:B0-----:R-:W2:Y:S01]  /*b9a0*/  LDL.LU.64 R234, [R1+0x1c8] ;  /* 0x0001c80001ea7983 */ /* 0x001ea20000300a00 */
[----:B------:R-:W-:-:S04]  /*b9b0*/  LOP3.LUT R208, R0, 0x6, RZ, 0xfc, !PT ;  /* 0x0000000600d07812 */ /* 0x000fc800078efcff */
[----:B------:R-:W-:Y:S01]  /*b9c0*/  ISETP.LT.AND P6, PT, R208, UR4, !P0 ;  /* 0x00000004d0007c0c */ /* 0x000fe2000c7c1270 */
[----:B------:R-:W0:Y:S01]  /*b9d0*/  LDCU UR4, c[0x0][0x39c] ;  /* 0x00007380ff0477ac */ /* 0x000e220008000800 */
[----:B------:R-:W-:Y:S01]  /*b9e0*/  LOP3.LUT R208, R0, 0x7, RZ, 0xfc, !PT ;  /* 0x0000000700d07812 */ /* 0x000fe200078efcff */
[----:B--2---:R2:W-:Y:S03]  /*b9f0*/  @P2 STG.E.U8 desc[UR18][R234.64], R217 ;  /* 0x000000d9ea002986 */ /* 0x0045e6000c101112 */
[----:B0-----:R-:W-:Y:S01]  /*ba00*/  ISETP.LT.AND P2, PT, R208, UR4, !P0 ;  /* 0x00000004d0007c0c */ /* 0x001fe2000c741270 */
[----:B------:R-:W0:Y:S01]  /*ba10*/  LDCU UR4, c[0x0][0x39c] ;  /* 0x00007380ff0477ac */ /* 0x000e220008000800 */
[----:B------:R-:W-:-:S04]  /*ba20*/  PRMT R208, R217, 0x9910, RZ ;  /* 0x00009910d9d07816 */ /* 0x000fc800000000ff */
[----:B------:R-:W-:Y:S01]  /*ba30*/  SHF.R.S32.HI R208, RZ, 0x8, R208 ;  /* 0x00000008ffd07819 */ /* 0x000fe200000114d0 */
[----:B--2---:R-:W2:Y:S04]  /*ba40*/  LDL.LU.64 R234, [R1+0xd8] ;  /* 0x0000d80001ea7983 */ /* 0x004ea80000300a00 */
[----:B------:R-:W2:Y:S04]  /*ba50*/  LDL.LU.64 R216, [R1+0xd0] ;  /* 0x0000d00001d87983 */ /* 0x000ea80000300a00 */
[----:B------:R0:W-:Y:S04]  /*ba60*/  @P5 STG.E.U8 desc[UR18][R244.64], R208 ;  /* 0x000000d0f4005986 */ /* 0x0001e8000c101112 */
[----:B0-----:R-:W2:Y:S01]  /*ba70*/  LDL.LU R244, [R1+0x1c0] ;  /* 0x0001c00001f47983 */ /* 0x001ea20000300800 */
[----:B------:R-:W-:-:S04]  /*ba80*/  LOP3.LUT R208, R0, 0x8, RZ, 0xfc, !PT ;  /* 0x0000000800d07812 */ /* 0x000fc800078efcff */
[----:B------:R-:W-:Y:S01]  /*ba90*/  ISETP.LT.AND P5, PT, R208, UR4, !P0 ;  /* 0x00000004d0007c0c */ /* 0x000fe2000c7a1270 */
[----:B------:R-:W0:Y:S01]  /*baa0*/  LDCU UR4, c[0x0][0x39c] ;  /* 0x00007380ff0477ac */ /* 0x000e220008000800 */
[----:B------:R-:W-:Y:S01]  /*bab0*/  LOP3.LUT R208, R0, 0x9, RZ, 0xfc, !PT ;  /* 0x0000000900d07812 */ /* 0x000fe200078efcff */
[----:B---3--:R3:W-:Y:S04]  /*bac0*/  @P3 STG.E.U8 desc[UR18][R222.64], R209 ;  /* 0x000000d1de003986 */ /* 0x0087e8000c101112 */
[----:B---3--:R-:W3:Y:S01]  /*bad0*/  LDL.LU.64 R222, [R1+0xc8] ;  /* 0x0000c80001de7983 */ /* 0x008ee20000300a00 */
[----:B0-----:R-:W-:Y:S01]  /*bae0*/  ISETP.LT.AND P3, PT, R208, UR4, !P0 ;  /* 0x00000004d0007c0c */ /* 0x001fe2000c761270 */
[----:B------:R-:W0:Y:S01]  /*baf0*/  LDCU UR4, c[0x0][0x39c] ;  /* 0x00007380ff0477ac */ /* 0x000e220008000800 */
[----:B------:R-:W-:-:S04]  /*bb00*/  PRMT R208, R209, 0x9910, RZ ;  /* 0x00009910d1d07816 */ /* 0x000fc800000000ff */
[----:B------:R-:W-:-:S05]  /*bb10*/  SHF.R.S32.HI R208, RZ, 0x8, R208 ;  /* 0x00000008ffd07819 */ /* 0x000fca00000114d0 */
[----:B------:R0:W-:Y:S04]  /*bb20*/  @P4 STG.E.U8 desc[UR18][R226.64], R208 ;  /* 0x000000d0e2004986 */ /* 0x0001e8000c101112 */
[----:B0-----:R-:W3:Y:S01]  /*bb30*/  LDL.LU.64 R226, [R1+0x1b8] ;  /* 0x0001b80001e27983 */ /* 0x001ee20000300a00 */
[----:B------:R-:W-:-:S03]  /*bb40*/  LOP3.LUT R245, R0, 0xa, RZ, 0xfc, !PT ;  /* 0x0000000a00f57812 */ /* 0x000fc600078efcff */
[----:B------:R-:W4:Y:S01]  /*bb50*/  LDL.LU.64 R208, [R1+0xc0] ;  /* 0x0000c00001d07983 */ /* 0x000f220000300a00 */
[----:B------:R-:W-:Y:S01]  /*bb60*/  ISETP.LT.AND P4, PT, R245, UR4, !P0 ;  /* 0x00000004f5007c0c */ /* 0x000fe2000c781270 */
[----:B------:R-:W0:Y:S02]  /*bb70*/  LDCU UR4, c[0x0][0x39c] ;  /* 0x00007380ff0477ac */ /* 0x000e240008000800 */
[----:B--2---:R2:W-:Y:S02]  /*bb80*/  @P6 STG.E.U8 desc[UR18][R200.64], R244 ;  /* 0x000000f4c8006986 */ /* 0x0045e4000c101112 */
[----:B--2---:R-:W-:-:S04]  /*bb90*/  LOP3.LUT R200, R0, 0xb, RZ, 0xfc, !PT ;  /* 0x0000000b00c87812 */ /* 0x004fc800078efcff */
[----:B0-----:R-:W-:Y:S01]  /*bba0*/  ISETP.LT.AND P6, PT, R200, UR4, !P0 ;  /* 0x00000004c8007c0c */ /* 0x001fe2000c7c1270 */
[----:B------:R-:W0:Y:S01]  /*bbb0*/  LDCU UR4, c[0x0][0x39c] ;  /* 0x00007380ff0477ac */ /* 0x000e220008000800 */
[----:B------:R-:W-:Y:S02]  /*bbc0*/  PRMT R200, R244, 0x9910, RZ ;  /* 0x00009910f4c87816 */ /* 0x000fe400000000ff */
[----:B------:R-:W2:Y:S02]  /*bbd0*/  LDL.LU.64 R244, [R1+0xb8] ;  /* 0x0000b80001f47983 */ /* 0x000ea40000300a00 */
[----:B------:R-:W-:-:S05]  /*bbe0*/  SHF.R.S32.HI R200, RZ, 0x8, R200 ;  /* 0x00000008ffc87819 */ /* 0x000fca00000114c8 */
[----:B------:R0:W-:Y:S02]  /*bbf0*/  @P2 STG.E.U8 desc[UR18][R234.64], R200 ;  /* 0x000000c8ea002986 */ /* 0x0001e4000c101112 */
[----:B0-----:R-:W-:Y:S02]  /*bc00*/  LOP3.LUT R200, R0, 0xc, RZ, 0xfc, !PT ;  /* 0x0000000c00c87812 */ /* 0x001fe400078efcff */
[----:B------:R-:W5:Y:S02]  /*bc10*/  LDL.LU.64 R234, [R1+0xb0] ;  /* 0x0000b00001ea7983 */ /* 0x000f640000300a00 */
        /* <DEDUP_REMOVED lines=9> */
[----:B------:R0:W-:Y:S02]  /*bcb0*/  @P3 STG.E.U8 desc[UR18][R222.64], R200 ;  /* 0x000000c8de003986 */ /* 0x0001e4000c101112 */
[----:B0-----:R-:W-:Y:S02]  /*bcc0*/  LOP3.LUT R200, R0, 0xe, RZ, 0xfc, !PT ;  /* 0x0000000e00c87812 */ /* 0x001fe400078efcff */
[----:B------:R-:W3:Y:S02]  /*bcd0*/  LDL.LU.64 R222, [R1+0xa0] ;  /* 0x0000a00001de7983 */ /* 0x000ee40000300a00 */
[----:B------:R-:W-:Y:S01]  /*bce0*/  ISETP.LT.AND P3, PT, R200, UR4, !P0 ;  /* 0x00000004c8007c0c */ /* 0x000fe2000c761270 */
[----:B------:R-:W0:Y:S01]  /*bcf0*/  LDCU UR4, c[0x0][0x39c] ;  /* 0x00007380ff0477ac */ /* 0x000e220008000800 */
[----:B----4-:R4:W-:Y:S01]  /*bd00*/  @P4 STG.E.U8 desc[UR18][R208.64], R227 ;  /* 0x000000e3d0004986 */ /* 0x0109e2000c101112 */
[----:B------:R-:W-:Y:S02]  /*bd10*/  LOP3.LUT R200, R0, 0xf, RZ, 0xfc, !PT ;  /* 0x0000000f00c87812 */ /* 0x000fe400078efcff */
[----:B----4-:R-:W-:-:S04]  /*bd20*/  PRMT R208, R227, 0x9910, RZ ;  /* 0x00009910e3d07816 */ /* 0x010fc800000000ff */
[----:B------:R-:W-:Y:S02]  /*bd30*/  SHF.R.S32.HI R209, RZ, 0x8, R208 ;  /* 0x00000008ffd17819 */ /* 0x000fe400000114d0 */
[----:B0-----:R-:W-:Y:S01]  /*bd40*/  ISETP.LT.AND P4, PT, R200, UR4, !P0 ;  /* 0x00000004c8007c0c */ /* 0x001fe2000c781270 */
[----:B------:R-:W0:Y:S01]  /*bd50*/  LDCU UR4, c[0x0][0x39c] ;  /* 0x00007380ff0477ac */ /* 0x000e220008000800 */
[----:B------:R-:W4:Y:S04]  /*bd60*/  LDL.LU.64 R200, [R1+0x98] ;  /* 0x0000980001c87983 */ /* 0x000f280000300a00 */
[----:B------:R-:W3:Y:S04]  /*bd70*/  LDL.LU.64 R226, [R1+0x90] ;  /* 0x0000900001e27983 */ /* 0x000ee80000300a00 */
[----:B--2---:R2:W-:Y:S04]  /*bd80*/  @P6 STG.E.U8 desc[UR18][R244.64], R209 ;  /* 0x000000d1f4006986 */ /* 0x0045e8000c101112 */
[----:B--2---:R-:W5:Y:S01]  /*bd90*/  LDL.LU R245, [R1+0x1b0] ;  /* 0x0001b00001f57983 */ /* 0x004f620000300800 */
[----:B------:R-:W-:-:S04]  /*bda0*/  LOP3.LUT R208, R0, 0x10, RZ, 0xfc, !PT ;  /* 0x0000001000d07812 */ /* 0x000fc800078efcff */
[----:B0-----:R-:W-:Y:S01]  /*bdb0*/  ISETP.LT.AND P6, PT, R208, UR4, !P0 ;  /* 0x00000004d0007c0c */ /* 0x001fe2000c7c1270 */
[----:B------:R-:W0:Y:S01]  /*bdc0*/  LDCU UR4, c[0x0][0x39c] ;  /* 0x00007380ff0477ac */ /* 0x000e220008000800 */
[----:B------:R-:W-:Y:S01]  /*bdd0*/  LOP3.LUT R208, R0, 0x11, RZ, 0xfc, !PT ;  /* 0x0000001100d07812 */ /* 0x000fe200078efcff */
[----:B-----5:R2:W-:Y:S03]  /*bde0*/  @P2 STG.E.U8 desc[UR18][R234.64], R245 ;  /* 0x000000f5ea002986 */ /* 0x0205e6000c101112 */
[----:B0-----:R-:W-:Y:S01]  /*bdf0*/  ISETP.LT.AND P2, PT, R208, UR4, !P0 ;  /* 0x00000004d0007c0c */ /* 0x001fe2000c741270 */
[----:B------:R-:W0:Y:S01]  /*be00*/  LDCU UR4, c[0x0][0x39c] ;  /* 0x00007380ff0477ac */ /* 0x000e220008000800 */
[----:B------:R-:W-:Y:S01]  /*be10*/  PRMT R208, R245, 0x9910, RZ ;  /* 0x00009910f5d07816 */ /* 0x000fe200000000ff */
[----:B--2---:R-:W2:Y:S04]  /*be20*/  LDL.LU.64 R234, [R1+0x88] ;  /* 0x0000880001ea7983 */ /* 0x004ea80000300a00 */
[----:B------:R-:W5:Y:S01]  /*be30*/  LDL.LU.64 R244, [R1+0x80] ;  /* 0x0000800001f47983 */ /* 0x000f620000300a00 */
[----:B------:R-:W-:-:S02]  /*be40*/  SHF.R.S32.HI R209, RZ, 0x8, R208 ;  /* 0x00000008ffd17819 */ /* 0x000fc400000114d0 */
[----:B------:R-:W-:-:S03]  /*be50*/  LOP3.LUT R208, R0, 0x12, RZ, 0xfc, !PT ;  /* 0x0000001200d07812 */ /* 0x000fc600078efcff */
[----:B---3--:R3:W-:Y:S01]  /*be60*/  @P5 STG.E.U8 desc[UR18][R216.64], R209 ;  /* 0x000000d1d8005986 */ /* 0x0087e2000c101112 */
[----:B0-----:R-:W-:Y:S01]  /*be70*/  ISETP.LT.AND P5, PT, R208, UR4, !P0 ;  /* 0x00000004d0007c0c */ /* 0x001fe2000c7a1270 */
[----:B------:R-:W0:Y:S01]  /*be80*/  LDCU UR4, c[0x0][0x39c] ;  /* 0x00007380ff0477ac */ /* 0x000e220008000800 */
[----:B------:R-:W-:Y:S01]  /*be90*/  LOP3.LUT R208, R0, 0x13, RZ, 0xfc, !PT ;  /* 0x0000001300d07812 */ /* 0x000fe200078efcff */
[----:B------:R0:W-:Y:S03]  /*bea0*/  @P3 STG.E.U8 desc[UR18][R222.64], R230 ;  /* 0x000000e6de003986 */ /* 0x0001e6000c101112 */
[----:B0-----:R-:W-:Y:S01]  /*beb0*/  ISETP.LT.AND P3, PT, R208, UR4, !P0 ;  /* 0x00000004d0007c0c */ /* 0x001fe2000c761270 */
[----:B------:R-:W0:Y:S01]  /*bec0*/  LDCU UR4, c[0x0][0x39c] ;  /* 0x00007380ff0477ac */ /* 0x000e220008000800 */
[----:B---3--:R-:W3:Y:S04]  /*bed0*/  LDL.LU.64 R208, [R1+0x78] ;  /* 0x0000780001d07983 */ /* 0x008ee80000300a00 */
[----:B------:R-:W3:Y:S01]  /*bee0*/  LDL.LU.64 R222, [R1+0x70] ;  /* 0x0000700001de7983 */ /* 0x000ee20000300a00 */
[----:B------:R-:W-:-:S04]  /*bef0*/  PRMT R216, R230, 0x9910, RZ ;  /* 0x00009910e6d87816 */ /* 0x000fc800000000ff */
[----:B------:R-:W-:Y:S02]  /*bf00*/  SHF.R.S32.HI R217, RZ, 0x8, R216 ;  /* 0x00000008ffd97819 */ /* 0x000fe400000114d8 */
[----:B------:R-:W-:-:S03]  /*bf10*/  LOP3.LUT R216, R0, 0x14, RZ, 0xfc, !PT ;  /* 0x0000001400d87812 */ /* 0x000fc600078efcff */
[----:B----4-:R4:W-:Y:S01]  /*bf20*/  @P4 STG.E.U8 desc[UR18][R200.64], R217 ;  /* 0x000000d9c8004986 */ /* 0x0109e2000c101112 */
[----:B0-----:R-:W-:Y:S01]  /*bf30*/  ISETP.LT.AND P4, PT, R216, UR4, !P0 ;  /* 0x00000004d8007c0c */ /* 0x001fe2000c781270 */
[----:B------:R-:W0:Y:S02]  /*bf40*/  LDCU UR4, c[0x0][0x39c] ;  /* 0x00007380ff0477ac */ /* 0x000e240008000800 */
[----:B------:R1:W-:Y:S04]  /*bf50*/  @P6 STG.E.U8 desc[UR18][R226.64], R231 ;  /* 0x000000e7e2006986 */ /* 0x0003e8000c101112 */
[----:B----4-:R-:W4:Y:S04]  /*bf60*/  LDL.LU.64 R200, [R1+0x1a8] ;  /* 0x0001a80001c87983 */ /* 0x010f280000300a00 */
[----:B-1----:R-:W4:Y:S01]  /*bf70*/  LDL.LU.64 R226, [R1+0x68] ;  /* 0x0000680001e27983 */ /* 0x002f220000300a00 */
[----:B------:R-:W-:-:S04]  /*bf80*/  LOP3.LUT R216, R0, 0x15, RZ, 0xfc, !PT ;  /* 0x0000001500d87812 */ /* 0x000fc800078efcff */
[----:B0-----:R-:W-:Y:S01]  /*bf90*/  ISETP.LT.AND P6, PT, R216, UR4, !P0 ;  /* 0x00000004d8007c0c */ /* 0x001fe2000c7c1270 */
[----:B------:R-:W0:Y:S01]  /*bfa0*/  LDCU UR4, c[0x0][0x39c] ;  /* 0x00007380ff0477ac */ /* 0x000e220008000800 */
[----:B------:R-:W-:Y:S02]  /*bfb0*/  PRMT R216, R231, 0x9910, RZ ;  /* 0x00009910e7d87816 */ /* 0x000fe400000000ff */
[----:B------:R-:W4:Y:S02]  /*bfc0*/  LDL.LU.64 R230, [R1+0x60] ;  /* 0x0000600001e67983 */ /* 0x000f240000300a00 */
[----:B------:R-:W-:Y:S02]  /*bfd0*/  SHF.R.S32.HI R217, RZ, 0x8, R216 ;  /* 0x00000008ffd97819 */ /* 0x000fe400000114d8 */
[----:B------:R-:W-:-:S03]  /*bfe0*/  LOP3.LUT R216, R0, 0x16, RZ, 0xfc, !PT ;  /* 0x0000001600d87812 */ /* 0x000fc600078efcff */
[----:B--2---:R-:W-:Y:S04]  /*bff0*/  @P2 STG.E.U8 desc[UR18][R234.64], R217 ;  /* 0x000000d9ea002986 */ /* 0x004fe8000c101112 */
[----:B-----5:R1:W-:Y:S04]  /*c000*/  @P5 STG.E.U8 desc[UR18][R244.64], R238 ;  /* 0x000000eef4005986 */ /* 0x0203e8000c101112 */
[----:B-1----:R-:W2:Y:S01]  /*c010*/  LDL.LU.64 R244, [R1+0x58] ;  /* 0x0000580001f47983 */ /* 0x002ea20000300a00 */
[----:B0-----:R-:W-:Y:S01]  /*c020*/  ISETP.LT.AND P2, PT, R216, UR4, !P0 ;  /* 0x00000004d8007c0c */ /* 0x001fe2000c741270 */
[----:B------:R-:W0:Y:S01]  /*c030*/  LDCU UR4, c[0x0][0x39c] ;  /* 0x00007380ff0477ac */ /* 0x000e220008000800 */
[----:B------:R-:W-:Y:S01]  /*c040*/  LOP3.LUT R216, R0, 0x17, RZ, 0xfc, !PT ;  /* 0x0000001700d87812 */ /* 0x000fe200078efcff */
[----:B------:R-:W5:Y:S03]  /*c050*/  LDL.LU.64 R234, [R1+0x50] ;  /* 0x0000500001ea7983 */ /* 0x000f660000300a00 */
[----:B0-----:R-:W-:Y:S01]  /*c060*/  ISETP.LT.AND P5, PT, R216, UR4, !P0 ;  /* 0x00000004d8007c0c */ /* 0x001fe2000c7a1270 */
[----:B------:R-:W0:Y:S01]  /*c070*/  LDCU UR4, c[0x0][0x39c] ;  /* 0x00007380ff0477ac */ /* 0x000e220008000800 */
[----:B------:R-:W-:-:S04]  /*c080*/  PRMT R216, R238, 0x9910, RZ ;  /* 0x00009910eed87816 */ /* 0x000fc800000000ff */
[----:B------:R-:W-:Y:S02]  /*c090*/  SHF.R.S32.HI R217, RZ, 0x8, R216 ;  /* 0x00000008ffd97819 */ /* 0x000fe400000114d8 */
[----:B------:R-:W-:-:S03]  /*c0a0*/  LOP3.LUT R216, R0, 0x18, RZ, 0xfc, !PT ;  /* 0x0000001800d87812 */ /* 0x000fc600078efcff */
[----:B---3--:R1:W-:Y:S01]  /*c0b0*/  @P3 STG.E.U8 desc[UR18][R208.64], R217 ;  /* 0x000000d9d0003986 */ /* 0x0083e2000c101112 */
[----:B0-----:R-:W-:Y:S01]  /*c0c0*/  ISETP.LT.AND P3, PT, R216, UR4, !P0 ;  /* 0x00000004d8007c0c */ /* 0x001fe2000c761270 */
[----:B------:R-:W0:Y:S01]  /*c0d0*/  LDCU UR4, c[0x0][0x39c] ;  /* 0x00007380ff0477ac */ /* 0x000e220008000800 */
[----:B------:R-:W-:Y:S01]  /*c0e0*/  LOP3.LUT R216, R0, 0x19, RZ, 0xfc, !PT ;  /* 0x0000001900d87812 */ /* 0x000fe200078efcff */
[----:B------:R3:W-:Y:S04]  /*c0f0*/  @P4 STG.E.U8 desc[UR18][R222.64], R239 ;  /* 0x000000efde004986 */ /* 0x0007e8000c101112 */
[----:B-1----:R-:W5:Y:S01]  /*c100*/  LDL.LU.64 R208, [R1+0x1a0] ;  /* 0x0001a00001d07983 */ /* 0x002f620000300a00 */
[----:B0-----:R-:W-:Y:S01]  /*c110*/  ISETP.LT.AND P4, PT, R216, UR4, !P0 ;  /* 0x00000004d8007c0c */ /* 0x001fe2000c781270 */
[----:B------:R-:W0:Y:S02]  /*c120*/  LDCU UR4, c[0x0][0x39c] ;  /* 0x00007380ff0477ac */ /* 0x000e240008000800 */
[----:B------:R-:W5:Y:S01]  /*c130*/  LDL.LU.64 R216, [R1+0x48] ;  /* 0x0000480001d87983 */ /* 0x000f620000300a00 */
[----:B---3--:R-:W-:-:S03]  /*c140*/  PRMT R222, R239, 0x9910, RZ ;  /* 0x00009910efde7816 */ /* 0x008fc600000000ff */
[----:B------:R-:W3:Y:S01]  /*c150*/  LDL.LU.64 R238, [R1+0x40] ;  /* 0x0000400001ee7983 */ /* 0x000ee20000300a00 */
[----:B------:R-:W-:Y:S02]  /*c160*/  SHF.R.S32.HI R223, RZ, 0x8, R222 ;  /* 0x00000008ffdf7819 */ /* 0x000fe400000114de */
[----:B------:R-:W-:-:S03]  /*c170*/  LOP3.LUT R222, R0, 0x1a, RZ, 0xfc, !PT ;  /* 0x0000001a00de7812 */ /* 0x000fc600078efcff */
[----:B----4-:R1:W-:Y:S01]  /*c180*/  @P6 STG.E.U8 desc[UR18][R226.64], R223 ;  /* 0x000000dfe2006986 */ /* 0x0103e2000c101112 */
[----:B0-----:R-:W-:Y:S01]  /*c190*/  ISETP.LT.AND P6, PT, R222, UR4, !P0 ;  /* 0x00000004de007c0c */ /* 0x001fe2000c7c1270 */
[----:B------:R-:W0:Y:S01]  /*c1a0*/  LDCU UR4, c[0x0][0x39c] ;  /* 0x00007380ff0477ac */ /* 0x000e220008000800 */
[----:B------:R-:W-:Y:S01]  /*c1b0*/  LOP3.LUT R222, R0, 0x1b, RZ, 0xfc, !PT ;  /* 0x0000001b00de7812 */ /* 0x000fe200078efcff */
[----:B------:R-:W-:Y:S01]  /*c1c0*/  @P2 STG.E.U8 desc[UR18][R230.64], R240 ;  /* 0x000000f0e6002986 */ /* 0x000fe2000c101112 */
[----:B-1----:R-:W-:Y:S02]  /*c1d0*/  PRMT R226, R240, 0x9910, RZ ;  /* 0x00009910f0e27816 */ /* 0x002fe400000000ff */
[----:B0-----:R-:W-:Y:S01]  /*c1e0*/  ISETP.LT.AND P2, PT, R222, UR4, !P0 ;  /* 0x00000004de007c0c */ /* 0x001fe2000c741270 */
[----:B------:R-:W0:Y:S01]  /*c1f0*/  LDCU UR4, c[0x0][0x39c] ;  /* 0x00007380ff0477ac */ /* 0x000e220008000800 */
[----:B------:R-:W4:Y:S01]  /*c200*/  LDL.LU.64 R222, [R1+0x38] ;  /* 0x0000380001de7983 */ /* 0x000f220000300a00 */
[----:B------:R-:W-:-:S02]  /*c210*/  SHF.R.S32.HI R227, RZ, 0x8, R226 ;  /* 0x00000008ffe37819 */ /* 0x000fc400000114e2 */
[----:B------:R-:W-:-:S03]  /*c220*/  LOP3.LUT R226, R0, 0x1c, RZ, 0xfc, !PT ;  /* 0x0000001c00e27812 */ /* 0x000fc600078efcff */
[----:B--2---:R1:W-:Y:S04]  /*c230*/  @P5 STG.E.U8 desc[UR18][R244.64], R227 ;  /* 0x000000e3f4005986 */ /* 0x0043e8000c101112 */
[----:B-1----:R-:W2:Y:S01]  /*c240*/  LDL.LU.64 R244, [R1+0x30] ;  /* 0x0000300001f47983 */ /* 0x002ea20000300a00 */
[----:B0-----:R-:W-:Y:S01]  /*c250*/  ISETP.LT.AND P5, PT, R226, UR4, !P0 ;  /* 0x00000004e2007c0c */ /* 0x001fe2000c7a1270 */
[----:B------:R-:W0:Y:S01]  /*c260*/  LDCU UR4, c[0x0][0x39c] ;  /* 0x00007380ff0477ac */ /* 0x000e220008000800 */
[----:B------:R-:W-:Y:S01]  /*c270*/  LOP3.LUT R226, R0, 0x1d, RZ, 0xfc, !PT ;  /* 0x0000001d00e27812 */ /* 0x000fe200078efcff */
[----:B-----5:R1:W-:Y:S01]  /*c280*/  @P3 STG.E.U8 desc[UR18][R234.64], R242 ;  /* 0x000000f2ea003986 */ /* 0x0203e2000c101112 */
[----:B------:R-:W-:Y:S02]  /*c290*/  PRMT R230, R242, 0x9910, RZ ;  /* 0x00009910f2e67816 */ /* 0x000fe400000000ff */
[----:B0-----:R-:W-:Y:S01]  /*c2a0*/  ISETP.LT.AND P3, PT, R226, UR4, !P0 ;  /* 0x00000004e2007c0c */ /* 0x001fe2000c761270 */
[----:B------:R-:W0:Y:S01]  /*c2b0*/  LDCU UR4, c[0x0][0x39c] ;  /* 0x00007380ff0477ac */ /* 0x000e220008000800 */
[----:B------:R-:W5:Y:S01]  /*c2c0*/  LDL.LU.64 R226, [R1+0x28] ;  /* 0x0000280001e27983 */ /* 0x000f620000300a00 */
[----:B-1----:R-:W-:-:S02]  /*c2d0*/  SHF.R.S32.HI R235, RZ, 0x8, R230 ;  /* 0x00000008ffeb7819 */ /* 0x002fc400000114e6 */
[----:B------:R-:W-:Y:S01]  /*c2e0*/  LOP3.LUT R234, R0, 0x1e, RZ, 0xfc, !PT ;  /* 0x0000001e00ea7812 */ /* 0x000fe200078efcff */
[----:B------:R-:W5:Y:S04]  /*c2f0*/  LDL.LU.64 R230, [R1+0x20] ;  /* 0x0000200001e67983 */ /* 0x000f680000300a00 */
[----:B------:R1:W-:Y:S01]  /*c300*/  @P4 STG.E.U8 desc[UR18][R216.64], R235 ;  /* 0x000000ebd8004986 */ /* 0x0003e2000c101112 */
[----:B0-----:R-:W-:Y:S01]  /*c310*/  ISETP.LT.AND P4, PT, R234, UR4, !P0 ;  /* 0x00000004ea007c0c */ /* 0x001fe2000c781270 */
[----:B------:R-:W0:Y:S01]  /*c320*/  LDCU UR4, c[0x0][0x39c] ;  /* 0x00007380ff0477ac */ /* 0x000e220008000800 */
[----:B------:R-:W-:Y:S01]  /*c330*/  LOP3.LUT R234, R0, 0x1f, RZ, 0xfc, !PT ;  /* 0x0000001f00ea7812 */ /* 0x000fe200078efcff */
[----:B---3--:R3:W-:Y:S04]  /*c340*/  @P6 STG.E.U8 desc[UR18][R238.64], R243 ;  /* 0x000000f3ee006986 */ /* 0x0087e8000c101112 */
[----:B-1----:R-:W5:Y:S01]  /*c350*/  LDL.LU.64 R216, [R1+0x198] ;  /* 0x0001980001d87983 */ /* 0x002f620000300a00 */
[----:B0-----:R-:W-:Y:S01]  /*c360*/  ISETP.LT.AND P6, PT, R234, UR4, !P0 ;  /* 0x00000004ea007c0c */ /* 0x001fe2000c7c1270 */
[----:B------:R-:W0:Y:S02]  /*c370*/  LDCU UR4, c[0x0][0x39c] ;  /* 0x00007380ff0477ac */ /* 0x000e240008000800 */
[----:B------:R-:W5:Y:S01]  /*c380*/  LDL.LU.64 R234, [R1+0x18] ;  /* 0x0000180001ea7983 */ /* 0x000f620000300a00 */
[----:B---3--:R-:W-:-:S05]  /*c390*/  PRMT R238, R243, 0x9910, RZ ;  /* 0x00009910f3ee7816 */ /* 0x008fca00000000ff */
[----:B------:R-:W-:Y:S02]  /*c3a0*/  IMAD.MOV.U32 R240, RZ, RZ, R238 ;  /* 0x000000fffff07224 */ /* 0x000fe400078e00ee */
[----:B------:R-:W3:Y:S03]  /*c3b0*/  LDL.LU.64 R238, [R1+0x10] ;  /* 0x0000100001ee7983 */ /* 0x000ee60000300a00 */
[----:B------:R-:W-:-:S05]  /*c3c0*/  SHF.R.S32.HI R242, RZ, 0x8, R240 ;  /* 0x00000008fff27819 */ /* 0x000fca00000114f0 */
[----:B----4-:R1:W-:Y:S04]  /*c3d0*/  @P2 STG.E.U8 desc[UR18][R222.64], R242 ;  /* 0x000000f2de002986 */ /* 0x0103e8000c101112 */
[----:B-1----:R-:W4:Y:S04]  /*c3e0*/  LDL.LU.64 R222, [R1+0x190] ;  /* 0x0001900001de7983 */ /* 0x002f280000300a00 */
[----:B------:R-:W4:Y:S01]  /*c3f0*/  LDL.LU.64 R242, [R1+0x8] ;  /* 0x0000080001f27983 */ /* 0x000f220000300a00 */
[----:B------:R-:W-:-:S04]  /*c400*/  LOP3.LUT R240, R0, 0x20, RZ, 0xfc, !PT ;  /* 0x0000002000f07812 */ /* 0x000fc800078efcff */
[----:B0-----:R-:W-:Y:S01]  /*c410*/  ISETP.LT.AND P2, PT, R240, UR4, !P0 ;  /* 0x00000004f0007c0c */ /* 0x001fe2000c741270 */
[----:B------:R-:W0:Y:S01]  /*c420*/  LDCU UR4, c[0x0][0x39c] ;  /* 0x00007380ff0477ac */ /* 0x000e220008000800 */
[----:B------:R-:W-:Y:S01]  /*c430*/  LOP3.LUT R240, R0, 0x21, RZ, 0xfc, !PT ;  /* 0x0000002100f07812 */ /* 0x000fe200078efcff */
[----:B--2---:R1:W-:Y:S04]  /*c440*/  @P5 STG.E.U8 desc[UR18][R244.64], R248 ;  /* 0x000000f8f4005986 */ /* 0x0043e8000c101112 */
[----:B-1----:R-:W2:Y:S01]  /*c450*/  LDL.LU.64 R244, [R1] ;  /* 0x0000000001f47983 */ /* 0x002ea20000300a00 */
[----:B0-----:R-:W-:Y:S01]  /*c460*/  ISETP.LT.AND P5, PT, R240, UR4, !P0 ;  /* 0x00000004f0007c0c */ /* 0x001fe2000c7a1270 */
[----:B------:R-:W0:Y:S01]  /*c470*/  LDCU UR4, c[0x0][0x39c] ;  /* 0x00007380ff0477ac */ /* 0x000e220008000800 */
[----:B------:R-:W-:-:S02]  /*c480*/  PRMT R240, R248, 0x9910, RZ ;  /* 0x00009910f8f07816 */ /* 0x000fc400000000ff */
[----:B------:R-:W-:Y:S02]  /*c490*/  LOP3.LUT R248, R0, 0x22, RZ, 0xfc, !PT ;  /* 0x0000002200f87812 */ /* 0x000fe400078efcff */
[----:B------:R-:W-:-:S05]  /*c4a0*/  SHF.R.S32.HI R240, RZ, 0x8, R240 ;  /* 0x00000008fff07819 */ /* 0x000fca00000114f0 */
[----:B-----5:R1:W-:Y:S01]  /*c4b0*/  @P3 STG.E.U8 desc[UR18][R226.64], R240 ;  /* 0x000000f0e2003986 */ /* 0x0203e2000c101112 */
[----:B0-----:R-:W-:Y:S01]  /*c4c0*/  ISETP.LT.AND P3, PT, R248, UR4, !P0 ;  /* 0x00000004f8007c0c */ /* 0x001fe2000c761270 */
[----:B------:R-:W0:Y:S01]  /*c4d0*/  LDCU UR4, c[0x0][0x39c] ;  /* 0x00007380ff0477ac */ /* 0x000e220008000800 */
[----:B------:R-:W-:Y:S01]  /*c4e0*/  LOP3.LUT R248, R0, 0x23, RZ, 0xfc, !PT ;  /* 0x0000002300f87812 */ /* 0x000fe200078efcff */
[----:B------:R5:W-:Y:S04]  /*c4f0*/  @P4 STG.E.U8 desc[UR18][R230.64], R251 ;  /* 0x000000fbe6004986 */ /* 0x000be8000c101112 */
[----:B-1----:R-:W2:Y:S04]  /*c500*/  LDL.LU.64 R226, [R1+0x188] ;  /* 0x0001880001e27983 */ /* 0x002ea80000300a00 */
[----:B------:R-:W2:Y:S04]  /*c510*/  LDL.LU R240, [R1+0x180] ;  /* 0x0001800001f07983 */ /* 0x000ea80000300800 */
[----:B-----5:R-:W5:Y:S01]  /*c520*/  LDL.LU.64 R230, [R1+0x178] ;  /* 0x0001780001e67983 */ /* 0x020f620000300a00 */
[----:B0-----:R-:W-:Y:S01]  /*c530*/  ISETP.LT.AND P4, PT, R248, UR4, !P0 ;  /* 0x00000004f8007c0c */ /* 0x001fe2000c781270 */
[----:B------:R-:W0:Y:S01]  /*c540*/  LDCU UR4, c[0x0][0x39c] ;  /* 0x00007380ff0477ac */ /* 0x000e220008000800 */
[----:B------:R-:W-:-:S02]  /*c550*/  PRMT R248, R251, 0x9910, RZ ;  /* 0x00009910fbf87816 */ /* 0x000fc400000000ff */
[----:B------:R-:W-:Y:S02]  /*c560*/  LOP3.LUT R251, R0, 0x24, RZ, 0xfc, !PT ;  /* 0x0000002400fb7812 */ /* 0x000fe400078efcff */
[----:B------:R-:W-:-:S05]  /*c570*/  SHF.R.S32.HI R248, RZ, 0x8, R248 ;  /* 0x00000008fff87819 */ /* 0x000fca00000114f8 */
[----:B------:R1:W-:Y:S01]  /*c580*/  @P6 STG.E.U8 desc[UR18][R234.64], R248 ;  /* 0x000000f8ea006986 */ /* 0x0003e2000c101112 */
[----:B0-----:R-:W-:Y:S01]  /*c590*/  ISETP.LT.AND P6, PT, R251, UR4, !P0 ;  /* 0x00000004fb007c0c */ /* 0x001fe2000c7c1270 */
[----:B------:R-:W0:Y:S01]  /*c5a0*/  LDCU UR4, c[0x0][0x39c] ;  /* 0x00007380ff0477ac */ /* 0x000e220008000800 */
[----:B------:R-:W-:Y:S01]  /*c5b0*/  LOP3.LUT R251, R0, 0x25, RZ, 0xfc, !PT ;  /* 0x0000002500fb7812 */ /* 0x000fe200078efcff */
[----:B---3--:R3:W-:Y:S04]  /*c5c0*/  @P2 STG.E.U8 desc[UR18][R238.64], R250 ;  /* 0x000000faee002986 */ /* 0x0087e8000c101112 */
[----:B-1----:R-:W5:Y:S04]  /*c5d0*/  LDL.LU.64 R234, [R1+0x170] ;  /* 0x0001700001ea7983 */ /* 0x002f680000300a00 */
[----:B------:R-:W5:Y:S01]  /*c5e0*/  LDL.LU R248, [R1+0x168] ;  /* 0x0001680001f87983 */ /* 0x000f620000300800 */
[----:B0-----:R-:W-:Y:S01]  /*c5f0*/  ISETP.LT.AND P2, PT, R251, UR4, !P0 ;  /* 0x00000004fb007c0c */ /* 0x001fe2000c741270 */
[----:B------:R-:W0:Y:S01]  /*c600*/  LDCU UR4, c[0x0][0x39c] ;  /* 0x00007380ff0477ac */ /* 0x000e220008000800 */
[----:B---3--:R-:W-:Y:S01]  /*c610*/  PRMT R250, R250, 0x9910, RZ ;  /* 0x00009910fafa7816 */ /* 0x008fe200000000ff */
[----:B------:R-:W3:Y:S01]  /*c620*/  LDL.LU.64 R238, [R1+0x160] ;  /* 0x0001600001ee7983 */ /* 0x000ee20000300a00 */
[----:B------:R-:W-:-:S02]  /*c630*/  LOP3.LUT R251, R0, 0x26, RZ, 0xfc, !PT ;  /* 0x0000002600fb7812 */ /* 0x000fc400078efcff */
[----:B------:R-:W-:-:S05]  /*c640*/  SHF.R.S32.HI R250, RZ, 0x8, R250 ;  /* 0x00000008fffa7819 */ /* 0x000fca00000114fa */
[----:B----4-:R1:W-:Y:S01]  /*c650*/  @P5 STG.E.U8 desc[UR18][R242.64], R250 ;  /* 0x000000faf2005986 */ /* 0x0103e2000c101112 */
[----:B0-----:R-:W-:Y:S01]  /*c660*/  ISETP.LT.AND P5, PT, R251, UR4, !P0 ;  /* 0x00000004fb007c0c */ /* 0x001fe2000c7a1270 */
[----:B------:R-:W0:Y:S01]  /*c670*/  LDCU UR4, c[0x0][0x39c] ;  /* 0x00007380ff0477ac */ /* 0x000e220008000800 */
[----:B------:R-:W-:Y:S01]  /*c680*/  LOP3.LUT R251, R0, 0x27, RZ, 0xfc, !PT ;  /* 0x0000002700fb7812 */ /* 0x000fe200078efcff */
[----:B-1----:R-:W4:Y:S04]  /*c690*/  LDL.LU.64 R242, [R1+0x158] ;  /* 0x0001580001f27983 */ /* 0x002f280000300a00 */
[----:B------:R-:W3:Y:S04]  /*c6a0*/  LDL.LU R250, [R1+0x150] ;  /* 0x0001500001fa7983 */ /* 0x000ee80000300800 */
[----:B--2---:R1:W-:Y:S01]  /*c6b0*/  @P3 STG.E.U8 desc[UR18][R244.64], R249 ;  /* 0x000000f9f4003986 */ /* 0x0043e2000c101112 */
[----:B0-----:R-:W-:Y:S01]  /*c6c0*/  ISETP.LT.AND P3, PT, R251, UR4, !P0 ;  /* 0x00000004fb007c0c */ /* 0x001fe2000c761270 */
[----:B------:R-:W0:Y:S02]  /*c6d0*/  LDCU UR4, c[0x0][0x39c] ;  /* 0x00007380ff0477ac */ /* 0x000e240008000800 */
[----:B-1----:R-:W2:Y:S04]  /*c6e0*/  LDL.LU.64 R244, [R1+0x148] ;  /* 0x0001480001f47983 */ /* 0x002ea80000300a00 */
[----:B------:R-:W3:Y:S01]  /*c6f0*/  LDL.LU R251, [R1+0x144] ;  /* 0x0001440001fb7983 */ /* 0x000ee20000300800 */
[----:B------:R-:W-:-:S04]  /*c700*/  PRMT R249, R249, 0x9910, RZ ;  /* 0x00009910f9f97816 */ /* 0x000fc800000000ff */
[----:B------:R-:W-:-:S05]  /*c710*/  SHF.R.S32.HI R249, RZ, 0x8, R249 ;  /* 0x00000008fff97819 */ /* 0x000fca00000114f9 */
[----:B---3--:R1:W-:Y:S04]  /*c720*/  @P4 STG.E.U8 desc[UR18][R250.64], R249 ;  /* 0x000000f9fa004986 */ /* 0x0083e8000c101112 */
[----:B-1----:R-:W5:Y:S01]  /*c730*/  LDL.LU R249, [R1+0x140] ;  /* 0x0001400001f97983 */ /* 0x002f620000300800 */
[----:B------:R-:W-:-:S04]  /*c740*/  LOP3.LUT R251, R0, 0x28, RZ, 0xfc, !PT ;  /* 0x0000002800fb7812 */ /* 0x000fc800078efcff */
[----:B0-----:R-:W-:Y:S01]  /*c750*/  ISETP.LT.AND P4, PT, R251, UR4, !P0 ;  /* 0x00000004fb007c0c */ /* 0x001fe2000c781270 */
[----:B------:R-:W0:Y:S01]  /*c760*/  LDCU UR4, c[0x0][0x39c] ;  /* 0x00007380ff0477ac */ /* 0x000e220008000800 */
[----:B------:R-:W-:Y:S01]  /*c770*/  LOP3.LUT R250, R0, 0x29, RZ, 0xfc, !PT ;  /* 0x0000002900fa7812 */ /* 0x000fe200078efcff */
[----:B-----5:R1:W-:Y:S02]  /*c780*/  @P6 STG.E.U8 desc[UR18][R248.64], R241 ;  /* 0x000000f1f8006986 */ /* 0x0203e4000c101112 */
[----:B-1----:R-:W-:Y:S02]  /*c790*/  PRMT R248, R241, 0x9910, RZ ;  /* 0x00009910f1f87816 */ /* 0x002fe400000000ff */
[----:B------:R-:W3:Y:S01]  /*c7a0*/  LDL.LU R241, [R1+0x13c] ;  /* 0x00013c0001f17983 */ /* 0x000ee20000300800 */
[----:B0-----:R-:W-:Y:S01]  /*c7b0*/  ISETP.LT.AND P6, PT, R250, UR4, !P0 ;  /* 0x00000004fa007c0c */ /* 0x001fe2000c7c1270 */
[----:B------:R-:W0:Y:S01]  /*c7c0*/  LDCU UR4, c[0x0][0x39c] ;  /* 0x00007380ff0477ac */ /* 0x000e220008000800 */
[----:B------:R-:W-:-:S02]  /*c7d0*/  SHF.R.S32.HI R248, RZ, 0x8, R248 ;  /* 0x00000008fff87819 */ /* 0x000fc400000114f8 */
[----:B------:R-:W-:-:S03]  /*c7e0*/  LOP3.LUT R249, R0, 0x2a, RZ, 0xfc, !PT ;  /* 0x0000002a00f97812 */ /* 0x000fc600078efcff */
[----:B--2---:R1:W-:Y:S01]  /*c7f0*/  @P2 STG.E.U8 desc[UR18][R244.64], R248 ;  /* 0x000000f8f4002986 */ /* 0x0043e2000c101112 */
[----:B0-----:R-:W-:Y:S01]  /*c800*/  ISETP.LT.AND P2, PT, R249, UR4, !P0 ;  /* 0x00000004f9007c0c */ /* 0x001fe2000c741270 */
[----:B------:R-:W0:Y:S01]  /*c810*/  LDCU UR4, c[0x0][0x39c] ;  /* 0x00007380ff0477ac */ /* 0x000e220008000800 */
[----:B-1----:R-:W-:Y:S01]  /*c820*/  LOP3.LUT R244, R0, 0x2b, RZ, 0xfc, !PT ;  /* 0x0000002b00f47812 */ /* 0x002fe200078efcff */
[----:B----4-:R1:W-:Y:S03]  /*c830*/  @P5 STG.E.U8 desc[UR18][R242.64], R237 ;  /* 0x000000edf2005986 */ /* 0x0103e6000c101112 */
[----:B0-----:R-:W-:Y:S01]  /*c840*/  ISETP.LT.AND P5, PT, R244, UR4, !P0 ;  /* 0x00000004f4007c0c */ /* 0x001fe2000c7a1270 */
[----:B------:R-:W0:Y:S01]  /*c850*/  LDCU UR4, c[0x0][0x39c] ;  /* 0x00007380ff0477ac */ /* 0x000e220008000800 */
[----:B-1----:R-:W-:Y:S02]  /*c860*/  PRMT R242, R237, 0x9910, RZ ;  /* 0x00009910edf27816 */ /* 0x002fe400000000ff */
[----:B------:R-:W2:Y:S02]  /*c870*/  LDL.LU R237, [R1+0x138] ;  /* 0x0001380001ed7983 */ /* 0x000ea40000300800 */
[----:B------:R-:W-:-:S02]  /*c880*/  SHF.R.S32.HI R242, RZ, 0x8, R242 ;  /* 0x00000008fff27819 */ /* 0x000fc400000114f2 */
[----:B------:R-:W-:-:S03]  /*c890*/  LOP3.LUT R243, R0, 0x2c, RZ, 0xfc, !PT ;  /* 0x0000002c00f37812 */ /* 0x000fc600078efcff */
[----:B---3--:R-:W-:Y:S01]  /*c8a0*/  @P3 STG.E.U8 desc[UR18][R240.64], R242 ;  /* 0x000000f2f0003986 */ /* 0x008fe2000c101112 */
[----:B0-----:R-:W-:Y:S01]  /*c8b0*/  ISETP.LT.AND P3, PT, R243, UR4, !P0 ;  /* 0x00000004f3007c0c */ /* 0x001fe2000c761270 */
[----:B------:R-:W0:Y:S01]  /*c8c0*/  LDCU UR4, c[0x0][0x39c] ;  /* 0x00007380ff0477ac */ /* 0x000e220008000800 */
[----:B------:R-:W-:Y:S01]  /*c8d0*/  PRMT R243, R233, 0x9910, RZ ;  /* 0x00009910e9f37816 */ /* 0x000fe200000000ff */
[----:B------:R1:W-:Y:S04]  /*c8e0*/  @P4 STG.E.U8 desc[UR18][R238.64], R233 ;  /* 0x000000e9ee004986 */ /* 0x0003e8000c101112 */
[----:B-1----:R-:W3:Y:S01]  /*c8f0*/  LDL.LU R233, [R1+0x134] ;  /* 0x0001340001e97983 */ /* 0x002ee20000300800 */
[----:B------:R-:W-:-:S04]  /*c900*/  LOP3.LUT R240, R0, 0x2d, RZ, 0xfc, !PT ;  /* 0x0000002d00f07812 */ /* 0x000fc800078efcff */
[----:B0-----:R-:W-:Y:S01]  /*c910*/  ISETP.LT.AND P4, PT, R240, UR4, !P0 ;  /* 0x00000004f0007c0c */ /* 0x001fe2000c781270 */
[----:B------:R-:W0:Y:S01]  /*c920*/  LDCU UR4, c[0x0][0x39c] ;  /* 0x00007380ff0477ac */ /* 0x000e220008000800 */
[----:B------:R-:W-:Y:S02]  /*c930*/  SHF.R.S32.HI R238, RZ, 0x8, R243 ;  /* 0x00000008ffee7819 */ /* 0x000fe400000114f3 */
[----:B------:R-:W-:-:S03]  /*c940*/  LOP3.LUT R239, R0, 0x2e, RZ, 0xfc, !PT ;  /* 0x0000002e00ef7812 */ /* 0x000fc600078efcff */
[----:B--2---:R-:W-:Y:S01]  /*c950*/  @P6 STG.E.U8 desc[UR18][R236.64], R238 ;  /* 0x000000eeec006986 */ /* 0x004fe2000c101112 */
[----:B0-----:R-:W-:Y:S01]  /*c960*/  ISETP.LT.AND P6, PT, R239, UR4, !P0 ;  /* 0x00000004ef007c0c */ /* 0x001fe2000c7c1270 */
[----:B------:R-:W0:Y:S01]  /*c970*/  LDCU UR4, c[0x0][0x39c] ;  /* 0x00007380ff0477ac */ /* 0x000e220008000800 */
[----:B------:R-:W-:-:S04]  /*c980*/  PRMT R239, R229, 0x9910, RZ ;  /* 0x00009910e5ef7816 */ /* 0x000fc800000000ff */
[----:B------:R-:W-:Y:S01]  /*c990*/  SHF.R.S32.HI R239, RZ, 0x8, R239 ;  /* 0x00000008ffef7819 */ /* 0x000fe200000114ef */
[----:B------:R1:W-:Y:S04]  /*c9a0*/  @P2 STG.E.U8 desc[UR18][R234.64], R229 ;  /* 0x000000e5ea002986 */ /* 0x0003e8000c101112 */
[----:B-1----:R-:W2:Y:S01]  /*c9b0*/  LDL.LU R229, [R1+0x130] ;  /* 0x0001300001e57983 */ /* 0x002ea20000300800 */
[----:B------:R-:W-:-:S03]  /*c9c0*/  PRMT R235, R225, 0x9910, RZ ;  /* 0x00009910e1eb7816 */ /* 0x000fc600000000ff */
[----:B---3--:R-:W-:Y:S04]  /*c9d0*/  @P5 STG.E.U8 desc[UR18][R232.64], R239 ;  /* 0x000000efe8005986 */ /* 0x008fe8000c101112 */
[----:B------:R1:W-:Y:S04]  /*c9e0*/  @P3 STG.E.U8 desc[UR18][R230.64], R225 ;  /* 0x000000e1e6003986 */ /* 0x0003e8000c101112 */
[----:B-1----:R-:W3:Y:S01]  /*c9f0*/  LDL.LU R225, [R1+0x12c] ;  /* 0x00012c0001e17983 */ /* 0x002ee20000300800 */
[----:B------:R-:W-:-:S04]  /*ca00*/  LOP3.LUT R240, R0, 0x2f, RZ, 0xfc, !PT ;  /* 0x0000002f00f07812 */ /* 0x000fc800078efcff */
[----:B0-----:R-:W-:Y:S01]  /*ca10*/  ISETP.LT.AND P2, PT, R240, UR4, !P0 ;  /* 0x00000004f0007c0c */ /* 0x001fe2000c741270 */
[----:B------:R-:W0:Y:S01]  /*ca20*/  LDCU UR4, c[0x0][0x39c] ;  /* 0x00007380ff0477ac */ /* 0x000e220008000800 */
[----:B------:R-:W-:Y:S02]  /*ca30*/  LOP3.LUT R240, R0, 0x30, RZ, 0xfc, !PT ;  /* 0x0000003000f07812 */ /* 0x000fe400078efcff */
[----:B------:R-:W-:Y:S02]  /*ca40*/  PRMT R231, R221, 0x9910, RZ ;  /* 0x00009910dde77816 */ /* 0x000fe400000000ff */
[----:B------:R-:W-:Y:S02]  /*ca50*/  SHF.R.S32.HI R235, RZ, 0x8, R235 ;  /* 0x00000008ffeb7819 */ /* 0x000fe400000114eb */
[----:B------:R-:W-:Y:S02]  /*ca60*/  SHF.R.S32.HI R231, RZ, 0x8, R231 ;  /* 0x00000008ffe77819 */ /* 0x000fe400000114e7 */
[----:B0-----:R-:W-:Y:S01]  /*ca70*/  ISETP.LT.AND P5, PT, R240, UR4, !P0 ;  /* 0x00000004f0007c0c */ /* 0x001fe2000c7a1270 */
[----:B------:R-:W0:Y:S01]  /*ca80*/  LDCU UR4, c[0x0][0x39c] ;  /* 0x00007380ff0477ac */ /* 0x000e220008000800 */
[----:B--2---:R-:W-:Y:S04]  /*ca90*/  @P4 STG.E.U8 desc[UR18][R228.64], R235 ;  /* 0x000000ebe4004986 */ /* 0x004fe8000c101112 */
[----:B------:R1:W-:Y:S04]  /*caa0*/  @P6 STG.E.U8 desc[UR18][R226.64], R221 ;  /* 0x000000dde2006986 */ /* 0x0003e8000c101112 */
[----:B-1----:R-:W2:Y:S01]  /*cab0*/  LDL.LU R221, [R1+0x128] ;  /* 0x0001280001dd7983 */ /* 0x002ea20000300800 */
[----:B------:R-:W-:-:S02]  /*cac0*/  PRMT R227, R213, 0x9910, RZ ;  /* 0x00009910d5e37816 */ /* 0x000fc400000000ff */
[----:B------:R-:W-:-:S04]  /*cad0*/  LOP3.LUT R236, R0, 0x31, RZ, 0xfc, !PT ;  /* 0x0000003100ec7812 */ /* 0x000fc800078efcff */
[----:B0-----:R-:W-:Y:S01]  /*cae0*/  ISETP.LT.AND P3, PT, R236, UR4, !P0 ;  /* 0x00000004ec007c0c */ /* 0x001fe2000c761270 */
[----:B------:R-:W0:Y:S01]  /*caf0*/  LDCU UR4, c[0x0][0x39c] ;  /* 0x00007380ff0477ac */ /* 0x000e220008000800 */
[----:B---3--:R-:W-:Y:S04]  /*cb00*/  @P2 STG.E.U8 desc[UR18][R224.64], R231 ;  /* 0x000000e7e0002986 */ /* 0x008fe8000c101112 */
[----:B------:R1:W-:Y:S04]  /*cb10*/  @P5 STG.E.U8 desc[UR18][R222.64], R213 ;  /* 0x000000d5de005986 */ /* 0x0003e8000c101112 */
[----:B-1----:R-:W3:Y:S01]  /*cb20*/  LDL.LU R213, [R1+0x124] ;  /* 0x0001240001d57983 */ /* 0x002ee20000300800 */
[----:B------:R-:W-:-:S04]  /*cb30*/  LOP3.LUT R234, R0, 0x32, RZ, 0xfc, !PT ;  /* 0x0000003200ea7812 */ /* 0x000fc800078efcff */
[----:B0-----:R-:W-:Y:S01]  /*cb40*/  ISETP.LT.AND P4, PT, R234, UR4, !P0 ;  /* 0x00000004ea007c0c */ /* 0x001fe2000c781270 */
[----:B------:R-:W0:Y:S01]  /*cb50*/  LDCU UR4, c[0x0][0x39c] ;  /* 0x00007380ff0477ac */ /* 0x000e220008000800 */
[C---:B------:R-:W-:Y:S02]  /*cb60*/  LOP3.LUT R232, R0.reuse, 0x33, RZ, 0xfc, !PT ;  /* 0x0000003300e87812 */ /* 0x040fe400078efcff */
[----:B------:R-:W-:Y:S02]  /*cb70*/  LOP3.LUT R230, R0, 0x34, RZ, 0xfc, !PT ;  /* 0x0000003400e67812 */ /* 0x000fe400078efcff */
[----:B0-----:R-:W-:Y:S01]  /*cb80*/  ISETP.LT.AND P6, PT, R232, UR4, !P0 ;  /* 0x00000004e8007c0c */ /* 0x001fe2000c7c1270 */
[----:B------:R-:W0:Y:S01]  /*cb90*/  LDCU UR4, c[0x0][0x39c] ;  /* 0x00007380ff0477ac */ /* 0x000e220008000800 */
[----:B------:R-:W-:Y:S02]  /*cba0*/  PRMT R223, R205, 0x9910, RZ ;  /* 0x00009910cddf7816 */ /* 0x000fe400000000ff */
[----:B------:R-:W-:-:S02]  /*cbb0*/  SHF.R.S32.HI R227, RZ, 0x8, R227 ;  /* 0x00000008ffe37819 */ /* 0x000fc400000114e3 */
[----:B------:R-:W-:-:S03]  /*cbc0*/  SHF.R.S32.HI R223, RZ, 0x8, R223 ;  /* 0x00000008ffdf7819 */ /* 0x000fc600000114df */
[----:B--2---:R-:W-:Y:S01]  /*cbd0*/  @P3 STG.E.U8 desc[UR18][R220.64], R227 ;  /* 0x000000e3dc003986 */ /* 0x004fe2000c101112 */
[----:B0-----:R-:W-:-:S03]  /*cbe0*/  ISETP.LT.AND P2, PT, R230, UR4, !P0 ;  /* 0x00000004e6007c0c */ /* 0x001fc6000c741270 */
[----:B------:R0:W-:Y:S01]  /*cbf0*/  @P4 STG.E.U8 desc[UR18][R216.64], R205 ;  /* 0x000000cdd8004986 */ /* 0x0001e2000c101112 */
[----:B------:R-:W1:Y:S03]  /*cc00*/  LDCU UR4, c[0x0][0x39c] ;  /* 0x00007380ff0477ac */ /* 0x000e660008000800 */
[----:B0-----:R-:W2:Y:S01]  /*cc10*/  LDL.LU R205, [R1+0x120] ;  /* 0x0001200001cd7983 */ /* 0x001ea20000300800 */
[----:B------:R-:W-:Y:S02]  /*cc20*/  PRMT R217, R197, 0x9910, RZ ;  /* 0x00009910c5d97816 */ /* 0x000fe400000000ff */
[----:B------:R-:W-:-:S04]  /*cc30*/  LOP3.LUT R228, R0, 0x35, RZ, 0xfc, !PT ;  /* 0x0000003500e47812 */ /* 0x000fc800078efcff */
[----:B-1----:R-:W-:Y:S01]  /*cc40*/  ISETP.LT.AND P5, PT, R228, UR4, !P0 ;  /* 0x00000004e4007c0c */ /* 0x002fe2000c7a1270 */
[----:B------:R-:W0:Y:S01]  /*cc50*/  LDCU UR4, c[0x0][0x39c] ;  /* 0x00007380ff0477ac */ /* 0x000e220008000800 */
[----:B---3--:R-:W-:Y:S04]  /*cc60*/  @P6 STG.E.U8 desc[UR18][R212.64], R223 ;  /* 0x000000dfd4006986 */ /* 0x008fe8000c101112 */
[----:B------:R1:W-:Y:S04]  /*cc70*/  @P2 STG.E.U8 desc[UR18][R208.64], R197 ;  /* 0x000000c5d0002986 */ /* 0x0003e8000c101112 */
[----:B-1----:R-:W3:Y:S01]  /*cc80*/  LDL.LU R197, [R1+0x11c] ;  /* 0x00011c0001c57983 */ /* 0x002ee20000300800 */
[----:B------:R-:W-:-:S02]  /*cc90*/  LOP3.LUT R226, R0, 0x36, RZ, 0xfc, !PT ;  /* 0x0000003600e27812 */ /* 0x000fc400078efcff */
[----:B------:R-:W-:Y:S01]  /*cca0*/  LOP3.LUT R224, R0, 0x37, RZ, 0xfc, !PT ;  /* 0x0000003700e07812 */ /* 0x000fe200078efcff */
[----:B------:R-:W4:Y:S01]  /*ccb0*/  LDL.LU R250, [R1+0x10c] ;  /* 0x00010c0001fa7983 */ /* 0x000f220000300800 */
[----:B0-----:R-:W-:Y:S01]  /*ccc0*/  ISETP.LT.AND P3, PT, R226, UR4, !P0 ;  /* 0x00000004e2007c0c */ /* 0x001fe2000c761270 */
[----:B------:R-:W0:Y:S01]  /*ccd0*/  LDCU UR4, c[0x0][0x39c] ;  /* 0x00007380ff0477ac */ /* 0x000e220008000800 */
[----:B------:R-:W-:Y:S02]  /*cce0*/  LOP3.LUT R222, R0, 0x38, RZ, 0xfc, !PT ;  /* 0x0000003800de7812 */ /* 0x000fe400078efcff */
[----:B0-----:R-:W-:Y:S01]  /*ccf0*/  ISETP.LT.AND P4, PT, R224, UR4, !P0 ;  /* 0x00000004e0007c0c */ /* 0x001fe2000c781270 */
[----:B------:R-:W0:Y:S01]  /*cd00*/  LDCU UR4, c[0x0][0x39c] ;  /* 0x00007380ff0477ac */ /* 0x000e220008000800 */
[----:B------:R-:W-:Y:S02]  /*cd10*/  PRMT R209, R203, 0x9910, RZ ;  /* 0x00009910cbd17816 */ /* 0x000fe400000000ff */
[----:B------:R-:W-:-:S02]  /*cd20*/  SHF.R.S32.HI R217, RZ, 0x8, R217 ;  /* 0x00000008ffd97819 */ /* 0x000fc400000114d9 */
[----:B------:R-:W-:Y:S02]  /*cd30*/  SHF.R.S32.HI R209, RZ, 0x8, R209 ;  /* 0x00000008ffd17819 */ /* 0x000fe400000114d1 */
[----:B0-----:R-:W-:Y:S01]  /*cd40*/  ISETP.LT.AND P6, PT, R222, UR4, !P0 ;  /* 0x00000004de007c0c */ /* 0x001fe2000c7c1270 */
[----:B--2---:R-:W-:Y:S01]  /*cd50*/  @P5 STG.E.U8 desc[UR18][R204.64], R217 ;  /* 0x000000d9cc005986 */ /* 0x004fe2000c101112 */
[----:B------:R-:W0:Y:S03]  /*cd60*/  LDCU UR4, c[0x0][0x39c] ;  /* 0x00007380ff0477ac */ /* 0x000e260008000800 */
[----:B------:R1:W-:Y:S04]  /*cd70*/  @P3 STG.E.U8 desc[UR18][R200.64], R203 ;  /* 0x000000cbc8003986 */ /* 0x0003e8000c101112 */
[----:B-1----:R-:W2:Y:S01]  /*cd80*/  LDL.LU R203, [R1+0x118] ;  /* 0x0001180001cb7983 */ /* 0x002ea20000300800 */
[----:B------:R-:W-:-:S03]  /*cd90*/  PRMT R201, R207, 0x9910, RZ ;  /* 0x00009910cfc97816 */ /* 0x000fc600000000ff */
[----:B---3--:R-:W-:Y:S04]  /*cda0*/  @P4 STG.E.U8 desc[UR18][R196.64], R209 ;  /* 0x000000d1c4004986 */ /* 0x008fe8000c101112 */
[----:B------:R1:W-:Y:S04]  /*cdb0*/  @P6 STG.E.U8 desc[UR18][R198.64], R207 ;  /* 0x000000cfc6006986 */ /* 0x0003e8000c101112 */
[----:B-1----:R-:W3:Y:S01]  /*cdc0*/  LDL.LU R207, [R1+0x114] ;  /* 0x0001140001cf7983 */ /* 0x002ee20000300800 */
[C---:B------:R-:W-:Y:S02]  /*cdd0*/  LOP3.LUT R220, R0.reuse, 0x39, RZ, 0xfc, !PT ;  /* 0x0000003900dc7812 */ /* 0x040fe400078efcff */
[----:B------:R-:W-:Y:S01]  /*cde0*/  LOP3.LUT R216, R0, 0x3a, RZ, 0xfc, !PT ;  /* 0x0000003a00d87812 */ /* 0x000fe200078efcff */
[----:B------:R-:W5:Y:S01]  /*cdf0*/  LDL.LU R251, [R1+0x108] ;  /* 0x0001080001fb7983 */ /* 0x000f620000300800 */
[----:B0-----:R-:W-:Y:S01]  /*ce00*/  ISETP.LT.AND P2, PT, R220, UR4, !P0 ;  /* 0x00000004dc007c0c */ /* 0x001fe2000c741270 */
[----:B------:R-:W0:Y:S01]  /*ce10*/  LDCU UR4, c[0x0][0x39c] ;  /* 0x00007380ff0477ac */ /* 0x000e220008000800 */
[----:B------:R-:W-:-:S02]  /*ce20*/  SHF.R.S32.HI R201, RZ, 0x8, R201 ;  /* 0x00000008ffc97819 */ /* 0x000fc400000114c9 */
[----:B------:R-:W-:Y:S02]  /*ce30*/  PRMT R197, R219, 0x9910, RZ ;  /* 0x00009910dbc57816 */ /* 0x000fe400000000ff */
[----:B0-----:R-:W-:Y:S01]  /*ce40*/  ISETP.LT.AND P5, PT, R216, UR4, !P0 ;  /* 0x00000004d8007c0c */ /* 0x001fe2000c7a1270 */
[----:B------:R-:W0:Y:S06]  /*ce50*/  LDCU UR4, c[0x0][0x39c] ;  /* 0x00007380ff0477ac */ /* 0x000e2c0008000800 */
[----:B--2---:R-:W-:Y:S01]  /*ce60*/  @P2 STG.E.U8 desc[UR18][R202.64], R201 ;  /* 0x000000c9ca002986 */ /* 0x004fe2000c101112 */
[----:B------:R-:W-:-:S04]  /*ce70*/  LOP3.LUT R212, R0, 0x3b, RZ, 0xfc, !PT ;  /* 0x0000003b00d47812 */ /* 0x000fc800078efcff */
[----:B0-----:R-:W-:Y:S01]  /*ce80*/  ISETP.LT.AND P3, PT, R212, UR4, !P0 ;  /* 0x00000004d4007c0c */ /* 0x001fe2000c761270 */
[----:B------:R-:W0:Y:S01]  /*ce90*/  LDCU UR4, c[0x0][0x39c] ;  /* 0x00007380ff0477ac */ /* 0x000e220008000800 */
[----:B------:R-:W-:Y:S01]  /*cea0*/  LOP3.LUT R208, R0, 0x3c, RZ, 0xfc, !PT ;  /* 0x0000003c00d07812 */ /* 0x000fe200078efcff */
[----:B---3--:R1:W-:Y:S04]  /*ceb0*/  @P5 STG.E.U8 desc[UR18][R206.64], R219 ;  /* 0x000000dbce005986 */ /* 0x0083e8000c101112 */
[----:B-1----:R-:W2:Y:S01]  /*cec0*/  LDL.LU R219, [R1+0x110] ;  /* 0x0001100001db7983 */ /* 0x002ea20000300800 */
[----:B0-----:R-:W-:Y:S01]  /*ced0*/  ISETP.LT.AND P4, PT, R208, UR4, !P0 ;  /* 0x00000004d0007c0c */ /* 0x001fe2000c781270 */
[----:B------:R-:W0:Y:S01]  /*cee0*/  LDCU UR4, c[0x0][0x39c] ;  /* 0x00007380ff0477ac */ /* 0x000e220008000800 */
[----:B------:R-:W-:-:S02]  /*cef0*/  LOP3.LUT R204, R0, 0x3d, RZ, 0xfc, !PT ;  /* 0x0000003d00cc7812 */ /* 0x000fc400078efcff */
[----:B------:R-:W-:Y:S02]  /*cf00*/  LOP3.LUT R200, R0, 0x3e, RZ, 0xfc, !PT ;  /* 0x0000003e00c87812 */ /* 0x000fe400078efcff */
[----:B0-----:R-:W-:Y:S01]  /*cf10*/  ISETP.LT.AND P6, PT, R204, UR4, !P0 ;  /* 0x00000004cc007c0c */ /* 0x001fe2000c7c1270 */
[----:B------:R-:W0:Y:S01]  /*cf20*/  LDCU UR4, c[0x0][0x39c] ;  /* 0x00007380ff0477ac */ /* 0x000e220008000800 */
[----:B------:R-:W-:Y:S02]  /*cf30*/  LOP3.LUT R196, R0, 0x3f, RZ, 0xfc, !PT ;  /* 0x0000003f00c47812 */ /* 0x000fe400078efcff */
[----:B0-----:R-:W-:Y:S01]  /*cf40*/  ISETP.LT.AND P2, PT, R200, UR4, !P0 ;  /* 0x00000004c8007c0c */ /* 0x001fe2000c741270 */
[----:B------:R-:W0:Y:S01]  /*cf50*/  LDCU UR4, c[0x0][0x39c] ;  /* 0x00007380ff0477ac */ /* 0x000e220008000800 */
[----:B----4-:R-:W-:Y:S02]  /*cf60*/  PRMT R199, R250, 0x9910, RZ ;  /* 0x00009910fac77816 */ /* 0x010fe400000000ff */
[----:B------:R-:W-:-:S02]  /*cf70*/  SHF.R.S32.HI R197, RZ, 0x8, R197 ;  /* 0x00000008ffc57819 */ /* 0x000fc400000114c5 */
[----:B------:R-:W-:Y:S01]  /*cf80*/  SHF.R.S32.HI R199, RZ, 0x8, R199 ;  /* 0x00000008ffc77819 */ /* 0x000fe200000114c7 */
[----:B------:R-:W-:Y:S01]  /*cf90*/  VIADD R252, R252, UR5 ;  /* 0x00000005fcfc7c36 */ /* 0x000fe20008000000 */
[----:B------:R-:W-:Y:S01]  /*cfa0*/  LOP3.LUT R198, R0, 0x41, RZ, 0xfc, !PT ;  /* 0x0000004100c67812 */ /* 0x000fe200078efcff */
[----:B------:R-:W-:Y:S01]  /*cfb0*/  @P3 STG.E.U8 desc[UR18][R210.64], R197 ;  /* 0x000000c5d2003986 */ /* 0x000fe2000c101112 */
[----:B------:R-:W-:-:S03]  /*cfc0*/  F2FP.SATFINITE.E4M3.F32.PACK_AB_MERGE_C R203, R133, R132, RZ ;  /* 0x0000008485cb723e */ /* 0x000fc600048070ff */
[----:B------:R-:W-:Y:S01]  /*cfd0*/  @P4 STG.E.U8 desc[UR18][R214.64], R250 ;  /* 0x000000fad6004986 */ /* 0x000fe2000c101112 */
[----:B0-----:R-:W-:Y:S01]  /*cfe0*/  ISETP.LT.AND P5, PT, R196, UR4, !P0 ;  /* 0x00000004c4007c0c */ /* 0x001fe2000c7a1270 */
[----:B------:R-:W0:Y:S01]  /*cff0*/  LDCU UR4, c[0x0][0x39c] ;  /* 0x00007380ff0477ac */ /* 0x000e220008000800 */
[----:B------:R-:W-:Y:S02]  /*d000*/  LOP3.LUT R196, R0, 0x40, RZ, 0xfc, !PT ;  /* 0x0000004000c47812 */ /* 0x000fe400078efcff */
[----:B------:R-:W-:Y:S01]  /*d010*/  ISETP.LT.AND P4, PT, R198, UR7, !P0 ;  /* 0x00000007c6007c0c */ /* 0x000fe2000c781270 */
[----:B------:R-:W-:Y:S01]  /*d020*/  VIADD R198, R252, UR5 ;  /* 0x00000005fcc67c36 */ /* 0x000fe20008000000 */
[----:B------:R-:W-:Y:S01]  /*d030*/  ISETP.LT.AND P3, PT, R196, UR6, !P0 ;  /* 0x00000006c4007c0c */ /* 0x000fe2000c761270 */
[----:B------:R-:W1:Y:S01]  /*d040*/  LDCU UR7, c[0x0][0x39c] ;  /* 0x00007380ff0777ac */ /* 0x000e620008000800 */
[----:B------:R-:W-:Y:S02]  /*d050*/  LOP3.LUT R196, R0, 0x42, RZ, 0xfc, !PT ;  /* 0x0000004200c47812 */ /* 0x000fe400078efcff */
[----:B-----5:R-:W-:Y:S01]  /*d060*/  PRMT R201, R251, 0x9910, RZ ;  /* 0x00009910fbc97816 */ /* 0x020fe200000000ff */
[----:B------:R-:W3:Y:S03]  /*d070*/  LDCU UR6, c[0x0][0x39c] ;  /* 0x00007380ff0677ac */ /* 0x000ee60008000800 */
[----:B------:R-:W-:-:S02]  /*d080*/  SHF.R.S32.HI R201, RZ, 0x8, R201 ;  /* 0x00000008ffc97819 */ /* 0x000fc400000114c9 */
[----:B------:R-:W-:Y:S02]  /*d090*/  PRMT R202, R203, 0x9910, RZ ;  /* 0x00009910cbca7816 */ /* 0x000fe400000000ff */
[----:B------:R-:W-:Y:S02]  /*d0a0*/  LOP3.LUT R204, R0, 0x44, RZ, 0xfc, !PT ;  /* 0x0000004400cc7812 */ /* 0x000fe400078efcff */
[----:B------:R-:W-:-:S04]  /*d0b0*/  F2FP.SATFINITE.E4M3.F32.PACK_AB_MERGE_C R137, R137, R136, RZ ;  /* 0x000000888989723e */ /* 0x000fc800048070ff */
[----:B------:R-:W-:Y:S02]  /*d0c0*/  PRMT R136, R137, 0x9910, RZ ;  /* 0x0000991089887816 */ /* 0x000fe400000000ff */
[----:B------:R-:W-:Y:S02]  /*d0d0*/  F2FP.SATFINITE.E4M3.F32.PACK_AB_MERGE_C R143, R143, R142, RZ ;  /* 0x0000008e8f8f723e */ /* 0x000fe400048070ff */
[----:B------:R-:W-:Y:S02]  /*d0e0*/  F2FP.SATFINITE.E4M3.F32.PACK_AB_MERGE_C R145, R145, R144, RZ ;  /* 0x000000909191723e */ /* 0x000fe400048070ff */
[----:B------:R-:W-:Y:S02]  /*d0f0*/  F2FP.SATFINITE.E4M3.F32.PACK_AB_MERGE_C R147, R147, R146, RZ ;  /* 0x000000929393723e */ /* 0x000fe400048070ff */
[----:B------:R-:W-:Y:S02]  /*d100*/  F2FP.SATFINITE.E4M3.F32.PACK_AB_MERGE_C R149, R149, R148, RZ ;  /* 0x000000949595723e */ /* 0x000fe400048070ff */
[----:B------:R-:W-:-:S02]  /*d110*/  F2FP.SATFINITE.E4M3.F32.PACK_AB_MERGE_C R151, R151, R150, RZ ;  /* 0x000000969797723e */ /* 0x000fc400048070ff */
[----:B------:R-:W-:Y:S02]  /*d120*/  F2FP.SATFINITE.E4M3.F32.PACK_AB_MERGE_C R153, R153, R152, RZ ;  /* 0x000000989999723e */ /* 0x000fe400048070ff */
[----:B------:R-:W-:Y:S02]  /*d130*/  LOP3.LUT R142, R0, 0x56, RZ, 0xfc, !PT ;  /* 0x00000056008e7812 */ /* 0x000fe400078efcff */
[----:B------:R-:W-:Y:S01]  /*d140*/  F2FP.SATFINITE.E4M3.F32.PACK_AB_MERGE_C R155, R155, R154, RZ ;  /* 0x0000009a9b9b723e */ /* 0x000fe200048070ff */
[----:B--2---:R2:W-:Y:S04]  /*d150*/  @P6 STG.E.U8 desc[UR18][R218.64], R199 ;  /* 0x000000c7da006986 */ /* 0x0045e8000c101112 */
[----:B------:R-:W-:Y:S01]  /*d160*/  @P2 STG.E.U8 desc[UR18][R246.64], R251 ;  /* 0x000000fbf6002986 */ /* 0x000fe2000c101112 */
[----:B------:R-:W-:-:S02]  /*d170*/  IADD3 R132, P2, PT, R252, R3, RZ ;  /* 0x00000003fc847210 */ /* 0x000fc40007f5e0ff */
[----:B------:R-:W-:Y:S02]  /*d180*/  ISETP.LT.AND P6, PT, R196, UR8, !P0 ;  /* 0x00000008c4007c0c */ /* 0x000fe4000c7c1270 */
[-C--:B------:R-:W-:Y:S02]  /*d190*/  LEA.HI.X.SX32 R133, R252, R2.reuse, 0x1, P2 ;  /* 0x00000002fc857211 */ /* 0x080fe400010f0eff */
[-C--:B------:R-:W-:Y:S02]  /*d1a0*/  IADD3 R196, P2, PT, R198, R3.reuse, RZ ;  /* 0x00000003c6c47210 */ /* 0x080fe40007f5e0ff */
[----:B--2---:R-:W-:Y:S02]  /*d1b0*/  LOP3.LUT R199, R0, 0x43, RZ, 0xfc, !PT ;  /* 0x0000004300c77812 */ /* 0x004fe400078efcff */
[C---:B------:R-:W-:Y:S02]  /*d1c0*/  LEA.HI.X.SX32 R197, R198.reuse, R2, 0x1, P2 ;  /* 0x00000002c6c57211 */ /* 0x040fe400010f0eff */
[----:B0-----:R-:W-:Y:S01]  /*d1d0*/  ISETP.LT.AND P2, PT, R199, UR4, !P0 ;  /* 0x00000004c7007c0c */ /* 0x001fe2000c741270 */
[----:B------:R-:W0:Y:S01]  /*d1e0*/  LDCU UR4, c[0x0][0x39c] ;  /* 0x00007380ff0477ac */ /* 0x000e220008000800 */
[----:B------:R-:W-:Y:S01]  /*d1f0*/  VIADD R199, R198, UR5 ;  /* 0x00000005c6c77c36 */ /* 0x000fe20008000000 */
[----:B------:R2:W-:Y:S04]  /*d200*/  @P5 STG.E.U8 desc[UR18][R132.64], R201 ;  /* 0x000000c984005986 */ /* 0x0005e8000c101112 */
[----:B------:R4:W-:Y:S01]  /*d210*/  @P3 STG.E.U8 desc[UR18][R196.64], R203 ;  /* 0x000000cbc4003986 */ /* 0x0009e2000c101112 */
[C---:B------:R-:W-:Y:S01]  /*d220*/  IADD3 R198, P3, PT, R199.reuse, R3, RZ ;  /* 0x00000003c7c67210 */ /* 0x040fe20007f7e0ff */
[----:B------:R-:W-:-:S03]  /*d230*/  VIADD R200, R199, UR5 ;  /* 0x00000005c7c87c36 */ /* 0x000fc60008000000 */
[-C--:B------:R-:W-:Y:S02]  /*d240*/  LEA.HI.X.SX32 R199, R199, R2.reuse, 0x1, P3 ;  /* 0x00000002c7c77211 */ /* 0x080fe400018f0eff */
[----:B--2---:R-:W-:Y:S02]  /*d250*/  SHF.R.S32.HI R201, RZ, 0x8, R202 ;  /* 0x00000008ffc97819 */ /* 0x004fe400000114ca */
[----:B------:R-:W-:Y:S02]  /*d260*/  LOP3.LUT R133, R0, 0x45, RZ, 0xfc, !PT ;  /* 0x0000004500857812 */ /* 0x000fe400078efcff */
[----:B------:R-:W-:Y:S01]  /*d270*/  IADD3 R132, P5, PT, R200, R3, RZ ;  /* 0x00000003c8847210 */ /* 0x000fe20007fbe0ff */
[----:B------:R2:W-:Y:S01]  /*d280*/  @P4 STG.E.U8 desc[UR18][R198.64], R201 ;  /* 0x000000c9c6004986 */ /* 0x0005e2000c101112 */
[----:B----4-:R-:W-:Y:S02]  /*d290*/  LOP3.LUT R196, R0, 0x46, RZ, 0xfc, !PT ;  /* 0x0000004600c47812 */ /* 0x010fe400078efcff */
[----:B-1----:R-:W-:Y:S01]  /*d2a0*/  ISETP.LT.AND P4, PT, R133, UR7, !P0 ;  /* 0x0000000785007c0c */ /* 0x002fe2000c781270 */
[----:B------:R-:W1:Y:S01]  /*d2b0*/  LDCU UR7, c[0x0][0x39c] ;  /* 0x00007380ff0777ac */ /* 0x000e620008000800 */
[C---:B------:R-:W-:Y:S01]  /*d2c0*/  LEA.HI.X.SX32 R133, R200.reuse, R2, 0x1, P5 ;  /* 0x00000002c8857211 */ /* 0x040fe200028f0eff */
[----:B------:R-:W-:Y:S01]  /*d2d0*/  VIADD R200, R200, UR5 ;  /* 0x00000005c8c87c36 */ /* 0x000fe20008000000 */
[----:B------:R-:W-:-:S02]  /*d2e0*/  F2FP.SATFINITE.E4M3.F32.PACK_AB_MERGE_C R203, R135, R134, RZ ;  /* 0x0000008687cb723e */ /* 0x000fc400048070ff */
[----:B0-----:R-:W-:Y:S01]  /*d2f0*/  ISETP.LT.AND P5, PT, R196, UR4, !P0 ;  /* 0x00000004c4007c0c */ /* 0x001fe2000c7a1270 */
[----:B------:R-:W0:Y:S01]  /*d300*/  LDCU UR4, c[0x0][0x39c] ;  /* 0x00007380ff0477ac */ /* 0x000e220008000800 */
[----:B------:R-:W-:Y:S01]  /*d310*/  PRMT R135, R203, 0x9910, RZ ;  /* 0x00009910cb877816 */ /* 0x000fe200000000ff */
[----:B------:R4:W-:Y:S01]  /*d320*/  @P6 STG.E.U8 desc[UR18][R132.64], R203 ;  /* 0x000000cb84006986 */ /* 0x0009e2000c101112 */
[----:B---3--:R-:W-:Y:S01]  /*d330*/  ISETP.LT.AND P3, PT, R204, UR6, !P0 ;  /* 0x00000006cc007c0c */ /* 0x008fe2000c761270 */
[----:B------:R-:W3:Y:S01]  /*d340*/  LDCU UR6, c[0x0][0x39c] ;  /* 0x00007380ff0677ac */ /* 0x000ee20008000800 */
[C---:B------:R-:W-:Y:S01]  /*d350*/  IADD3 R134, P6, PT, R200.reuse, R3, RZ ;  /* 0x00000003c8867210 */ /* 0x040fe20007fde0ff */
[C---:B--2---:R-:W-:Y:S02]  /*d360*/  VIADD R198, R200.reuse, UR5 ;  /* 0x00000005c8c67c36 */ /* 0x044fe40008000000 */
[----:B------:R-:W-:Y:S01]  /*d370*/  IMAD.MOV.U32 R199, RZ, RZ, R135 ;  /* 0x000000ffffc77224 */ /* 0x000fe200078e0087 */
[----:B------:R-:W-:-:S02]  /*d380*/  LEA.HI.X.SX32 R135, R200, R2, 0x1, P6 ;  /* 0x00000002c8877211 */ /* 0x000fc400030f0eff */
[CC--:B------:R-:W-:Y:S02]  /*d390*/  IADD3 R196, P6, PT, R198.reuse, R3.reuse, RZ ;  /* 0x00000003c6c47210 */ /* 0x0c0fe40007fde0ff */
[----:B------:R-:W-:Y:S02]  /*d3a0*/  SHF.R.S32.HI R199, RZ, 0x8, R199 ;  /* 0x00000008ffc77819 */ /* 0x000fe400000114c7 */
[C---:B------:R-:W-:Y:S01]  /*d3b0*/  LEA.HI.X.SX32 R197, R198.reuse, R2, 0x1, P6 ;  /* 0x00000002c6c57211 */ /* 0x040fe200030f0eff */
[----:B------:R-:W-:Y:S01]  /*d3c0*/  VIADD R198, R198, UR5 ;  /* 0x00000005c6c67c36 */ /* 0x000fe20008000000 */
[C---:B----4-:R-:W-:Y:S01]  /*d3d0*/  LOP3.LUT R132, R0.reuse, 0x47, RZ, 0xfc, !PT ;  /* 0x0000004700847812 */ /* 0x050fe200078efcff */
[----:B------:R2:W-:Y:S01]  /*d3e0*/  @P2 STG.E.U8 desc[UR18][R134.64], R199 ;  /* 0x000000c786002986 */ /* 0x0005e2000c101112 */
[----:B------:R-:W-:Y:S02]  /*d3f0*/  LOP3.LUT R133, R0, 0x48, RZ, 0xfc, !PT ;  /* 0x0000004800857812 */ /* 0x000fe400078efcff */
[----:B0-----:R-:W-:Y:S01]  /*d400*/  ISETP.LT.AND P2, PT, R132, UR4, !P0 ;  /* 0x0000000484007c0c */ /* 0x001fe2000c741270 */
[----:B------:R0:W-:Y:S01]  /*d410*/  @P3 STG.E.U8 desc[UR18][R196.64], R137 ;  /* 0x00000089c4003986 */ /* 0x0001e2000c101112 */
[----:B------:R-:W-:Y:S01]  /*d420*/  IADD3 R132, P6, PT, R198, R3, RZ ;  /* 0x00000003c6847210 */ /* 0x000fe20007fde0ff */
[----:B------:R-:W4:Y:S01]  /*d430*/  LDCU UR4, c[0x0][0x39c] ;  /* 0x00007380ff0477ac */ /* 0x000f220008000800 */
[----:B---3--:R-:W-:-:S02]  /*d440*/  ISETP.LT.AND P3, PT, R133, UR6, !P0 ;  /* 0x0000000685007c0c */ /* 0x008fc4000c761270 */
[C---:B------:R-:W-:Y:S01]  /*d450*/  LEA.HI.X.SX32 R133, R198.reuse, R2, 0x1, P6 ;  /* 0x00000002c6857211 */ /* 0x040fe200030f0eff */
[----:B------:R-:W-:Y:S01]  /*d460*/  VIADD R198, R198, UR5 ;  /* 0x00000005c6c67c36 */ /* 0x000fe20008000000 */
[----:B------:R-:W3:Y:S01]  /*d470*/  LDCU UR6, c[0x0][0x39c] ;  /* 0x00007380ff0677ac */ /* 0x000ee20008000800 */
[----:B--2---:R-:W-:Y:S02]  /*d480*/  SHF.R.S32.HI R199, RZ, 0x8, R136 ;  /* 0x00000008ffc77819 */ /* 0x004fe40000011488 */
[----:B0-----:R-:W-:-:S03]  /*d490*/  F2FP.SATFINITE.E4M3.F32.PACK_AB_MERGE_C R197, R139, R138, RZ ;  /* 0x0000008a8bc5723e */ /* 0x001fc600048070ff */
[----:B------:R0:W-:Y:S01]  /*d4a0*/  @P4 STG.E.U8 desc[UR18][R132.64], R199 ;  /* 0x000000c784004986 */ /* 0x0001e2000c101112 */
[CC--:B------:R-:W-:Y:S01]  /*d4b0*/  IADD3 R134, P4, PT, R198.reuse, R3.reuse, RZ ;  /* 0x00000003c6867210 */ /* 0x0c0fe20007f9e0ff */
[C---:B------:R-:W-:Y:S01]  /*d4c0*/  VIADD R138, R198.reuse, UR5 ;  /* 0x00000005c68a7c36 */ /* 0x040fe20008000000 */
[----:B------:R-:W-:Y:S02]  /*d4d0*/  PRMT R139, R197, 0x9910, RZ ;  /* 0x00009910c58b7816 */ /* 0x000fe400000000ff */
[-C--:B------:R-:W-:Y:S02]  /*d4e0*/  LEA.HI.X.SX32 R135, R198, R2.reuse, 0x1, P4 ;  /* 0x00000002c6877211 */ /* 0x080fe400020f0eff */
[C---:B------:R-:W-:Y:S02]  /*d4f0*/  IADD3 R136, P4, PT, R138.reuse, R3, RZ ;  /* 0x000000038a887210 */ /* 0x040fe40007f9e0ff */
[----:B------:R-:W-:Y:S02]  /*d500*/  SHF.R.S32.HI R139, RZ, 0x8, R139 ;  /* 0x00000008ff8b7819 */ /* 0x000fe4000001148b */
[C---:B------:R-:W-:Y:S01]  /*d510*/  LEA.HI.X.SX32 R137, R138.reuse, R2, 0x1, P4 ;  /* 0x000000028a897211 */ /* 0x040fe200020f0eff */
[----:B------:R-:W-:Y:S01]  /*d520*/  VIADD R138, R138, UR5 ;  /* 0x000000058a8a7c36 */ /* 0x000fe20008000000 */
[----:B------:R2:W-:Y:S01]  /*d530*/  @P5 STG.E.U8 desc[UR18][R134.64], R197 ;  /* 0x000000c586005986 */ /* 0x0005e2000c101112 */
[----:B------:R-:W-:-:S02]  /*d540*/  LOP3.LUT R196, R0, 0x4a, RZ, 0xfc, !PT ;  /* 0x0000004a00c47812 */ /* 0x000fc400078efcff */
[----:B0-----:R-:W-:Y:S01]  /*d550*/  LOP3.LUT R133, R0, 0x4b, RZ, 0xfc, !PT ;  /* 0x0000004b00857812 */ /* 0x001fe200078efcff */
[----:B------:R0:W-:Y:S01]  /*d560*/  @P2 STG.E.U8 desc[UR18][R136.64], R139 ;  /* 0x0000008b88002986 */ /* 0x0001e2000c101112 */
[-C--:B------:R-:W-:Y:S02]  /*d570*/  IADD3 R132, P2, PT, R138, R3.reuse, RZ ;  /* 0x000000038a847210 */ /* 0x080fe40007f5e0ff */
[----:B------:R-:W-:Y:S02]  /*d580*/  LOP3.LUT R200, R0, 0x49, RZ, 0xfc, !PT ;  /* 0x0000004900c87812 */ /* 0x000fe400078efcff */
[----:B----4-:R-:W-:Y:S01]  /*d590*/  ISETP.LT.AND P4, PT, R196, UR4, !P0 ;  /* 0x00000004c4007c0c */ /* 0x010fe2000c781270 */
[----:B------:R-:W4:Y:S01]  /*d5a0*/  LDCU UR4, c[0x0][0x39c] ;  /* 0x00007380ff0477ac */ /* 0x000f220008000800 */
[----:B---3--:R-:W-:Y:S02]  /*d5b0*/  ISETP.LT.AND P5, PT, R133, UR6, !P0 ;  /* 0x0000000685007c0c */ /* 0x008fe4000c7a1270 */
[----:B------:R-:W-:Y:S01]  /*d5c0*/  F2FP.SATFINITE.E4M3.F32.PACK_AB_MERGE_C R199, R141, R140, RZ ;  /* 0x0000008c8dc7723e */ /* 0x000fe200048070ff */
[----:B------:R-:W3:Y:S01]  /*d5d0*/  LDCU UR6, c[0x0][0x39c] ;  /* 0x00007380ff0677ac */ /* 0x000ee20008000800 */
[C---:B------:R-:W-:Y:S01]  /*d5e0*/  LEA.HI.X.SX32 R133, R138.reuse, R2, 0x1, P2 ;  /* 0x000000028a857211 */ /* 0x040fe200010f0eff */
[----:B------:R-:W-:Y:S01]  /*d5f0*/  VIADD R138, R138, UR5 ;  /* 0x000000058a8a7c36 */ /* 0x000fe20008000000 */
[----:B-1----:R-:W-:Y:S01]  /*d600*/  ISETP.LT.AND P6, PT, R200, UR7, !P0 ;  /* 0x00000007c8007c0c */ /* 0x002fe2000c7c1270 */
[----:B------:R-:W1:Y:S02]  /*d610*/  LDCU UR7, c[0x0][0x39c] ;  /* 0x00007380ff0777ac */ /* 0x000e640008000800 */
[----:B------:R5:W-:Y:S01]  /*d620*/  @P3 STG.E.U8 desc[UR18][R132.64], R199 ;  /* 0x000000c784003986 */ /* 0x000be2000c101112 */
[C---:B--2---:R-:W-:Y:S01]  /*d630*/  IADD3 R134, P3, PT, R138.reuse, R3, RZ ;  /* 0x000000038a867210 */ /* 0x044fe20007f7e0ff */
[----:B0-----:R-:W-:Y:S01]  /*d640*/  VIADD R139, R138, UR5 ;  /* 0x000000058a8b7c36 */ /* 0x001fe20008000000 */
[----:B------:R-:W-:-:S02]  /*d650*/  PRMT R141, R199, 0x9910, RZ ;  /* 0x00009910c78d7816 */ /* 0x000fc400000000ff */
[-C--:B------:R-:W-:Y:S02]  /*d660*/  LEA.HI.X.SX32 R135, R138, R2.reuse, 0x1, P3 ;  /* 0x000000028a877211 */ /* 0x080fe400018f0eff */
[CC--:B------:R-:W-:Y:S02]  /*d670*/  IADD3 R136, P3, PT, R139.reuse, R3.reuse, RZ ;  /* 0x000000038b887210 */ /* 0x0c0fe40007f7e0ff */
[----:B------:R-:W-:Y:S02]  /*d680*/  SHF.R.S32.HI R141, RZ, 0x8, R141 ;  /* 0x00000008ff8d7819 */ /* 0x000fe4000001148d */
[C---:B------:R-:W-:Y:S02]  /*d690*/  LOP3.LUT R138, R0.reuse, 0x4d, RZ, 0xfc, !PT ;  /* 0x0000004d008a7812 */ /* 0x040fe400078efcff */
[C---:B------:R-:W-:Y:S01]  /*d6a0*/  LEA.HI.X.SX32 R137, R139.reuse, R2, 0x1, P3 ;  /* 0x000000028b897211 */ /* 0x040fe200018f0eff */
[----:B------:R-:W-:Y:S01]  /*d6b0*/  VIADD R139, R139, UR5 ;  /* 0x000000058b8b7c36 */ /* 0x000fe20008000000 */
[----:B------:R-:W-:Y:S01]  /*d6c0*/  LOP3.LUT R196, R0, 0x4c, RZ, 0xfc, !PT ;  /* 0x0000004c00c47812 */ /* 0x000fe200078efcff */
[----:B------:R0:W-:Y:S01]  /*d6d0*/  @P6 STG.E.U8 desc[UR18][R134.64], R141 ;  /* 0x0000008d86006986 */ /* 0x0001e2000c101112 */
[----:B----4-:R-:W-:Y:S01]  /*d6e0*/  ISETP.LT.AND P3, PT, R138, UR4, !P0 ;  /* 0x000000048a007c0c */ /* 0x010fe2000c761270 */
[----:B------:R-:W2:Y:S01]  /*d6f0*/  LDCU UR4, c[0x0][0x39c] ;  /* 0x00007380ff0477ac */ /* 0x000ea20008000800 */
[----:B------:R-:W-:Y:S01]  /*d700*/  PRMT R138, R143, 0x9910, RZ ;  /* 0x000099108f8a7816 */ /* 0x000fe200000000ff */
[----:B------:R4:W-:Y:S01]  /*d710*/  @P4 STG.E.U8 desc[UR18][R136.64], R143 ;  /* 0x0000008f88004986 */ /* 0x0009e2000c101112 */
[----:B-----5:R-:W-:-:S02]  /*d720*/  IADD3 R132, P4, PT, R139, R3, RZ ;  /* 0x000000038b847210 */ /* 0x020fc40007f9e0ff */
[----:B-1----:R-:W-:Y:S01]  /*d730*/  ISETP.LT.AND P2, PT, R196, UR7, !P0 ;  /* 0x00000007c4007c0c */ /* 0x002fe2000c741270 */
[----:B------:R-:W1:Y:S01]  /*d740*/  LDCU UR7, c[0x0][0x39c] ;  /* 0x00007380ff0777ac */ /* 0x000e620008000800 */
[C---:B------:R-:W-:Y:S01]  /*d750*/  LEA.HI.X.SX32 R133, R139.reuse, R2, 0x1, P4 ;  /* 0x000000028b857211 */ /* 0x040fe200020f0eff */
[----:B------:R-:W-:Y:S01]  /*d760*/  VIADD R139, R139, UR5 ;  /* 0x000000058b8b7c36 */ /* 0x000fe20008000000 */
[----:B0-----:R-:W-:Y:S02]  /*d770*/  SHF.R.S32.HI R141, RZ, 0x8, R138 ;  /* 0x00000008ff8d7819 */ /* 0x001fe4000001148a */
[----:B------:R-:W-:-:S03]  /*d780*/  LOP3.LUT R140, R0, 0x4e, RZ, 0xfc, !PT ;  /* 0x0000004e008c7812 */ /* 0x000fc600078efcff */
[----:B------:R0:W-:Y:S01]  /*d790*/  @P5 STG.E.U8 desc[UR18][R132.64], R141 ;  /* 0x0000008d84005986 */ /* 0x0001e2000c101112 */
[C---:B------:R-:W-:Y:S01]  /*d7a0*/  IADD3 R134, P5, PT, R139.reuse, R3, RZ ;  /* 0x000000038b867210 */ /* 0x040fe20007fbe0ff */
[----:B------:R-:W-:Y:S01]  /*d7b0*/  VIADD R138, R139, UR5 ;  /* 0x000000058b8a7c36 */ /* 0x000fe20008000000 */
[----:B---3--:R-:W-:Y:S01]  /*d7c0*/  ISETP.LT.AND P4, PT, R140, UR6, !P0 ;  /* 0x000000068c007c0c */ /* 0x008fe2000c781270 */
[----:B------:R-:W3:Y:S01]  /*d7d0*/  LDCU UR6, c[0x0][0x39c] ;  /* 0x00007380ff0677ac */ /* 0x000ee20008000800 */
[----:B----4-:R-:W-:Y:S02]  /*d7e0*/  LOP3.LUT R136, R0, 0x4f, RZ, 0xfc, !PT ;  /* 0x0000004f00887812 */ /* 0x010fe400078efcff */
[----:B------:R-:W-:Y:S02]  /*d7f0*/  PRMT R140, R145, 0x9910, RZ ;  /* 0x00009910918c7816 */ /* 0x000fe400000000ff */
[----:B------:R-:W-:Y:S02]  /*d800*/  LEA.HI.X.SX32 R135, R139, R2, 0x1, P5 ;  /* 0x000000028b877211 */ /* 0x000fe400028f0eff */
[----:B--2---:R-:W-:-:S02]  /*d810*/  ISETP.LT.AND P5, PT, R136, UR4, !P0 ;  /* 0x0000000488007c0c */ /* 0x004fc4000c7a1270 */
[----:B------:R-:W-:Y:S01]  /*d820*/  LOP3.LUT R137, R0, 0x50, RZ, 0xfc, !PT ;  /* 0x0000005000897812 */ /* 0x000fe200078efcff */
[----:B------:R-:W-:Y:S01]  /*d830*/  IMAD.MOV.U32 R139, RZ, RZ, R140 ;  /* 0x000000ffff8b7224 */ /* 0x000fe200078e008c */
[C---:B------:R-:W-:Y:S01]  /*d840*/  IADD3 R136, P6, PT, R138.reuse, R3, RZ ;  /* 0x000000038a887210 */ /* 0x040fe20007fde0ff */
[----:B------:R2:W-:Y:S01]  /*d850*/  @P2 STG.E.U8 desc[UR18][R134.64], R145 ;  /* 0x0000009186002986 */ /* 0x0005e2000c101112 */
[----:B-1----:R-:W-:Y:S01]  /*d860*/  ISETP.LT.AND P2, PT, R137, UR7, !P0 ;  /* 0x0000000789007c0c */ /* 0x002fe2000c741270 */
[----:B------:R-:W1:Y:S01]  /*d870*/  LDCU UR4, c[0x0][0x39c] ;  /* 0x00007380ff0477ac */ /* 0x000e620008000800 */
[C---:B------:R-:W-:Y:S01]  /*d880*/  LEA.HI.X.SX32 R137, R138.reuse, R2, 0x1, P6 ;  /* 0x000000028a897211 */ /* 0x040fe200030f0eff */
[----:B------:R-:W-:Y:S01]  /*d890*/  VIADD R138, R138, UR5 ;  /* 0x000000058a8a7c36 */ /* 0x000fe20008000000 */
[----:B------:R-:W-:Y:S01]  /*d8a0*/  SHF.R.S32.HI R139, RZ, 0x8, R139 ;  /* 0x00000008ff8b7819 */ /* 0x000fe2000001148b */
[----:B------:R-:W4:Y:S01]  /*d8b0*/  LDCU UR7, c[0x0][0x39c] ;  /* 0x00007380ff0777ac */ /* 0x000f220008000800 */
[----:B0-----:R-:W-:-:S02]  /*d8c0*/  LOP3.LUT R133, R0, 0x51, RZ, 0xfc, !PT ;  /* 0x0000005100857812 */ /* 0x001fc400078efcff */
[CC--:B------:R-:W-:Y:S01]  /*d8d0*/  IADD3 R132, P6, PT, R138.reuse, R3.reuse, RZ ;  /* 0x000000038a847210 */ /* 0x0c0fe20007fde0ff */
[----:B------:R0:W-:Y:S01]  /*d8e0*/  @P3 STG.E.U8 desc[UR18][R136.64], R139 ;  /* 0x0000008b88003986 */ /* 0x0001e2000c101112 */
[----:B---3--:R-:W-:Y:S01]  /*d8f0*/  ISETP.LT.AND P3, PT, R133, UR6, !P0 ;  /* 0x0000000685007c0c */ /* 0x008fe2000c761270 */
[----:B------:R-:W3:Y:S01]  /*d900*/  LDCU UR6, c[0x0][0x39c] ;  /* 0x00007380ff0677ac */ /* 0x000ee20008000800 */
[CC--:B------:R-:W-:Y:S01]  /*d910*/  LEA.HI.X.SX32 R133, R138.reuse, R2.reuse, 0x1, P6 ;  /* 0x000000028a857211 */ /* 0x0c0fe200030f0eff */
[----:B------:R-:W-:Y:S01]  /*d920*/  VIADD R138, R138, UR5 ;  /* 0x000000058a8a7c36 */ /* 0x000fe20008000000 */
[----:B--2---:R-:W-:Y:S02]  /*d930*/  LOP3.LUT R135, R0, 0x52, RZ, 0xfc, !PT ;  /* 0x0000005200877812 */ /* 0x004fe400078efcff */
[----:B------:R-:W-:Y:S02]  /*d940*/  PRMT R141, R147, 0x9910, RZ ;  /* 0x00009910938d7816 */ /* 0x000fe400000000ff */
[C---:B------:R-:W-:Y:S01]  /*d950*/  IADD3 R134, P6, PT, R138.reuse, R3, RZ ;  /* 0x000000038a867210 */ /* 0x040fe20007fde0ff */
[----:B------:R2:W-:Y:S01]  /*d960*/  @P4 STG.E.U8 desc[UR18][R132.64], R147 ;  /* 0x0000009384004986 */ /* 0x0005e2000c101112 */
[----:B-1----:R-:W-:Y:S01]  /*d970*/  ISETP.LT.AND P4, PT, R135, UR4, !P0 ;  /* 0x0000000487007c0c */ /* 0x002fe2000c781270 */
[C---:B0-----:R-:W-:Y:S01]  /*d980*/  VIADD R139, R138.reuse, UR5 ;  /* 0x000000058a8b7c36 */ /* 0x041fe20008000000 */
[----:B------:R-:W-:Y:S01]  /*d990*/  LEA.HI.X.SX32 R135, R138, R2, 0x1, P6 ;  /* 0x000000028a877211 */ /* 0x000fe200030f0eff */
[----:B------:R-:W0:Y:S01]  /*d9a0*/  LDCU UR4, c[0x0][0x39c] ;  /* 0x00007380ff0477ac */ /* 0x000e220008000800 */
[----:B------:R-:W-:-:S02]  /*d9b0*/  SHF.R.S32.HI R141, RZ, 0x8, R141 ;  /* 0x00000008ff8d7819 */ /* 0x000fc4000001148d */
[C---:B------:R-:W-:Y:S02]  /*d9c0*/  LOP3.LUT R137, R0.reuse, 0x53, RZ, 0xfc, !PT ;  /* 0x0000005300897812 */ /* 0x040fe400078efcff */
[-C--:B------:R-:W-:Y:S01]  /*d9d0*/  IADD3 R136, P6, PT, R139, R3.reuse, RZ ;  /* 0x000000038b887210 */ /* 0x080fe20007fde0ff */
[----:B------:R1:W-:Y:S01]  /*d9e0*/  @P5 STG.E.U8 desc[UR18][R134.64], R141 ;  /* 0x0000008d86005986 */ /* 0x0003e2000c101112 */
[----:B----4-:R-:W-:Y:S01]  /*d9f0*/  ISETP.LT.AND P5, PT, R137, UR7, !P0 ;  /* 0x0000000789007c0c */ /* 0x010fe2000c7a1270 */
[----:B------:R-:W4:Y:S01]  /*da00*/  LDCU UR7, c[0x0][0x39c] ;  /* 0x00007380ff0777ac */ /* 0x000f220008000800 */
[CC--:B------:R-:W-:Y:S01]  /*da10*/  LEA.HI.X.SX32 R137, R139.reuse, R2.reuse, 0x1, P6 ;  /* 0x000000028b897211 */ /* 0x0c0fe200030f0eff */
[----:B------:R-:W-:Y:S01]  /*da20*/  VIADD R139, R139, UR5 ;  /* 0x000000058b8b7c36 */ /* 0x000fe20008000000 */
[----:B------:R-:W-:Y:S02]  /*da30*/  LOP3.LUT R138, R0, 0x54, RZ, 0xfc, !PT ;  /* 0x00000054008a7812 */ /* 0x000fe400078efcff */
[----:B--2---:R-:W-:Y:S01]  /*da40*/  PRMT R133, R149, 0x9910, RZ ;  /* 0x0000991095857816 */ /* 0x004fe200000000ff */
[----:B------:R2:W-:Y:S01]  /*da50*/  @P2 STG.E.U8 desc[UR18][R136.64], R149 ;  /* 0x0000009588002986 */ /* 0x0005e2000c101112 */
[----:B---3--:R-:W-:Y:S01]  /*da60*/  ISETP.LT.AND P6, PT, R138, UR6, !P0 ;  /* 0x000000068a007c0c */ /* 0x008fe2000c7c1270 */
[C---:B------:R-:W-:Y:S01]  /*da70*/  VIADD R138, R139.reuse, UR5 ;  /* 0x000000058b8a7c36 */ /* 0x040fe20008000000 */
[C---:B------:R-:W-:Y:S01]  /*da80*/  IADD3 R132, P2, PT, R139.reuse, R3, RZ ;  /* 0x000000038b847210 */ /* 0x040fe20007f5e0ff */
[----:B-1----:R-:W-:Y:S01]  /*da90*/  IMAD.MOV.U32 R141, RZ, RZ, R133 ;  /* 0x000000ffff8d7224 */ /* 0x002fe200078e0085 */
[----:B------:R-:W1:Y:S02]  /*daa0*/  LDCU UR6, c[0x0][0x39c] ;  /* 0x00007380ff0677ac */ /* 0x000e640008000800 */
[----:B------:R-:W-:-:S02]  /*dab0*/  LEA.HI.X.SX32 R133, R139, R2, 0x1, P2 ;  /* 0x000000028b857211 */ /* 0x000fc400010f0eff */
[----:B------:R-:W-:Y:S02]  /*dac0*/  IADD3 R134, P2, PT, R138, R3, RZ ;  /* 0x000000038a867210 */ /* 0x000fe40007f5e0ff */
[----:B------:R-:W-:Y:S02]  /*dad0*/  LOP3.LUT R139, R0, 0x55, RZ, 0xfc, !PT ;  /* 0x00000055008b7812 */ /* 0x000fe400078efcff */
[C---:B------:R-:W-:Y:S02]  /*dae0*/  LEA.HI.X.SX32 R135, R138.reuse, R2, 0x1, P2 ;  /* 0x000000028a877211 */ /* 0x040fe400010f0eff */
[----:B0-----:R-:W-:Y:S01]  /*daf0*/  ISETP.LT.AND P2, PT, R139, UR4, !P0 ;  /* 0x000000048b007c0c */ /* 0x001fe2000c741270 */
[----:B------:R-:W0:Y:S01]  /*db00*/  LDCU UR4, c[0x0][0x39c] ;  /* 0x00007380ff0477ac */ /* 0x000e220008000800 */
[----:B------:R-:W-:Y:S01]  /*db10*/  SHF.R.S32.HI R141, RZ, 0x8, R141 ;  /* 0x00000008ff8d7819 */ /* 0x000fe2000001148d */
[----:B------:R-:W-:Y:S01]  /*db20*/  VIADD R138, R138, UR5 ;  /* 0x000000058a8a7c36 */ /* 0x000fe20008000000 */
[----:B------:R-:W-:-:S03]  /*db30*/  PRMT R140, R151, 0x9910, RZ ;  /* 0x00009910978c7816 */ /* 0x000fc600000000ff */
[----:B------:R3:W-:Y:S01]  /*db40*/  @P3 STG.E.U8 desc[UR18][R132.64], R141 ;  /* 0x0000008d84003986 */ /* 0x0007e2000c101112 */
[C---:B--2---:R-:W-:Y:S01]  /*db50*/  IADD3 R136, P3, PT, R138.reuse, R3, RZ ;  /* 0x000000038a887210 */ /* 0x044fe20007f7e0ff */
[----:B------:R-:W-:-:S03]  /*db60*/  VIADD R139, R138, UR5 ;  /* 0x000000058a8b7c36 */ /* 0x000fc60008000000 */
[-C--:B------:R-:W-:Y:S01]  /*db70*/  LEA.HI.X.SX32 R137, R138, R2.reuse, 0x1, P3 ;  /* 0x000000028a897211 */ /* 0x080fe200018f0eff */
[----:B------:R2:W-:Y:S01]  /*db80*/  @P4 STG.E.U8 desc[UR18][R134.64], R151 ;  /* 0x0000009786004986 */ /* 0x0005e2000c101112 */
[----:B---3--:R-:W-:Y:S02]  /*db90*/  SHF.R.S32.HI R141, RZ, 0x8, R140 ;  /* 0x00000008ff8d7819 */ /* 0x008fe4000001148c */
[C---:B------:R-:W-:Y:S02]  /*dba0*/  LOP3.LUT R133, R0.reuse, 0x57, RZ, 0xfc, !PT ;  /* 0x0000005700857812 */ /* 0x040fe400078efcff */
[-C--:B------:R-:W-:Y:S01]  /*dbb0*/  IADD3 R132, P4, PT, R139, R3.reuse, RZ ;  /* 0x000000038b847210 */ /* 0x080fe20007f9e0ff */
[----:B------:R3:W-:Y:S01]  /*dbc0*/  @P5 STG.E.U8 desc[UR18][R136.64], R141 ;  /* 0x0000008d88005986 */ /* 0x0007e2000c101112 */
[----:B--2---:R-:W-:Y:S02]  /*dbd0*/  LOP3.LUT R134, R0, 0x58, RZ, 0xfc, !PT ;  /* 0x0000005800867812 */ /* 0x004fe400078efcff */
[----:B----4-:R-:W-:Y:S01]  /*dbe0*/  ISETP.LT.AND P5, PT, R133, UR7, !P0 ;  /* 0x0000000785007c0c */ /* 0x010fe2000c7a1270 */
[----:B------:R-:W2:Y:S01]  /*dbf0*/  LDCU UR7, c[0x0][0x39c] ;  /* 0x00007380ff0777ac */ /* 0x000ea20008000800 */
[C---:B------:R-:W-:Y:S01]  /*dc00*/  LEA.HI.X.SX32 R133, R139.reuse, R2, 0x1, P4 ;  /* 0x000000028b857211 */ /* 0x040fe200020f0eff */
[----:B------:R-:W-:Y:S01]  /*dc10*/  VIADD R139, R139, UR5 ;  /* 0x000000058b8b7c36 */ /* 0x000fe20008000000 */
[----:B0-----:R-:W-:Y:S01]  /*dc20*/  ISETP.LT.AND P4, PT, R134, UR4, !P0 ;  /* 0x0000000486007c0c */ /* 0x001fe2000c781270 */
[----:B------:R-:W0:Y:S01]  /*dc30*/  LDCU UR4, c[0x0][0x39c] ;  /* 0x00007380ff0477ac */ /* 0x000e220008000800 */
[----:B------:R-:W-:Y:S01]  /*dc40*/  PRMT R135, R153, 0x9910, RZ ;  /* 0x0000991099877816 */ /* 0x000fe200000000ff */
[----:B------:R4:W-:Y:S01]  /*dc50*/  @P6 STG.E.U8 desc[UR18][R132.64], R153 ;  /* 0x0000009984006986 */ /* 0x0009e2000c101112 */
[----:B-1----:R-:W-:Y:S01]  /*dc60*/  ISETP.LT.AND P3, PT, R142, UR6, !P0 ;  /* 0x000000068e007c0c */ /* 0x002fe2000c761270 */
[----:B------:R-:W1:Y:S01]  /*dc70*/  LDCU UR6, c[0x0][0x39c] ;  /* 0x00007380ff0677ac */ /* 0x000e620008000800 */
[C---:B------:R-:W-:Y:S01]  /*dc80*/  IADD3 R134, P6, PT, R139.reuse, R3, RZ ;  /* 0x000000038b867210 */ /* 0x040fe20007fde0ff */
[----:B------:R-:W-:-:S02]  /*dc90*/  VIADD R138, R139, UR5 ;  /* 0x000000058b8a7c36 */ /* 0x000fc40008000000 */
[----:B---3--:R-:W-:Y:S01]  /*dca0*/  IMAD.MOV.U32 R137, RZ, RZ, R135 ;  /* 0x000000ffff897224 */ /* 0x008fe200078e0087 */
[-C--:B------:R-:W-:Y:S02]  /*dcb0*/  LEA.HI.X.SX32 R135, R139, R2.reuse, 0x1, P6 ;  /* 0x000000028b877211 */ /* 0x080fe400030f0eff */
[C---:B------:R-:W-:Y:S02]  /*dcc0*/  IADD3 R136, P6, PT, R138.reuse, R3, RZ ;  /* 0x000000038a887210 */ /* 0x040fe40007fde0ff */
[----:B------:R-:W-:Y:S02]  /*dcd0*/  SHF.R.S32.HI R139, RZ, 0x8, R137 ;  /* 0x00000008ff8b7819 */ /* 0x000fe40000011489 */
[C---:B------:R-:W-:Y:S01]  /*dce0*/  LEA.HI.X.SX32 R137, R138.reuse, R2, 0x1, P6 ;  /* 0x000000028a897211 */ /* 0x040fe200030f0eff */
[----:B------:R-:W-:Y:S01]  /*dcf0*/  VIADD R138, R138, UR5 ;  /* 0x000000058a8a7c36 */ /* 0x000fe20008000000 */
[C---:B----4-:R-:W-:Y:S01]  /*dd00*/  LOP3.LUT R132, R0.reuse, 0x59, RZ, 0xfc, !PT ;  /* 0x0000005900847812 */ /* 0x050fe200078efcff */
[----:B------:R3:W-:Y:S01]  /*dd10*/  @P2 STG.E.U8 desc[UR18][R134.64], R139 ;  /* 0x0000008b86002986 */ /* 0x0007e2000c101112 */
[----:B------:R-:W-:-:S02]  /*dd20*/  LOP3.LUT R133, R0, 0x5a, RZ, 0xfc, !PT ;  /* 0x0000005a00857812 */ /* 0x000fc400078efcff */
[----:B0-----:R-:W-:Y:S02]  /*dd30*/  ISETP.LT.AND P2, PT, R132, UR4, !P0 ;  /* 0x0000000484007c0c */ /* 0x001fe4000c741270 */
[----:B------:R-:W-:Y:S01]  /*dd40*/  PRMT R141, R155, 0x9910, RZ ;  /* 0x000099109b8d7816 */ /* 0x000fe200000000ff */
[----:B------:R0:W-:Y:S01]  /*dd50*/  @P3 STG.E.U8 desc[UR18][R136.64], R155 ;  /* 0x0000009b88003986 */ /* 0x0001e2000c101112 */
[C---:B------:R-:W-:Y:S01]  /*dd60*/  IADD3 R132, P6, PT, R138.reuse, R3, RZ ;  /* 0x000000038a847210 */ /* 0x040fe20007fde0ff */
[----:B------:R-:W4:Y:S01]  /*dd70*/  LDCU UR4, c[0x0][0x39c] ;  /* 0x00007380ff0477ac */ /* 0x000f220008000800 */
[----:B-1----:R-:W-:Y:S02]  /*dd80*/  ISETP.LT.AND P3, PT, R133, UR6, !P0 ;  /* 0x0000000685007c0c */ /* 0x002fe4000c761270 */
[C---:B------:R-:W-:Y:S01]  /*dd90*/  LEA.HI.X.SX32 R133, R138.reuse, R2, 0x1, P6 ;  /* 0x000000028a857211 */ /* 0x040fe200030f0eff */
[----:B------:R-:W-:Y:S01]  /*dda0*/  VIADD R138, R138, UR5 ;  /* 0x000000058a8a7c36 */ /* 0x000fe20008000000 */
[----:B------:R-:W-:Y:S01]  /*ddb0*/  SHF.R.S32.HI R141, RZ, 0x8, R141 ;  /* 0x00000008ff8d7819 */ /* 0x000fe2000001148d */
[----:B------:R-:W1:Y:S01]  /*ddc0*/  LDCU UR6, c[0x0][0x39c] ;  /* 0x00007380ff0677ac */ /* 0x000e620008000800 */
[----:B------:R-:W-:Y:S01]  /*ddd0*/  F2FP.SATFINITE.E4M3.F32.PACK_AB_MERGE_C R157, R157, R156, RZ ;  /* 0x0000009c9d9d723e */ /* 0x000fe200048070ff */
[----:B---3--:R-:W-:-:S02]  /*dde0*/  VIADD R139, R138, UR5 ;  /* 0x000000058a8b7c36 */ /* 0x008fc40008000000 */
[----:B------:R3:W-:Y:S01]  /*ddf0*/  @P5 STG.E.U8 desc[UR18][R132.64], R141 ;  /* 0x0000008d84005986 */ /* 0x0007e2000c101112 */
[-C--:B------:R-:W-:Y:S02]  /*de00*/  IADD3 R134, P5, PT, R138, R3.reuse, RZ ;  /* 0x000000038a867210 */ /* 0x080fe40007fbe0ff */
[----:B0-----:R-:W-:Y:S02]  /*de10*/  PRMT R137, R157, 0x9910, RZ ;  /* 0x000099109d897816 */ /* 0x001fe400000000ff */
[----:B------:R-:W-:Y:S02]  /*de20*/  LOP3.LUT R140, R0, 0x5b, RZ, 0xfc, !PT ;  /* 0x0000005b008c7812 */ /* 0x000fe400078efcff */
[-C--:B------:R-:W-:Y:S01]  /*de30*/  LEA.HI.X.SX32 R135, R138, R2.reuse, 0x1, P5 ;  /* 0x000000028a877211 */ /* 0x080fe200028f0eff */
[----:B------:R-:W-:Y:S01]  /*de40*/  IMAD.MOV.U32 R138, RZ, RZ, R137 ;  /* 0x000000ffff8a7224 */ /* 0x000fe200078e0089 */
[C---:B------:R-:W-:Y:S02]  /*de50*/  IADD3 R136, P5, PT, R139.reuse, R3, RZ ;  /* 0x000000038b887210 */ /* 0x040fe40007fbe0ff */
[----:B--2---:R-:W-:Y:S01]  /*de60*/  ISETP.LT.AND P6, PT, R140, UR7, !P0 ;  /* 0x000000078c007c0c */ /* 0x004fe2000c7c1270 */
[----:B------:R-:W0:Y:S01]  /*de70*/  LDCU UR7, c[0x0][0x39c] ;  /* 0x00007380ff0777ac */ /* 0x000e220008000800 */
[C---:B------:R-:W-:Y:S01]  /*de80*/  LEA.HI.X.SX32 R137, R139.reuse, R2, 0x1, P5 ;  /* 0x000000028b897211 */ /* 0x040fe200028f0eff */
[----:B------:R-:W-:Y:S01]  /*de90*/  VIADD R139, R139, UR5 ;  /* 0x000000058b8b7c36 */ /* 0x000fe20008000000 */
[----:B---3--:R-:W-:Y:S01]  /*dea0*/  SHF.R.S32.HI R141, RZ, 0x8, R138 ;  /* 0x00000008ff8d7819 */ /* 0x008fe2000001148a */
[----:B------:R2:W-:Y:S01]  /*deb0*/  @P4 STG.E.U8 desc[UR18][R134.64], R157 ;  /* 0x0000009d86004986 */ /* 0x0005e2000c101112 */
[----:B------:R-:W-:-:S02]  /*dec0*/  LOP3.LUT R133, R0, 0x5d, RZ, 0xfc, !PT ;  /* 0x0000005d00857812 */ /* 0x000fc400078efcff */
[----:B------:R-:W-:Y:S01]  /*ded0*/  LOP3.LUT R140, R0, 0x5c, RZ, 0xfc, !PT ;  /* 0x0000005c008c7812 */ /* 0x000fe200078efcff */
[----:B------:R3:W-:Y:S01]  /*dee0*/  @P2 STG.E.U8 desc[UR18][R136.64], R141 ;  /* 0x0000008d88002986 */ /* 0x0007e2000c101112 */
[----:B------:R-:W-:Y:S02]  /*def0*/  IADD3 R132, P2, PT, R139, R3, RZ ;  /* 0x000000038b847210 */ /* 0x000fe40007f5e0ff */
[----:B------:R-:W-:Y:S02]  /*df00*/  F2FP.SATFINITE.E4M3.F32.PACK_AB_MERGE_C R159, R159, R158, RZ ;  /* 0x0000009e9f9f723e */ /* 0x000fe400048070ff */
[----:B-1----:R-:W-:Y:S01]  /*df10*/  ISETP.LT.AND P5, PT, R133, UR6, !P0 ;  /* 0x0000000685007c0c */ /* 0x002fe2000c7a1270 */
[----:B------:R-:W1:Y:S01]  /*df20*/  LDCU UR6, c[0x0][0x39c] ;  /* 0x00007380ff0677ac */ /* 0x000e620008000800 */
[----:B----4-:R-:W-:Y:S02]  /*df30*/  ISETP.LT.AND P4, PT, R140, UR4, !P0 ;  /* 0x000000048c007c0c */ /* 0x010fe4000c781270 */
[C---:B------:R-:W-:Y:S01]  /*df40*/  LEA.HI.X.SX32 R133, R139.reuse, R2, 0x1, P2 ;  /* 0x000000028b857211 */ /* 0x040fe200010f0eff */
[----:B------:R-:W4:Y:S01]  /*df50*/  LDCU UR4, c[0x0][0x39c] ;  /* 0x00007380ff0477ac */ /* 0x000f220008000800 */
[----:B------:R-:W-:Y:S01]  /*df60*/  VIADD R139, R139, UR5 ;  /* 0x000000058b8b7c36 */ /* 0x000fe20008000000 */
[----:B--2---:R-:W-:-:S02]  /*df70*/  PRMT R135, R159, 0x9910, RZ ;  /* 0x000099109f877816 */ /* 0x004fc400000000ff */
[----:B------:R-:W-:Y:S01]  /*df80*/  LOP3.LUT R138, R0, 0x5e, RZ, 0xfc, !PT ;  /* 0x0000005e008a7812 */ /* 0x000fe200078efcff */
[----:B------:R2:W-:Y:S01]  /*df90*/  @P3 STG.E.U8 desc[UR18][R132.64], R159 ;  /* 0x0000009f84003986 */ /* 0x0005e2000c101112 */
[CC--:B------:R-:W-:Y:S01]  /*dfa0*/  IADD3 R134, P3, PT, R139.reuse, R3.reuse, RZ ;  /* 0x000000038b867210 */ /* 0x0c0fe20007f7e0ff */
[----:B---3--:R-:W-:Y:S01]  /*dfb0*/  IMAD.MOV.U32 R136, RZ, RZ, R135 ;  /* 0x000000ffff887224 */ /* 0x008fe200078e0087 */
[----:B0-----:R-:W-:Y:S01]  /*dfc0*/  ISETP.LT.AND P2, PT, R138, UR7, !P0 ;  /* 0x000000078a007c0c */ /* 0x001fe2000c741270 */
[C---:B------:R-:W-:Y:S01]  /*dfd0*/  VIADD R138, R139.reuse, UR5 ;  /* 0x000000058b8a7c36 */ /* 0x040fe20008000000 */
[----:B------:R-:W-:Y:S01]  /*dfe0*/  LEA.HI.X.SX32 R135, R139, R2, 0x1, P3 ;  /* 0x000000028b877211 */ /* 0x000fe200018f0eff */
[----:B------:R-:W0:Y:S01]  /*dff0*/  LDCU UR7, c[0x0][0x39c] ;  /* 0x00007380ff0777ac */ /* 0x000e220008000800 */
[----:B------:R-:W-:Y:S02]  /*e000*/  SHF.R.S32.HI R139, RZ, 0x8, R136 ;  /* 0x00000008ff8b7819 */ /* 0x000fe40000011488 */
[----:B------:R-:W-:-:S02]  /*e010*/  IADD3 R136, P3, PT, R138, R3, RZ ;  /* 0x000000038a887210 */ /* 0x000fc40007f7e0ff */
[----:B------:R-:W-:Y:S02]  /*e020*/  LOP3.LUT R140, R0, 0x5f, RZ, 0xfc, !PT ;  /* 0x0000005f008c7812 */ /* 0x000fe400078efcff */
[----:B------:R-:W-:Y:S02]  /*e030*/  F2FP.SATFINITE.E4M3.F32.PACK_AB_MERGE_C R161, R161, R160, RZ ;  /* 0x000000a0a1a1723e */ /* 0x000fe400048070ff */
[C---:B------:R-:W-:Y:S01]  /*e040*/  LEA.HI.X.SX32 R137, R138.reuse, R2, 0x1, P3 ;  /* 0x000000028a897211 */ /* 0x040fe200018f0eff */
[----:B------:R-:W-:Y:S01]  /*e050*/  VIADD R138, R138, UR5 ;  /* 0x000000058a8a7c36 */ /* 0x000fe20008000000 */
[----:B----4-:R-:W-:Y:S01]  /*e060*/  ISETP.LT.AND P3, PT, R140, UR4, !P0 ;  /* 0x000000048c007c0c */ /* 0x010fe2000c761270 */
[----:B------:R3:W-:Y:S01]  /*e070*/  @P6 STG.E.U8 desc[UR18][R134.64], R139 ;  /* 0x0000008b86006986 */ /* 0x0007e2000c101112 */
[----:B------:R-:W4:Y:S01]  /*e080*/  LDCU UR4, c[0x0][0x39c] ;  /* 0x00007380ff0477ac */ /* 0x000f220008000800 */
[----:B------:R-:W-:Y:S02]  /*e090*/  PRMT R141, R161, 0x9910, RZ ;  /* 0x00009910a18d7816 */ /* 0x000fe400000000ff */
[----:B------:R5:W-:Y:S01]  /*e0a0*/  @P4 STG.E.U8 desc[UR18][R136.64], R161 ;  /* 0x000000a188004986 */ /* 0x000be2000c101112 */
[----:B--2---:R-:W-:-:S02]  /*e0b0*/  IADD3 R132, P4, PT, R138, R3, RZ ;  /* 0x000000038a847210 */ /* 0x004fc40007f9e0ff */
[----:B------:R-:W-:Y:S02]  /*e0c0*/  SHF.R.S32.HI R141, RZ, 0x8, R141 ;  /* 0x00000008ff8d7819 */ /* 0x000fe4000001148d */
[C---:B------:R-:W-:Y:S01]  /*e0d0*/  LEA.HI.X.SX32 R133, R138.reuse, R2, 0x1, P4 ;  /* 0x000000028a857211 */ /* 0x040fe200020f0eff */
[----:B------:R-:W-:Y:S01]  /*e0e0*/  VIADD R138, R138, UR5 ;  /* 0x000000058a8a7c36 */ /* 0x000fe20008000000 */
[----:B------:R-:W-:Y:S02]  /*e0f0*/  LOP3.LUT R140, R0, 0x60, RZ, 0xfc, !PT ;  /* 0x00000060008c7812 */ /* 0x000fe400078efcff */
[----:B------:R-:W-:Y:S01]  /*e100*/  F2FP.SATFINITE.E4M3.F32.PACK_AB_MERGE_C R163, R163, R162, RZ ;  /* 0x000000a2a3a3723e */ /* 0x000fe200048070ff */
[----:B------:R2:W-:Y:S01]  /*e110*/  @P5 STG.E.U8 desc[UR18][R132.64], R141 ;  /* 0x0000008d84005986 */ /* 0x0005e2000c101112 */
[C---:B---3--:R-:W-:Y:S01]  /*e120*/  IADD3 R134, P5, PT, R138.reuse, R3, RZ ;  /* 0x000000038a867210 */ /* 0x048fe20007fbe0ff */
[----:B------:R-:W-:Y:S01]  /*e130*/  VIADD R139, R138, UR5 ;  /* 0x000000058a8b7c36 */ /* 0x000fe20008000000 */
[----:B-1----:R-:W-:Y:S01]  /*e140*/  ISETP.LT.AND P4, PT, R140, UR6, !P0 ;  /* 0x000000068c007c0c */ /* 0x002fe2000c781270 */
[----:B------:R-:W1:Y:S01]  /*e150*/  LDCU UR6, c[0x0][0x39c] ;  /* 0x00007380ff0677ac */ /* 0x000e620008000800 */
[----:B-----5:R-:W-:-:S02]  /*e160*/  LOP3.LUT R136, R0, 0x61, RZ, 0xfc, !PT ;  /* 0x0000006100887812 */ /* 0x020fc400078efcff */
[----:B------:R-:W-:Y:S02]  /*e170*/  PRMT R140, R163, 0x9910, RZ ;  /* 0x00009910a38c7816 */ /* 0x000fe400000000ff */
[-C--:B------:R-:W-:Y:S02]  /*e180*/  LEA.HI.X.SX32 R135, R138, R2.reuse, 0x1, P5 ;  /* 0x000000028a877211 */ /* 0x080fe400028f0eff */
[----:B----4-:R-:W-:Y:S02]  /*e190*/  ISETP.LT.AND P5, PT, R136, UR4, !P0 ;  /* 0x0000000488007c0c */ /* 0x010fe4000c7a1270 */
[C---:B------:R-:W-:Y:S01]  /*e1a0*/  LOP3.LUT R137, R0.reuse, 0x62, RZ, 0xfc, !PT ;  /* 0x0000006200897812 */ /* 0x040fe200078efcff */
[----:B------:R-:W-:Y:S01]  /*e1b0*/  IMAD.MOV.U32 R138, RZ, RZ, R140 ;  /* 0x000000ffff8a7224 */ /* 0x000fe200078e008c */
[----:B------:R-:W-:Y:S01]  /*e1c0*/  IADD3 R136, P6, PT, R139, R3, RZ ;  /* 0x000000038b887210 */ /* 0x000fe20007fde0ff */
[----:B------:R3:W-:Y:S01]  /*e1d0*/  @P2 STG.E.U8 desc[UR18][R134.64], R163 ;  /* 0x000000a386002986 */ /* 0x0007e2000c101112 */
[----:B0-----:R-:W-:Y:S01]  /*e1e0*/  ISETP.LT.AND P2, PT, R137, UR7, !P0 ;  /* 0x0000000789007c0c */ /* 0x001fe2000c741270 */
[----:B------:R-:W0:Y:S01]  /*e1f0*/  LDCU UR4, c[0x0][0x39c] ;  /* 0x00007380ff0477ac */ /* 0x000e220008000800 */
[C---:B------:R-:W-:Y:S01]  /*e200*/  LEA.HI.X.SX32 R137, R139.reuse, R2, 0x1, P6 ;  /* 0x000000028b897211 */ /* 0x040fe200030f0eff */
[----:B------:R-:W-:Y:S01]  /*e210*/  VIADD R139, R139, UR5 ;  /* 0x000000058b8b7c36 */ /* 0x000fe20008000000 */
[----:B--2---:R-:W-:Y:S01]  /*e220*/  SHF.R.S32.HI R141, RZ, 0x8, R138 ;  /* 0x00000008ff8d7819 */ /* 0x004fe2000001148a */
[----:B------:R-:W2:Y:S01]  /*e230*/  LDCU UR7, c[0x0][0x39c] ;  /* 0x00007380ff0777ac */ /* 0x000ea20008000800 */
[----:B------:R-:W-:-:S02]  /*e240*/  LOP3.LUT R133, R0, 0x63, RZ, 0xfc, !PT ;  /* 0x0000006300857812 */ /* 0x000fc400078efcff */
[----:B------:R-:W-:Y:S01]  /*e250*/  IADD3 R132, P6, PT, R139, R3, RZ ;  /* 0x000000038b847210 */ /* 0x000fe20007fde0ff */
[----:B------:R4:W-:Y:S01]  /*e260*/  @P3 STG.E.U8 desc[UR18][R136.64], R141 ;  /* 0x0000008d88003986 */ /* 0x0009e2000c101112 */
[----:B------:R-:W-:Y:S02]  /*e270*/  F2FP.SATFINITE.E4M3.F32.PACK_AB_MERGE_C R165, R165, R164, RZ ;  /* 0x000000a4a5a5723e */ /* 0x000fe400048070ff */
[----:B-1----:R-:W-:Y:S01]  /*e280*/  ISETP.LT.AND P3, PT, R133, UR6, !P0 ;  /* 0x0000000685007c0c */ /* 0x002fe2000c761270 */
[----:B------:R-:W1:Y:S01]  /*e290*/  LDCU UR6, c[0x0][0x39c] ;  /* 0x00007380ff0677ac */ /* 0x000e620008000800 */
[C---:B------:R-:W-:Y:S01]  /*e2a0*/  LEA.HI.X.SX32 R133, R139.reuse, R2, 0x1, P6 ;  /* 0x000000028b857211 */ /* 0x040fe200030f0eff */
[----:B------:R-:W-:Y:S01]  /*e2b0*/  VIADD R139, R139, UR5 ;  /* 0x000000058b8b7c36 */ /* 0x000fe20008000000 */
[----:B------:R-:W-:Y:S02]  /*e2c0*/  PRMT R138, R165, 0x9910, RZ ;  /* 0x00009910a58a7816 */ /* 0x000fe400000000ff */
[----:B---3--:R-:W-:-:S02]  /*e2d0*/  LOP3.LUT R135, R0, 0x64, RZ, 0xfc, !PT ;  /* 0x0000006400877812 */ /* 0x008fc400078efcff */
[-C--:B------:R-:W-:Y:S01]  /*e2e0*/  IADD3 R134, P6, PT, R139, R3.reuse, RZ ;  /* 0x000000038b867210 */ /* 0x080fe20007fde0ff */
[----:B----4-:R-:W-:Y:S01]  /*e2f0*/  IMAD.MOV.U32 R136, RZ, RZ, R138 ;  /* 0x000000ffff887224 */ /* 0x010fe200078e008a */
[----:B------:R3:W-:Y:S01]  /*e300*/  @P4 STG.E.U8 desc[UR18][R132.64], R165 ;  /* 0x000000a584004986 */ /* 0x0007e2000c101112 */
[----:B0-----:R-:W-:Y:S01]  /*e310*/  ISETP.LT.AND P4, PT, R135, UR4, !P0 ;  /* 0x0000000487007c0c */ /* 0x001fe2000c781270 */
[C---:B------:R-:W-:Y:S01]  /*e320*/  VIADD R138, R139.reuse, UR5 ;  /* 0x000000058b8a7c36 */ /* 0x040fe20008000000 */
[-C--:B------:R-:W-:Y:S01]  /*e330*/  LEA.HI.X.SX32 R135, R139, R2.reuse, 0x1, P6 ;  /* 0x000000028b877211 */ /* 0x080fe200030f0eff */
[----:B------:R-:W0:Y:S01]  /*e340*/  LDCU UR4, c[0x0][0x39c] ;  /* 0x00007380ff0477ac */ /* 0x000e220008000800 */
[----:B------:R-:W-:Y:S02]  /*e350*/  SHF.R.S32.HI R139, RZ, 0x8, R136 ;  /* 0x00000008ff8b7819 */ /* 0x000fe40000011488 */
[----:B------:R-:W-:Y:S02]  /*e360*/  LOP3.LUT R137, R0, 0x65, RZ, 0xfc, !PT ;  /* 0x0000006500897812 */ /* 0x000fe400078efcff */
[C---:B------:R-:W-:Y:S01]  /*e370*/  IADD3 R136, P6, PT, R138.reuse, R3, RZ ;  /* 0x000000038a887210 */ /* 0x040fe20007fde0ff */
[----:B------:R4:W-:Y:S01]  /*e380*/  @P5 STG.E.U8 desc[UR18][R134.64], R139 ;  /* 0x0000008b86005986 */ /* 0x0009e2000c101112 */
[----:B--2---:R-:W-:Y:S01]  /*e390*/  ISETP.LT.AND P5, PT, R137, UR7, !P0 ;  /* 0x0000000789007c0c */ /* 0x004fe2000c7a1270 */
[----:B------:R-:W2:Y:S01]  /*e3a0*/  LDCU UR7, c[0x0][0x39c] ;  /* 0x00007380ff0777ac */ /* 0x000ea20008000800 */
[C---:B------:R-:W-:Y:S01]  /*e3b0*/  LEA.HI.X.SX32 R137, R138.reuse, R2, 0x1, P6 ;  /* 0x000000028a897211 */ /* 0x040fe200030f0eff */
[----:B------:R-:W-:Y:S01]  /*e3c0*/  VIADD R138, R138, UR5 ;  /* 0x000000058a8a7c36 */ /* 0x000fe20008000000 */
[----:B------:R-:W-:-:S05]  /*e3d0*/  F2FP.SATFINITE.E4M3.F32.PACK_AB_MERGE_C R167, R167, R166, RZ ;  /* 0x000000a6a7a7723e */ /* 0x000fca00048070ff */
[----:B------:R5:W-:Y:S01]  /*e3e0*/  @P2 STG.E.U8 desc[UR18][R136.64], R167 ;  /* 0x000000a788002986 */ /* 0x000be2000c101112 */
[CC--:B---3--:R-:W-:Y:S01]  /*e3f0*/  IADD3 R132, P2, PT, R138.reuse, R3.reuse, RZ ;  /* 0x000000038a847210 */ /* 0x0c8fe20007f5e0ff */
[C---:B----4-:R-:W-:Y:S01]  /*e400*/  VIADD R139, R138.reuse, UR5 ;  /* 0x000000058a8b7c36 */ /* 0x050fe20008000000 */
[----:B------:R-:W-:Y:S02]  /*e410*/  PRMT R141, R167, 0x9910, RZ ;  /* 0x00009910a78d7816 */ /* 0x000fe400000000ff */
[-C--:B------:R-:W-:Y:S02]  /*e420*/  LEA.HI.X.SX32 R133, R138, R2.reuse, 0x1, P2 ;  /* 0x000000028a857211 */ /* 0x080fe400010f0eff */
[C---:B------:R-:W-:Y:S02]  /*e430*/  IADD3 R134, P2, PT, R139.reuse, R3, RZ ;  /* 0x000000038b867210 */ /* 0x040fe40007f5e0ff */
[C---:B------:R-:W-:Y:S02]  /*e440*/  LOP3.LUT R138, R0.reuse, 0x67, RZ, 0xfc, !PT ;  /* 0x00000067008a7812 */ /* 0x040fe400078efcff */
[C---:B------:R-:W-:Y:S01]  /*e450*/  LEA.HI.X.SX32 R135, R139.reuse, R2, 0x1, P2 ;  /* 0x000000028b877211 */ /* 0x040fe200010f0eff */
[----:B------:R-:W-:Y:S01]  /*e460*/  VIADD R139, R139, UR5 ;  /* 0x000000058b8b7c36 */ /* 0x000fe20008000000 */
[----:B------:R-:W-:-:S02]  /*e470*/  LOP3.LUT R140, R0, 0x66, RZ, 0xfc, !PT ;  /* 0x00000066008c7812 */ /* 0x000fc400078efcff */
[----:B------:R-:W-:Y:S02]  /*e480*/  SHF.R.S32.HI R141, RZ, 0x8, R141 ;  /* 0x00000008ff8d7819 */ /* 0x000fe4000001148d */
[----:B0-----:R-:W-:Y:S01]  /*e490*/  ISETP.LT.AND P2, PT, R138, UR4, !P0 ;  /* 0x000000048a007c0c */ /* 0x001fe2000c741270 */
[----:B------:R-:W0:Y:S01]  /*e4a0*/  LDCU UR4, c[0x0][0x39c] ;  /* 0x00007380ff0477ac */ /* 0x000e220008000800 */
[----:B------:R-:W-:Y:S01]  /*e4b0*/  F2FP.SATFINITE.E4M3.F32.PACK_AB_MERGE_C R169, R169, R168, RZ ;  /* 0x000000a8a9a9723e */ /* 0x000fe200048070ff */
[----:B------:R3:W-:Y:S01]  /*e4c0*/  @P3 STG.E.U8 desc[UR18][R132.64], R141 ;  /* 0x0000008d84003986 */ /* 0x0007e2000c101112 */
[----:B-1----:R-:W-:Y:S01]  /*e4d0*/  ISETP.LT.AND P6, PT, R140, UR6, !P0 ;  /* 0x000000068c007c0c */ /* 0x002fe2000c7c1270 */
[----:B------:R-:W1:Y:S01]  /*e4e0*/  LDCU UR6, c[0x0][0x39c] ;  /* 0x00007380ff0677ac */ /* 0x000e620008000800 */
[----:B-----5:R-:W-:Y:S02]  /*e4f0*/  IADD3 R136, P3, PT, R139, R3, RZ ;  /* 0x000000038b887210 */ /* 0x020fe40007f7e0ff */
[----:B------:R-:W-:Y:S01]  /*e500*/  PRMT R140, R169, 0x9910, RZ ;  /* 0x00009910a98c7816 */ /* 0x000fe200000000ff */
[C---:B------:R-:W-:Y:S01]  /*e510*/  VIADD R138, R139.reuse, UR5 ;  /* 0x000000058b8a7c36 */ /* 0x040fe20008000000 */
[----:B------:R-:W-:-:S02]  /*e520*/  LEA.HI.X.SX32 R137, R139, R2, 0x1, P3 ;  /* 0x000000028b897211 */ /* 0x000fc400018f0eff */
[----:B------:R-:W-:Y:S01]  /*e530*/  SHF.R.S32.HI R139, RZ, 0x8, R140 ;  /* 0x00000008ff8b7819 */ /* 0x000fe2000001148c */
[----:B------:R4:W-:Y:S01]  /*e540*/  @P4 STG.E.U8 desc[UR18][R134.64], R169 ;  /* 0x000000a986004986 */ /* 0x0009e2000c101112 */
[----:B---3--:R-:W-:Y:S02]  /*e550*/  LOP3.LUT R133, R0, 0x69, RZ, 0xfc, !PT ;  /* 0x0000006900857812 */ /* 0x008fe400078efcff */
[C---:B------:R-:W-:Y:S01]  /*e560*/  IADD3 R132, P4, PT, R138.reuse, R3, RZ ;  /* 0x000000038a847210 */ /* 0x040fe20007f9e0ff */
[----:B------:R3:W-:Y:S01]  /*e570*/  @P5 STG.E.U8 desc[UR18][R136.64], R139 ;  /* 0x0000008b88005986 */ /* 0x0007e2000c101112 */
[----:B--2---:R-:W-:Y:S01]  /*e580*/  ISETP.LT.AND P5, PT, R133, UR7, !P0 ;  /* 0x0000000785007c0c */ /* 0x004fe2000c7a1270 */
[----:B------:R-:W2:Y:S01]  /*e590*/  LDCU UR7, c[0x0][0x39c] ;  /* 0x00007380ff0777ac */ /* 0x000ea20008000800 */
[----:B------:R-:W-:Y:S02]  /*e5a0*/  LEA.HI.X.SX32 R133, R138, R2, 0x1, P4 ;  /* 0x000000028a857211 */ /* 0x000fe400020f0eff */
[----:B----4-:R-:W-:Y:S01]  /*e5b0*/  LOP3.LUT R134, R0, 0x6a, RZ, 0xfc, !PT ;  /* 0x0000006a00867812 */ /* 0x010fe200078efcff */
[----:B------:R-:W-:Y:S01]  /*e5c0*/  VIADD R138, R138, UR5 ;  /* 0x000000058a8a7c36 */ /* 0x000fe20008000000 */
[----:B------:R-:W-:-:S02]  /*e5d0*/  F2FP.SATFINITE.E4M3.F32.PACK_AB_MERGE_C R171, R171, R170, RZ ;  /* 0x000000aaabab723e */ /* 0x000fc400048070ff */
[----:B------:R-:W-:Y:S02]  /*e5e0*/  LOP3.LUT R142, R0, 0x68, RZ, 0xfc, !PT ;  /* 0x00000068008e7812 */ /* 0x000fe400078efcff */
[----:B0-----:R-:W-:Y:S01]  /*e5f0*/  ISETP.LT.AND P4, PT, R134, UR4, !P0 ;  /* 0x0000000486007c0c */ /* 0x001fe2000c781270 */
[----:B------:R-:W0:Y:S01]  /*e600*/  LDCU UR4, c[0x0][0x39c] ;  /* 0x00007380ff0477ac */ /* 0x000e220008000800 */
[----:B-1----:R-:W-:Y:S01]  /*e610*/  ISETP.LT.AND P3, PT, R142, UR6, !P0 ;  /* 0x000000068e007c0c */ /* 0x002fe2000c761270 */
[----:B------:R1:W-:Y:S01]  /*e620*/  @P6 STG.E.U8 desc[UR18][R132.64], R171 ;  /* 0x000000ab84006986 */ /* 0x0003e2000c101112 */
[C---:B------:R-:W-:Y:S01]  /*e630*/  IADD3 R134, P6, PT, R138.reuse, R3, RZ ;  /* 0x000000038a867210 */ /* 0x040fe20007fde0ff */
[----:B------:R-:W4:Y:S01]  /*e640*/  LDCU UR6, c[0x0][0x39c] ;  /* 0x00007380ff0677ac */ /* 0x000f220008000800 */
[C---:B---3--:R-:W-:Y:S01]  /*e650*/  VIADD R139, R138.reuse, UR5 ;  /* 0x000000058a8b7c36 */ /* 0x048fe20008000000 */
[----:B------:R-:W-:Y:S02]  /*e660*/  PRMT R141, R171, 0x9910, RZ ;  /* 0x00009910ab8d7816 */ /* 0x000fe400000000ff */
[----:B------:R-:W-:-:S02]  /*e670*/  LEA.HI.X.SX32 R135, R138, R2, 0x1, P6 ;  /* 0x000000028a877211 */ /* 0x000fc400030f0eff */
[C---:B------:R-:W-:Y:S02]  /*e680*/  IADD3 R136, P6, PT, R139.reuse, R3, RZ ;  /* 0x000000038b887210 */ /* 0x040fe40007fde0ff */
[----:B------:R-:W-:Y:S02]  /*e690*/  SHF.R.S32.HI R141, RZ, 0x8, R141 ;  /* 0x00000008ff8d7819 */ /* 0x000fe4000001148d */
[C---:B------:R-:W-:Y:S01]  /*e6a0*/  LEA.HI.X.SX32 R137, R139.reuse, R2, 0x1, P6 ;  /* 0x000000028b897211 */ /* 0x040fe200030f0eff */
[----:B------:R-:W-:Y:S01]  /*e6b0*/  VIADD R139, R139, UR5 ;  /* 0x000000058b8b7c36 */ /* 0x000fe20008000000 */
[----:B-1----:R-:W-:Y:S02]  /*e6c0*/  LOP3.LUT R132, R0, 0x6b, RZ, 0xfc, !PT ;  /* 0x0000006b00847812 */ /* 0x002fe400078efcff */
[----:B------:R-:W-:Y:S01]  /*e6d0*/  F2FP.SATFINITE.E4M3.F32.PACK_AB_MERGE_C R173, R173, R172, RZ ;  /* 0x000000acadad723e */ /* 0x000fe200048070ff */
[----:B------:R1:W-:Y:S01]  /*e6e0*/  @P2 STG.E.U8 desc[UR18][R134.64], R141 ;  /* 0x0000008d86002986 */ /* 0x0003e2000c101112 */
[----:B0-----:R-:W-:Y:S01]  /*e6f0*/  ISETP.LT.AND P2, PT, R132, UR4, !P0 ;  /* 0x0000000484007c0c */ /* 0x001fe2000c741270 */
[----:B------:R-:W0:Y:S01]  /*e700*/  LDCU UR4, c[0x0][0x39c] ;  /* 0x00007380ff0477ac */ /* 0x000e220008000800 */
[----:B------:R-:W-:-:S02]  /*e710*/  LOP3.LUT R133, R0, 0x6c, RZ, 0xfc, !PT ;  /* 0x0000006c00857812 */ /* 0x000fc400078efcff */
[----:B------:R-:W-:Y:S02]  /*e720*/  PRMT R138, R173, 0x9910, RZ ;  /* 0x00009910ad8a7816 */ /* 0x000fe400000000ff */
[----:B------:R-:W-:Y:S01]  /*e730*/  IADD3 R132, P6, PT, R139, R3, RZ ;  /* 0x000000038b847210 */ /* 0x000fe20007fde0ff */
[----:B------:R3:W-:Y:S01]  /*e740*/  @P3 STG.E.U8 desc[UR18][R136.64], R173 ;  /* 0x000000ad88003986 */ /* 0x0007e2000c101112 */
[----:B----4-:R-:W-:Y:S01]  /*e750*/  ISETP.LT.AND P3, PT, R133, UR6, !P0 ;  /* 0x0000000685007c0c */ /* 0x010fe2000c761270 */
[----:B------:R-:W4:Y:S01]  /*e760*/  LDCU UR6, c[0x0][0x39c] ;  /* 0x00007380ff0677ac */ /* 0x000f220008000800 */
[C---:B------:R-:W-:Y:S01]  /*e770*/  LEA.HI.X.SX32 R133, R139.reuse, R2, 0x1, P6 ;  /* 0x000000028b857211 */ /* 0x040fe200030f0eff */
[----:B------:R-:W-:Y:S01]  /*e780*/  VIADD R139, R139, UR5 ;  /* 0x000000058b8b7c36 */ /* 0x000fe20008000000 */
[----:B-1----:R-:W-:Y:S02]  /*e790*/  SHF.R.S32.HI R141, RZ, 0x8, R138 ;  /* 0x00000008ff8d7819 */ /* 0x002fe4000001148a */
[----:B------:R-:W-:Y:S01]  /*e7a0*/  F2FP.SATFINITE.E4M3.F32.PACK_AB_MERGE_C R175, R175, R174, RZ ;  /* 0x000000aeafaf723e */ /* 0x000fe200048070ff */
[----:B------:R-:W-:-:S02]  /*e7b0*/  VIADD R138, R139, UR5 ;  /* 0x000000058b8a7c36 */ /* 0x000fc40008000000 */
[----:B------:R1:W-:Y:S01]  /*e7c0*/  @P5 STG.E.U8 desc[UR18][R132.64], R141 ;  /* 0x0000008d84005986 */ /* 0x0003e2000c101112 */
[-C--:B------:R-:W-:Y:S02]  /*e7d0*/  IADD3 R134, P5, PT, R139, R3.reuse, RZ ;  /* 0x000000038b867210 */ /* 0x080fe40007fbe0ff */
[----:B---3--:R-:W-:Y:S02]  /*e7e0*/  PRMT R137, R175, 0x9910, RZ ;  /* 0x00009910af897816 */ /* 0x008fe400000000ff */
[-C--:B------:R-:W-:Y:S02]  /*e7f0*/  LEA.HI.X.SX32 R135, R139, R2.reuse, 0x1, P5 ;  /* 0x000000028b877211 */ /* 0x080fe400028f0eff */
[----:B------:R-:W-:Y:S01]  /*e800*/  IADD3 R136, P5, PT, R138, R3, RZ ;  /* 0x000000038a887210 */ /* 0x000fe20007fbe0ff */
[----:B------:R-:W-:Y:S01]  /*e810*/  IMAD.MOV.U32 R139, RZ, RZ, R137 ;  /* 0x000000ffff8b7224 */ /* 0x000fe200078e0089 */
[----:B------:R-:W-:Y:S02]  /*e820*/  LOP3.LUT R140, R0, 0x6d, RZ, 0xfc, !PT ;  /* 0x0000006d008c7812 */ /* 0x000fe400078efcff */
[C---:B------:R-:W-:Y:S01]  /*e830*/  LEA.HI.X.SX32 R137, R138.reuse, R2, 0x1, P5 ;  /* 0x000000028a897211 */ /* 0x040fe200028f0eff */
[----:B------:R-:W-:Y:S01]  /*e840*/  VIADD R138, R138, UR5 ;  /* 0x000000058a8a7c36 */ /* 0x000fe20008000000 */
[----:B------:R-:W-:Y:S01]  /*e850*/  SHF.R.S32.HI R139, RZ, 0x8, R139 ;  /* 0x00000008ff8b7819 */ /* 0x000fe2000001148b */
[----:B------:R3:W-:Y:S01]  /*e860*/  @P4 STG.E.U8 desc[UR18][R134.64], R175 ;  /* 0x000000af86004986 */ /* 0x0007e2000c101112 */
[----:B--2---:R-:W-:Y:S01]  /*e870*/  ISETP.LT.AND P6, PT, R140, UR7, !P0 ;  /* 0x000000078c007c0c */ /* 0x004fe2000c7c1270 */
[----:B------:R-:W2:Y:S01]  /*e880*/  LDCU UR7, c[0x0][0x39c] ;  /* 0x00007380ff0777ac */ /* 0x000ea20008000800 */
[C---:B------:R-:W-:Y:S01]  /*e890*/  LOP3.LUT R140, R0.reuse, 0x6e, RZ, 0xfc, !PT ;  /* 0x0000006e008c7812 */ /* 0x040fe200078efcff */
[----:B------:R5:W-:Y:S01]  /*e8a0*/  @P2 STG.E.U8 desc[UR18][R136.64], R139 ;  /* 0x0000008b88002986 */ /* 0x000be2000c101112 */
[----:B-1----:R-:W-:-:S02]  /*e8b0*/  LOP3.LUT R133, R0, 0x6f, RZ, 0xfc, !PT ;  /* 0x0000006f00857812 */ /* 0x002fc400078efcff */
[----:B------:R-:W-:Y:S02]  /*e8c0*/  IADD3 R132, P2, PT, R138, R3, RZ ;  /* 0x000000038a847210 */ /* 0x000fe40007f5e0ff */
[----:B0-----:R-:W-:Y:S01]  /*e8d0*/  ISETP.LT.AND P4, PT, R140, UR4, !P0 ;  /* 0x000000048c007c0c */ /* 0x001fe2000c781270 */
[----:B------:R-:W0:Y:S01]  /*e8e0*/  LDCU UR4, c[0x0][0x39c] ;  /* 0x00007380ff0477ac */ /* 0x000e220008000800 */
[----:B----4-:R-:W-:Y:S02]  /*e8f0*/  ISETP.LT.AND P5, PT, R133, UR6, !P0 ;  /* 0x0000000685007c0c */ /* 0x010fe4000c7a1270 */
[----:B------:R-:W-:Y:S01]  /*e900*/  F2FP.SATFINITE.E4M3.F32.PACK_AB_MERGE_C R177, R177, R176, RZ ;  /* 0x000000b0b1b1723e */ /* 0x000fe200048070ff */
[----:B------:R-:W1:Y:S01]  /*e910*/  LDCU UR6, c[0x0][0x39c] ;  /* 0x00007380ff0677ac */ /* 0x000e620008000800 */
[C---:B------:R-:W-:Y:S01]  /*e920*/  LEA.HI.X.SX32 R133, R138.reuse, R2, 0x1, P2 ;  /* 0x000000028a857211 */ /* 0x040fe200010f0eff */
[----:B------:R-:W-:-:S04]  /*e930*/  VIADD R138, R138, UR5 ;  /* 0x000000058a8a7c36 */ /* 0x000fc80008000000 */
[----:B------:R4:W-:Y:S01]  /*e940*/  @P3 STG.E.U8 desc[UR18][R132.64], R177 ;  /* 0x000000b184003986 */ /* 0x0009e2000c101112 */
[CC--:B---3--:R-:W-:Y:S01]  /*e950*/  IADD3 R134, P3, PT, R138.reuse, R3.reuse, RZ ;  /* 0x000000038a867210 */ /* 0x0c8fe20007f7e0ff */
[C---:B-----5:R-:W-:Y:S01]  /*e960*/  VIADD R139, R138.reuse, UR5 ;  /* 0x000000058a8b7c36 */ /* 0x060fe20008000000 */
[----:B------:R-:W-:Y:S02]  /*e970*/  PRMT R141, R177, 0x9910, RZ ;  /* 0x00009910b18d7816 */ /* 0x000fe400000000ff */
[----:B------:R-:W-:Y:S02]  /*e980*/  LEA.HI.X.SX32 R135, R138, R2, 0x1, P3 ;  /* 0x000000028a877211 */ /* 0x000fe400018f0eff */
[----:B------:R-:W-:Y:S02]  /*e990*/  IADD3 R136, P3, PT, R139, R3, RZ ;  /* 0x000000038b887210 */ /* 0x000fe40007f7e0ff */
[----:B------:R-:W-:Y:S02]  /*e9a0*/  SHF.R.S32.HI R141, RZ, 0x8, R141 ;  /* 0x00000008ff8d7819 */ /* 0x000fe4000001148d */
[----:B------:R-:W-:-:S02]  /*e9b0*/  LOP3.LUT R138, R0, 0x71, RZ, 0xfc, !PT ;  /* 0x00000071008a7812 */ /* 0x000fc400078efcff */
[----:B------:R-:W-:Y:S02]  /*e9c0*/  F2FP.SATFINITE.E4M3.F32.PACK_AB_MERGE_C R179, R179, R178, RZ ;  /* 0x000000b2b3b3723e */ /* 0x000fe400048070ff */
[C---:B------:R-:W-:Y:S01]  /*e9d0*/  LEA.HI.X.SX32 R137, R139.reuse, R2, 0x1, P3 ;  /* 0x000000028b897211 */ /* 0x040fe200018f0eff */
[----:B------:R-:W-:Y:S01]  /*e9e0*/  VIADD R139, R139, UR5 ;  /* 0x000000058b8b7c36 */ /* 0x000fe20008000000 */
[----:B------:R-:W-:Y:S01]  /*e9f0*/  LOP3.LUT R140, R0, 0x70, RZ, 0xfc, !PT ;  /* 0x00000070008c7812 */ /* 0x000fe200078efcff */
[----:B------:R3:W-:Y:S01]  /*ea00*/  @P6 STG.E.U8 desc[UR18][R134.64], R141 ;  /* 0x0000008d86006986 */ /* 0x0007e2000c101112 */
[----:B0-----:R-:W-:Y:S01]  /*ea10*/  ISETP.LT.AND P3, PT, R138, UR4, !P0 ;  /* 0x000000048a007c0c */ /* 0x001fe2000c761270 */
[----:B------:R-:W0:Y:S01]  /*ea20*/  LDCU UR4, c[0x0][0x39c] ;  /* 0x00007380ff0477ac */ /* 0x000e220008000800 */
[----:B------:R-:W-:Y:S01]  /*ea30*/  PRMT R138, R179, 0x9910, RZ ;  /* 0x00009910b38a7816 */ /* 0x000fe200000000ff */
[----:B------:R5:W-:Y:S01]  /*ea40*/  @P4 STG.E.U8 desc[UR18][R136.64], R179 ;  /* 0x000000b388004986 */ /* 0x000be2000c101112 */
[----:B----4-:R-:W-:-:S02]  /*ea50*/  IADD3 R132, P4, PT, R139, R3, RZ ;  /* 0x000000038b847210 */ /* 0x010fc40007f9e0ff */
[----:B--2---:R-:W-:Y:S01]  /*ea60*/  ISETP.LT.AND P2, PT, R140, UR7, !P0 ;  /* 0x000000078c007c0c */ /* 0x004fe2000c741270 */
[----:B------:R-:W2:Y:S01]  /*ea70*/  LDCU UR7, c[0x0][0x39c] ;  /* 0x00007380ff0777ac */ /* 0x000ea20008000800 */
[C---:B------:R-:W-:Y:S01]  /*ea80*/  LEA.HI.X.SX32 R133, R139.reuse, R2, 0x1, P4 ;  /* 0x000000028b857211 */ /* 0x040fe200020f0eff */
[----:B------:R-:W-:Y:S01]  /*ea90*/  VIADD R139, R139, UR5 ;  /* 0x000000058b8b7c36 */ /* 0x000fe20008000000 */
[----:B---3--:R-:W-:Y:S02]  /*eaa0*/  SHF.R.S32.HI R141, RZ, 0x8, R138 ;  /* 0x00000008ff8d7819 */ /* 0x008fe4000001148a */
[----:B------:R-:W-:Y:S02]  /*eab0*/  LOP3.LUT R140, R0, 0x72, RZ, 0xfc, !PT ;  /* 0x00000072008c7812 */ /* 0x000fe400078efcff */
[----:B------:R-:W-:Y:S01]  /*eac0*/  F2FP.SATFINITE.E4M3.F32.PACK_AB_MERGE_C R181, R181, R180, RZ ;  /* 0x000000b4b5b5723e */ /* 0x000fe200048070ff */
[----:B------:R3:W-:Y:S01]  /*ead0*/  @P5 STG.E.U8 desc[UR18][R132.64], R141 ;  /* 0x0000008d84005986 */ /* 0x0007e2000c101112 */
[C---:B------:R-:W-:Y:S01]  /*eae0*/  IADD3 R134, P5, PT, R139.reuse, R3, RZ ;  /* 0x000000038b867210 */ /* 0x040fe20007fbe0ff */
[----:B------:R-:W-:Y:S01]  /*eaf0*/  VIADD R138, R139, UR5 ;  /* 0x000000058b8a7c36 */ /* 0x000fe20008000000 */
[----:B-1----:R-:W-:Y:S01]  /*eb00*/  ISETP.LT.AND P4, PT, R140, UR6, !P0 ;  /* 0x000000068c007c0c */ /* 0x002fe2000c781270 */
[----:B------:R-:W1:Y:S01]  /*eb10*/  LDCU UR6, c[0x0][0x39c] ;  /* 0x00007380ff0677ac */ /* 0x000e620008000800 */
[----:B-----5:R-:W-:-:S02]  /*eb20*/  LOP3.LUT R136, R0, 0x73, RZ, 0xfc, !PT ;  /* 0x0000007300887812 */ /* 0x020fc400078efcff */
[----:B------:R-:W-:Y:S02]  /*eb30*/  PRMT R140, R181, 0x9910, RZ ;  /* 0x00009910b58c7816 */ /* 0x000fe400000000ff */
[-C--:B------:R-:W-:Y:S02]  /*eb40*/  LEA.HI.X.SX32 R135, R139, R2.reuse, 0x1, P5 ;  /* 0x000000028b877211 */ /* 0x080fe400028f0eff */
[----:B0-----:R-:W-:Y:S02]  /*eb50*/  ISETP.LT.AND P5, PT, R136, UR4, !P0 ;  /* 0x0000000488007c0c */ /* 0x001fe4000c7a1270 */
[----:B------:R-:W-:Y:S01]  /*eb60*/  LOP3.LUT R137, R0, 0x74, RZ, 0xfc, !PT ;  /* 0x0000007400897812 */ /* 0x000fe200078efcff */
[----:B------:R-:W-:Y:S01]  /*eb70*/  IMAD.MOV.U32 R139, RZ, RZ, R140 ;  /* 0x000000ffff8b7224 */ /* 0x000fe200078e008c */
[C---:B------:R-:W-:Y:S01]  /*eb80*/  IADD3 R136, P6, PT, R138.reuse, R3, RZ ;  /* 0x000000038a887210 */ /* 0x040fe20007fde0ff */
[----:B------:R0:W-:Y:S01]  /*eb90*/  @P2 STG.E.U8 desc[UR18][R134.64], R181 ;  /* 0x000000b586002986 */ /* 0x0001e2000c101112 */
[----:B--2---:R-:W-:Y:S01]  /*eba0*/  ISETP.LT.AND P2, PT, R137, UR7, !P0 ;  /* 0x0000000789007c0c */ /* 0x004fe2000c741270 */
[----:B------:R-:W2:Y:S01]  /*ebb0*/  LDCU UR4, c[0x0][0x39c] ;  /* 0x00007380ff0477ac */ /* 0x000ea20008000800 */
[C---:B------:R-:W-:Y:S01]  /*ebc0*/  LEA.HI.X.SX32 R137, R138.reuse, R2, 0x1, P6 ;  /* 0x000000028a897211 */ /* 0x040fe200030f0eff */
[----:B------:R-:W-:Y:S01]  /*ebd0*/  VIADD R138, R138, UR5 ;  /* 0x000000058a8a7c36 */ /* 0x000fe20008000000 */
[----:B------:R-:W-:Y:S01]  /*ebe0*/  SHF.R.S32.HI R139, RZ, 0x8, R139 ;  /* 0x00000008ff8b7819 */ /* 0x000fe2000001148b */
[----:B------:R-:W4:Y:S01]  /*ebf0*/  LDCU UR7, c[0x0][0x39c] ;  /* 0x00007380ff0777ac */ /* 0x000f220008000800 */
[----:B---3--:R-:W-:-:S02]  /*ec00*/  LOP3.LUT R133, R0, 0x75, RZ, 0xfc, !PT ;  /* 0x0000007500857812 */ /* 0x008fc400078efcff */
[C---:B------:R-:W-:Y:S01]  /*ec10*/  IADD3 R132, P6, PT, R138.reuse, R3, RZ ;  /* 0x000000038a847210 */ /* 0x040fe20007fde0ff */
[----:B------:R3:W-:Y:S01]  /*ec20*/  @P3 STG.E.U8 desc[UR18][R136.64], R139 ;  /* 0x0000008b88003986 */ /* 0x0007e2000c101112 */
[----:B-1----:R-:W-:Y:S01]  /*ec30*/  ISETP.LT.AND P3, PT, R133, UR6, !P0 ;  /* 0x0000000685007c0c */ /* 0x002fe2000c761270 */
[----:B------:R-:W1:Y:S01]  /*ec40*/  LDCU UR6, c[0x0][0x39c] ;  /* 0x00007380ff0677ac */ /* 0x000e620008000800 */
[C---:B------:R-:W-:Y:S01]  /*ec50*/  LEA.HI.X.SX32 R133, R138.reuse, R2, 0x1, P6 ;  /* 0x000000028a857211 */ /* 0x040fe200030f0eff */
[----:B------:R-:W-:Y:S01]  /*ec60*/  VIADD R138, R138, UR5 ;  /* 0x000000058a8a7c36 */ /* 0x000fe20008000000 */
[----:B------:R-:W-:Y:S02]  /*ec70*/  F2FP.SATFINITE.E4M3.F32.PACK_AB_MERGE_C R183, R183, R182, RZ ;  /* 0x000000b6b7b7723e */ /* 0x000fe400048070ff */
[----:B0-----:R-:W-:Y:S02]  /*ec80*/  LOP3.LUT R135, R0, 0x76, RZ, 0xfc, !PT ;  /* 0x0000007600877812 */ /* 0x001fe400078efcff */
[----:B------:R-:W-:-:S02]  /*ec90*/  PRMT R141, R183, 0x9910, RZ ;  /* 0x00009910b78d7816 */ /* 0x000fc400000000ff */
[CC--:B------:R-:W-:Y:S01]  /*eca0*/  IADD3 R134, P6, PT, R138.reuse, R3.reuse, RZ ;  /* 0x000000038a867210 */ /* 0x0c0fe20007fde0ff */
[----:B------:R0:W-:Y:S01]  /*ecb0*/  @P4 STG.E.U8 desc[UR18][R132.64], R183 ;  /* 0x000000b784004986 */ /* 0x0001e2000c101112 */
[C---:B---3--:R-:W-:Y:S01]  /*ecc0*/  VIADD R139, R138.reuse, UR5 ;  /* 0x000000058a8b7c36 */ /* 0x048fe20008000000 */
[----:B--2---:R-:W-:Y:S01]  /*ecd0*/  ISETP.LT.AND P4, PT, R135, UR4, !P0 ;  /* 0x0000000487007c0c */ /* 0x004fe2000c781270 */
[----:B------:R-:W2:Y:S01]  /*ece0*/  LDCU UR4, c[0x0][0x39c] ;  /* 0x00007380ff0477ac */ /* 0x000ea20008000800 */
[-C--:B------:R-:W-:Y:S02]  /*ecf0*/  LEA.HI.X.SX32 R135, R138, R2.reuse, 0x1, P6 ;  /* 0x000000028a877211 */ /* 0x080fe400030f0eff */
[----:B------:R-:W-:Y:S02]  /*ed00*/  SHF.R.S32.HI R141, RZ, 0x8, R141 ;  /* 0x00000008ff8d7819 */ /* 0x000fe4000001148d */
[----:B------:R-:W-:Y:S02]  /*ed10*/  LOP3.LUT R137, R0, 0x77, RZ, 0xfc, !PT ;  /* 0x0000007700897812 */ /* 0x000fe400078efcff */
[----:B------:R-:W-:Y:S01]  /*ed20*/  IADD3 R136, P6, PT, R139, R3, RZ ;  /* 0x000000038b887210 */ /* 0x000fe20007fde0ff */
[----:B------:R3:W-:Y:S01]  /*ed30*/  @P5 STG.E.U8 desc[UR18][R134.64], R141 ;  /* 0x0000008d86005986 */ /* 0x0007e2000c101112 */
[----:B----4-:R-:W-:Y:S01]  /*ed40*/  ISETP.LT.AND P5, PT, R137, UR7, !P0 ;  /* 0x0000000789007c0c */ /* 0x010fe2000c7a1270 */
[----:B------:R-:W4:Y:S01]  /*ed50*/  LDCU UR7, c[0x0][0x39c] ;  /* 0x00007380ff0777ac */ /* 0x000f220008000800 */
[C---:B------:R-:W-:Y:S01]  /*ed60*/  LEA.HI.X.SX32 R137, R139.reuse, R2, 0x1, P6 ;  /* 0x000000028b897211 */ /* 0x040fe200030f0eff */
[----:B------:R-:W-:Y:S01]  /*ed70*/  VIADD R139, R139, UR5 ;  /* 0x000000058b8b7c36 */ /* 0x000fe20008000000 */
[----:B------:R-:W-:-:S02]  /*ed80*/  F2FP.SATFINITE.E4M3.F32.PACK_AB_MERGE_C R185, R185, R184, RZ ;  /* 0x000000b8b9b9723e */ /* 0x000fc400048070ff */
[----:B------:R-:W-:Y:S02]  /*ed90*/  LOP3.LUT R138, R0, 0x78, RZ, 0xfc, !PT ;  /* 0x00000078008a7812 */ /* 0x000fe400078efcff */
[----:B0-----:R-:W-:Y:S01]  /*eda0*/  PRMT R133, R185, 0x9910, RZ ;  /* 0x00009910b9857816 */ /* 0x001fe200000000ff */
[----:B------:R0:W-:Y:S01]  /*edb0*/  @P2 STG.E.U8 desc[UR18][R136.64], R185 ;  /* 0x000000b988002986 */ /* 0x0001e2000c101112 */
[----:B-1----:R-:W-:Y:S01]  /*edc0*/  ISETP.LT.AND P6, PT, R138, UR6, !P0 ;  /* 0x000000068a007c0c */ /* 0x002fe2000c7c1270 */
[C---:B------:R-:W-:Y:S01]  /*edd0*/  VIADD R138, R139.reuse, UR5 ;  /* 0x000000058b8a7c36 */ /* 0x040fe20008000000 */
[----:B------:R-:W-:Y:S01]  /*ede0*/  IADD3 R132, P2, PT, R139, R3, RZ ;  /* 0x000000038b847210 */ /* 0x000fe20007f5e0ff */
[----:B---3--:R-:W-:Y:S01]  /*edf0*/  IMAD.MOV.U32 R141, RZ, RZ, R133 ;  /* 0x000000ffff8d7224 */ /* 0x008fe200078e0085 */
[----:B------:R-:W-:Y:S01]  /*ee00*/  F2FP.SATFINITE.E4M3.F32.PACK_AB_MERGE_C R187, R187, R186, RZ ;  /* 0x000000babbbb723e */ /* 0x000fe200048070ff */
[----:B------:R-:W1:Y:S01]  /*ee10*/  LDCU UR6, c[0x0][0x39c] ;  /* 0x00007380ff0677ac */ /* 0x000e620008000800 */
[----:B------:R-:W-:-:S02]  /*ee20*/  LEA.HI.X.SX32 R133, R139, R2, 0x1, P2 ;  /* 0x000000028b857211 */ /* 0x000fc400010f0eff */
[----:B------:R-:W-:Y:S02]  /*ee30*/  IADD3 R134, P2, PT, R138, R3, RZ ;  /* 0x000000038a867210 */ /* 0x000fe40007f5e0ff */
[----:B------:R-:W-:Y:S02]  /*ee40*/  LOP3.LUT R139, R0, 0x79, RZ, 0xfc, !PT ;  /* 0x00000079008b7812 */ /* 0x000fe400078efcff */
[C---:B------:R-:W-:Y:S02]  /*ee50*/  LEA.HI.X.SX32 R135, R138.reuse, R2, 0x1, P2 ;  /* 0x000000028a877211 */ /* 0x040fe400010f0eff */
[----:B--2---:R-:W-:Y:S01]  /*ee60*/  ISETP.LT.AND P2, PT, R139, UR4, !P0 ;  /* 0x000000048b007c0c */ /* 0x004fe2000c741270 */
[----:B------:R-:W2:Y:S01]  /*ee70*/  LDCU UR4, c[0x0][0x39c] ;  /* 0x00007380ff0477ac */ /* 0x000ea20008000800 */
[----:B------:R-:W-:Y:S01]  /*ee80*/  SHF.R.S32.HI R141, RZ, 0x8, R141 ;  /* 0x00000008ff8d7819 */ /* 0x000fe2000001148d */
[----:B------:R-:W-:Y:S01]  /*ee90*/  VIADD R138, R138, UR5 ;  /* 0x000000058a8a7c36 */ /* 0x000fe20008000000 */
[----:B------:R-:W-:-:S03]  /*eea0*/  PRMT R140, R187, 0x9910, RZ ;  /* 0x00009910bb8c7816 */ /* 0x000fc600000000ff */
[----:B------:R3:W-:Y:S01]  /*eeb0*/  @P3 STG.E.U8 desc[UR18][R132.64], R141 ;  /* 0x0000008d84003986 */ /* 0x0007e2000c101112 */
[C---:B0-----:R-:W-:Y:S01]  /*eec0*/  IADD3 R136, P3, PT, R138.reuse, R3, RZ ;  /* 0x000000038a887210 */ /* 0x041fe20007f7e0ff */
[----:B------:R-:W-:-:S03]  /*eed0*/  VIADD R139, R138, UR5 ;  /* 0x000000058a8b7c36 */ /* 0x000fc60008000000 */
[-C--:B------:R-:W-:Y:S01]  /*eee0*/  LEA.HI.X.SX32 R137, R138, R2.reuse, 0x1, P3 ;  /* 0x000000028a897211 */ /* 0x080fe200018f0eff */
[----:B------:R0:W-:Y:S01]  /*eef0*/  @P4 STG.E.U8 desc[UR18][R134.64], R187 ;  /* 0x000000bb86004986 */ /* 0x0001e2000c101112 */
[----:B---3--:R-:W-:Y:S02]  /*ef00*/  SHF.R.S32.HI R141, RZ, 0x8, R140 ;  /* 0x00000008ff8d7819 */ /* 0x008fe4000001148c */
[C---:B------:R-:W-:Y:S02]  /*ef10*/  LOP3.LUT R133, R0.reuse, 0x7b, RZ, 0xfc, !PT ;  /* 0x0000007b00857812 */ /* 0x040fe400078efcff */
[----:B------:R-:W-:Y:S01]  /*ef20*/  IADD3 R132, P4, PT, R139, R3, RZ ;  /* 0x000000038b847210 */ /* 0x000fe20007f9e0ff */
[----:B------:R3:W-:Y:S01]  /*ef30*/  @P5 STG.E.U8 desc[UR18][R136.64], R141 ;  /* 0x0000008d88005986 */ /* 0x0007e2000c101112 */
[----:B0-----:R-:W-:Y:S02]  /*ef40*/  LOP3.LUT R134, R0, 0x7c, RZ, 0xfc, !PT ;  /* 0x0000007c00867812 */ /* 0x001fe400078efcff */
[----:B----4-:R-:W-:Y:S01]  /*ef50*/  ISETP.LT.AND P5, PT, R133, UR7, !P0 ;  /* 0x0000000785007c0c */ /* 0x010fe2000c7a1270 */
[----:B------:R-:W0:Y:S01]  /*ef60*/  LDCU UR7, c[0x0][0x39c] ;  /* 0x00007380ff0777ac */ /* 0x000e220008000800 */
[C---:B------:R-:W-:Y:S01]  /*ef70*/  LEA.HI.X.SX32 R133, R139.reuse, R2, 0x1, P4 ;  /* 0x000000028b857211 */ /* 0x040fe200020f0eff */
[----:B------:R-:W-:Y:S01]  /*ef80*/  VIADD R139, R139, UR5 ;  /* 0x000000058b8b7c36 */ /* 0x000fe20008000000 */
[----:B------:R-:W-:-:S02]  /*ef90*/  F2FP.SATFINITE.E4M3.F32.PACK_AB_MERGE_C R189, R189, R188, RZ ;  /* 0x000000bcbdbd723e */ /* 0x000fc400048070ff */
[----:B------:R-:W-:Y:S02]  /*efa0*/  LOP3.LUT R142, R0, 0x7a, RZ, 0xfc, !PT ;  /* 0x0000007a008e7812 */ /* 0x000fe400078efcff */
[----:B--2---:R-:W-:Y:S01]  /*efb0*/  ISETP.LT.AND P4, PT, R134, UR4, !P0 ;  /* 0x0000000486007c0c */ /* 0x004fe2000c781270 */
[----:B------:R-:W2:Y:S01]  /*efc0*/  LDCU UR4, c[0x0][0x39c] ;  /* 0x00007380ff0477ac */ /* 0x000ea20008000800 */
[----:B------:R-:W-:Y:S01]  /*efd0*/  PRMT R135, R189, 0x9910, RZ ;  /* 0x00009910bd877816 */ /* 0x000fe200000000ff */
[----:B------:R4:W-:Y:S01]  /*efe0*/  @P6 STG.E.U8 desc[UR18][R132.64], R189 ;  /* 0x000000bd84006986 */ /* 0x0009e2000c101112 */
[----:B-1----:R-:W-:Y:S01]  /*eff0*/  ISETP.LT.AND P3, PT, R142, UR6, !P0 ;  /* 0x000000068e007c0c */ /* 0x002fe2000c761270 */
[----:B------:R-:W1:Y:S01]  /*f000*/  LDCU UR6, c[0x0][0x39c] ;  /* 0x00007380ff0677ac */ /* 0x000e620008000800 */
[C---:B------:R-:W-:Y:S01]  /*f010*/  IADD3 R134, P6, PT, R139.reuse, R3, RZ ;  /* 0x000000038b867210 */ /* 0x040fe20007fde0ff */
[C---:B------:R-:W-:Y:S02]  /*f020*/  VIADD R138, R139.reuse, UR5 ;  /* 0x000000058b8a7c36 */ /* 0x040fe40008000000 */
[----:B---3--:R-:W-:Y:S01]  /*f030*/  IMAD.MOV.U32 R137, RZ, RZ, R135 ;  /* 0x000000ffff897224 */ /* 0x008fe200078e0087 */
[----:B------:R-:W-:-:S02]  /*f040*/  LEA.HI.X.SX32 R135, R139, R2, 0x1, P6 ;  /* 0x000000028b877211 */ /* 0x000fc400030f0eff */
[C---:B------:R-:W-:Y:S02]  /*f050*/  IADD3 R136, P6, PT, R138.reuse, R3, RZ ;  /* 0x000000038a887210 */ /* 0x040fe40007fde0ff */
[----:B------:R-:W-:Y:S02]  /*f060*/  SHF.R.S32.HI R139, RZ, 0x8, R137 ;  /* 0x00000008ff8b7819 */ /* 0x000fe40000011489 */
[C---:B------:R-:W-:Y:S01]  /*f070*/  LEA.HI.X.SX32 R137, R138.reuse, R2, 0x1, P6 ;  /* 0x000000028a897211 */ /* 0x040fe200030f0eff */
[----:B------:R-:W-:Y:S01]  /*f080*/  VIADD R138, R138, UR5 ;  /* 0x000000058a8a7c36 */ /* 0x000fe20008000000 */
[----:B----4-:R-:W-:Y:S02]  /*f090*/  LOP3.LUT R132, R0, 0x7d, RZ, 0xfc, !PT ;  /* 0x0000007d00847812 */ /* 0x010fe400078efcff */
[----:B------:R-:W-:Y:S01]  /*f0a0*/  F2FP.SATFINITE.E4M3.F32.PACK_AB_MERGE_C R191, R191, R190, RZ ;  /* 0x000000bebfbf723e */ /* 0x000fe200048070ff */
[----:B------:R3:W-:Y:S01]  /*f0b0*/  @P2 STG.E.U8 desc[UR18][R134.64], R139 ;  /* 0x0000008b86002986 */ /* 0x0007e2000c101112 */
[----:B--2---:R-:W-:Y:S01]  /*f0c0*/  ISETP.LT.AND P2, PT, R132, UR4, !P0 ;  /* 0x0000000484007c0c */ /* 0x004fe2000c741270 */
[----:B------:R-:W2:Y:S01]  /*f0d0*/  LDCU UR4, c[0x0][0x39c] ;  /* 0x00007380ff0477ac */ /* 0x000ea20008000800 */
[----:B------:R-:W-:-:S02]  /*f0e0*/  LOP3.LUT R133, R0, 0x7e, RZ, 0xfc, !PT ;  /* 0x0000007e00857812 */ /* 0x000fc400078efcff */
[----:B------:R-:W-:Y:S02]  /*f0f0*/  PRMT R141, R191, 0x9910, RZ ;  /* 0x00009910bf8d7816 */ /* 0x000fe400000000ff */
[C---:B------:R-:W-:Y:S01]  /*f100*/  IADD3 R132, P6, PT, R138.reuse, R3, RZ ;  /* 0x000000038a847210 */ /* 0x040fe20007fde0ff */
[----:B------:R4:W-:Y:S01]  /*f110*/  @P3 STG.E.U8 desc[UR18][R136.64], R191 ;  /* 0x000000bf88003986 */ /* 0x0009e2000c101112 */
[----:B-1----:R-:W-:Y:S01]  /*f120*/  ISETP.LT.AND P3, PT, R133, UR6, !P0 ;  /* 0x0000000685007c0c */ /* 0x002fe2000c761270 */
[----:B------:R-:W1:Y:S01]  /*f130*/  LDCU UR6, c[0x0][0x39c] ;  /* 0x00007380ff0677ac */ /* 0x000e620008000800 */
[C---:B------:R-:W-:Y:S01]  /*f140*/  LEA.HI.X.SX32 R133, R138.reuse, R2, 0x1, P6 ;  /* 0x000000028a857211 */ /* 0x040fe200030f0eff */
[----:B------:R-:W-:Y:S01]  /*f150*/  VIADD R138, R138, UR5 ;  /* 0x000000058a8a7c36 */ /* 0x000fe20008000000 */
[----:B------:R-:W-:Y:S02]  /*f160*/  SHF.R.S32.HI R141, RZ, 0x8, R141 ;  /* 0x00000008ff8d7819 */ /* 0x000fe4000001148d */
[----:B------:R-:W-:Y:S01]  /*f170*/  F2FP.SATFINITE.E4M3.F32.PACK_AB_MERGE_C R193, R193, R192, RZ ;  /* 0x000000c0c1c1723e */ /* 0x000fe200048070ff */
[----:B---3--:R-:W-:-:S02]  /*f180*/  VIADD R139, R138, UR5 ;  /* 0x000000058a8b7c36 */ /* 0x008fc40008000000 */
[----:B------:R3:W-:Y:S01]  /*f190*/  @P5 STG.E.U8 desc[UR18][R132.64], R141 ;  /* 0x0000008d84005986 */ /* 0x0007e2000c101112 */
[-C--:B------:R-:W-:Y:S02]  /*f1a0*/  IADD3 R134, P5, PT, R138, R3.reuse, RZ ;  /* 0x000000038a867210 */ /* 0x080fe40007fbe0ff */
[----:B----4-:R-:W-:Y:S02]  /*f1b0*/  PRMT R137, R193, 0x9910, RZ ;  /* 0x00009910c1897816 */ /* 0x010fe400000000ff */
[----:B------:R-:W-:Y:S02]  /*f1c0*/  LOP3.LUT R140, R0, 0x7f, RZ, 0xfc, !PT ;  /* 0x0000007f008c7812 */ /* 0x000fe400078efcff */
[-C--:B------:R-:W-:Y:S01]  /*f1d0*/  LEA.HI.X.SX32 R135, R138, R2.reuse, 0x1, P5 ;  /* 0x000000028a877211 */ /* 0x080fe200028f0eff */
[----:B------:R-:W-:Y:S01]  /*f1e0*/  IMAD.MOV.U32 R138, RZ, RZ, R137 ;  /* 0x000000ffff8a7224 */ /* 0x000fe200078e0089 */
[C---:B------:R-:W-:Y:S02]  /*f1f0*/  IADD3 R136, P5, PT, R139.reuse, R3, RZ ;  /* 0x000000038b887210 */ /* 0x040fe40007fbe0ff */
[----:B0-----:R-:W-:Y:S01]  /*f200*/  ISETP.LT.AND P6, PT, R140, UR7, !P0 ;  /* 0x000000078c007c0c */ /* 0x001fe2000c7c1270 */
        /* <DEDUP_REMOVED lines=12> */
[----:B--2---:R-:W-:Y:S02]  /*f2d0*/  ISETP.LT.AND P4, PT, R140, UR4, !P0 ;  /* 0x000000048c007c0c */ /* 0x004fe4000c781270 */
[C---:B------:R-:W-:Y:S01]  /*f2e0*/  LEA.HI.X.SX32 R133, R139.reuse, R2, 0x1, P2 ;  /* 0x000000028b857211 */ /* 0x040fe200010f0eff */
[----:B------:R-:W2:Y:S01]  /*f2f0*/  LDCU UR4, c[0x0][0x39c] ;  /* 0x00007380ff0477ac */ /* 0x000ea20008000800 */
[----:B------:R-:W-:Y:S01]  /*f300*/  VIADD R139, R139, UR5 ;  /* 0x000000058b8b7c36 */ /* 0x000fe20008000000 */
[----:B---3--:R-:W-:-:S02]  /*f310*/  PRMT R135, R195, 0x9910, RZ ;  /* 0x00009910c3877816 */ /* 0x008fc400000000ff */
[----:B------:R-:W-:Y:S01]  /*f320*/  LOP3.LUT R138, R0, 0x82, RZ, 0xfc, !PT ;  /* 0x00000082008a7812 */ /* 0x000fe200078efcff */
[----:B------:R3:W-:Y:S01]  /*f330*/  @P3 STG.E.U8 desc[UR18][R132.64], R195 ;  /* 0x000000c384003986 */ /* 0x0007e2000c101112 */
[CC--:B------:R-:W-:Y:S01]  /*f340*/  IADD3 R134, P3, PT, R139.reuse, R3.reuse, RZ ;  /* 0x000000038b867210 */ /* 0x0c0fe20007f7e0ff */
[----:B----4-:R-:W-:Y:S01]  /*f350*/  IMAD.MOV.U32 R136, RZ, RZ, R135 ;  /* 0x000000ffff887224 */ /* 0x010fe200078e0087 */
[----:B0-----:R-:W-:Y:S01]  /*f360*/  ISETP.LT.AND P2, PT, R138, UR7, !P0 ;  /* 0x000000078a007c0c */ /* 0x001fe2000c741270 */
[C---:B------:R-:W-:Y:S01]  /*f370*/  VIADD R138, R139.reuse, UR5 ;  /* 0x000000058b8a7c36 */ /* 0x040fe20008000000 */
[----:B------:R-:W-:Y:S01]  /*f380*/  LEA.HI.X.SX32 R135, R139, R2, 0x1, P3 ;  /* 0x000000028b877211 */ /* 0x000fe200018f0eff */
[----:B------:R-:W0:Y:S01]  /*f390*/  LDCU UR7, c[0x0][0x39c] ;  /* 0x00007380ff0777ac */ /* 0x000e220008000800 */
[----:B------:R-:W-:Y:S02]  /*f3a0*/  SHF.R.S32.HI R139, RZ, 0x8, R136 ;  /* 0x00000008ff8b7819 */ /* 0x000fe40000011488 */
[----:B------:R-:W-:-:S02]  /*f3b0*/  IADD3 R136, P3, PT, R138, R3, RZ ;  /* 0x000000038a887210 */ /* 0x000fc40007f7e0ff */
[----:B------:R-:W-:Y:S02]  /*f3c0*/  F2FP.SATFINITE.E4M3.F32.PACK_AB_MERGE_C R141, R69, R68, RZ ;  /* 0x00000044458d723e */ /* 0x000fe400048070ff */
[----:B------:R-:W-:Y:S02]  /*f3d0*/  LOP3.LUT R68, R0, 0x83, RZ, 0xfc, !PT ;  /* 0x0000008300447812 */ /* 0x000fe400078efcff */
[C---:B------:R-:W-:Y:S01]  /*f3e0*/  LEA.HI.X.SX32 R137, R138.reuse, R2, 0x1, P3 ;  /* 0x000000028a897211 */ /* 0x040fe200018f0eff */
[----:B------:R-:W-:Y:S01]  /*f3f0*/  VIADD R138, R138, UR5 ;  /* 0x000000058a8a7c36 */ /* 0x000fe20008000000 */
[----:B--2---:R-:W-:Y:S01]  /*f400*/  ISETP.LT.AND P3, PT, R68, UR4, !P0 ;  /* 0x0000000444007c0c */ /* 0x004fe2000c761270 */
[----:B------:R2:W-:Y:S01]  /*f410*/  @P6 STG.E.U8 desc[UR18][R134.64], R139 ;  /* 0x0000008b86006986 */ /* 0x0005e2000c101112 */
[----:B------:R-:W4:Y:S01]  /*f420*/  LDCU UR4, c[0x0][0x39c] ;  /* 0x00007380ff0477ac */ /* 0x000f220008000800 */
[----:B---3--:R-:W-:Y:S02]  /*f430*/  PRMT R132, R141, 0x9910, RZ ;  /* 0x000099108d847816 */ /* 0x008fe400000000ff */
[----:B------:R3:W-:Y:S01]  /*f440*/  @P4 STG.E.U8 desc[UR18][R136.64], R141 ;  /* 0x0000008d88004986 */ /* 0x0007e2000c101112 */
[----:B------:R-:W-:-:S04]  /*f450*/  IADD3 R68, P4, PT, R138, R3, RZ ;  /* 0x000000038a447210 */ /* 0x000fc80007f9e0ff */
[C---:B------:R-:W-:Y:S01]  /*f460*/  LEA.HI.X.SX32 R69, R138.reuse, R2, 0x1, P4 ;  /* 0x000000028a457211 */ /* 0x040fe200020f0eff */
[----:B------:R-:W-:Y:S01]  /*f470*/  VIADD R138, R138, UR5 ;  /* 0x000000058a8a7c36 */ /* 0x000fe20008000000 */
[----:B--2---:R-:W-:Y:S02]  /*f480*/  SHF.R.S32.HI R135, RZ, 0x8, R132 ;  /* 0x00000008ff877819 */ /* 0x004fe40000011484 */
[----:B------:R-:W-:Y:S02]  /*f490*/  LOP3.LUT R133, R0, 0x84, RZ, 0xfc, !PT ;  /* 0x0000008400857812 */ /* 0x000fe400078efcff */
[----:B------:R-:W-:Y:S01]  /*f4a0*/  F2FP.SATFINITE.E4M3.F32.PACK_AB_MERGE_C R139, R71, R70, RZ ;  /* 0x00000046478b723e */ /* 0x000fe200048070ff */
[----:B------:R2:W-:Y:S01]  /*f4b0*/  @P5 STG.E.U8 desc[UR18][R68.64], R135 ;  /* 0x0000008744005986 */ /* 0x0005e2000c101112 */
[C---:B------:R-:W-:Y:S01]  /*f4c0*/  IADD3 R70, P5, PT, R138.reuse, R3, RZ ;  /* 0x000000038a467210 */ /* 0x040fe20007fbe0ff */
[----:B------:R-:W-:Y:S01]  /*f4d0*/  VIADD R134, R138, UR5 ;  /* 0x000000058a867c36 */ /* 0x000fe20008000000 */
[----:B-1----:R-:W-:Y:S01]  /*f4e0*/  ISETP.LT.AND P4, PT, R133, UR6, !P0 ;  /* 0x0000000685007c0c */ /* 0x002fe2000c781270 */
[----:B------:R-:W1:Y:S01]  /*f4f0*/  LDCU UR6, c[0x0][0x39c] ;  /* 0x00007380ff0677ac */ /* 0x000e620008000800 */
[----:B------:R-:W-:-:S02]  /*f500*/  LOP3.LUT R132, R0, 0x85, RZ, 0xfc, !PT ;  /* 0x0000008500847812 */ /* 0x000fc400078efcff */
[-C--:B------:R-:W-:Y:S02]  /*f510*/  LEA.HI.X.SX32 R71, R138, R2.reuse, 0x1, P5 ;  /* 0x000000028a477211 */ /* 0x080fe400028f0eff */
[----:B----4-:R-:W-:Y:S01]  /*f520*/  ISETP.LT.AND P5, PT, R132, UR4, !P0 ;  /* 0x0000000484007c0c */ /* 0x010fe2000c7a1270 */
[----:B------:R-:W4:Y:S01]  /*f530*/  LDCU UR4, c[0x0][0x39c] ;  /* 0x00007380ff0477ac */ /* 0x000f220008000800 */
[----:B------:R-:W-:Y:S02]  /*f540*/  LOP3.LUT R133, R0, 0x86, RZ, 0xfc, !PT ;  /* 0x0000008600857812 */ /* 0x000fe400078efcff */
[C---:B------:R-:W-:Y:S01]  /*f550*/  IADD3 R132, P6, PT, R134.reuse, R3, RZ ;  /* 0x0000000386847210 */ /* 0x040fe20007fde0ff */
[----:B------:R5:W-:Y:S01]  /*f560*/  @P2 STG.E.U8 desc[UR18][R70.64], R139 ;  /* 0x0000008b46002986 */ /* 0x000be2000c101112 */
[----:B---3--:R-:W-:Y:S02]  /*f570*/  PRMT R136, R139, 0x9910, RZ ;  /* 0x000099108b887816 */ /* 0x008fe400000000ff */
[----:B0-----:R-:W-:Y:S01]  /*f580*/  ISETP.LT.AND P2, PT, R133, UR7, !P0 ;  /* 0x0000000785007c0c */ /* 0x001fe2000c741270 */
[----:B------:R-:W0:Y:S01]  /*f590*/  LDCU UR7, c[0x0][0x39c] ;  /* 0x00007380ff0777ac */ /* 0x000e220008000800 */
[C---:B------:R-:W-:Y:S01]  /*f5a0*/  LEA.HI.X.SX32 R133, R134.reuse, R2, 0x1, P6 ;  /* 0x0000000286857211 */ /* 0x040fe200030f0eff */
[----:B------:R-:W-:Y:S01]  /*f5b0*/  VIADD R134, R134, UR5 ;  /* 0x0000000586867c36 */ /* 0x000fe20008000000 */
[----:B--2---:R-:W-:-:S02]  /*f5c0*/  SHF.R.S32.HI R135, RZ, 0x8, R136 ;  /* 0x00000008ff877819 */ /* 0x004fc40000011488 */
[----:B------:R-:W-:Y:S02]  /*f5d0*/  LOP3.LUT R69, R0, 0x87, RZ, 0xfc, !PT ;  /* 0x0000008700457812 */ /* 0x000fe400078efcff */
[C---:B------:R-:W-:Y:S02]  /*f5e0*/  IADD3 R68, P6, PT, R134.reuse, R3, RZ ;  /* 0x0000000386447210 */ /* 0x040fe40007fde0ff */
[----:B------:R-:W-:Y:S01]  /*f5f0*/  F2FP.SATFINITE.E4M3.F32.PACK_AB_MERGE_C R137, R73, R72, RZ ;  /* 0x000000484989723e */ /* 0x000fe200048070ff */
[----:B------:R2:W-:Y:S01]  /*f600*/  @P3 STG.E.U8 desc[UR18][R132.64], R135 ;  /* 0x0000008784003986 */ /* 0x0005e2000c101112 */
[----:B-1----:R-:W-:Y:S01]  /*f610*/  ISETP.LT.AND P3, PT, R69, UR6, !P0 ;  /* 0x0000000645007c0c */ /* 0x002fe2000c761270 */
[----:B------:R-:W1:Y:S01]  /*f620*/  LDCU UR6, c[0x0][0x39c] ;  /* 0x00007380ff0677ac */ /* 0x000e620008000800 */
[C---:B------:R-:W-:Y:S01]  /*f630*/  LEA.HI.X.SX32 R69, R134.reuse, R2, 0x1, P6 ;  /* 0x0000000286457211 */ /* 0x040fe200030f0eff */
[----:B------:R-:W-:Y:S01]  /*f640*/  VIADD R134, R134, UR5 ;  /* 0x0000000586867c36 */ /* 0x000fe20008000000 */
[----:B------:R-:W-:-:S02]  /*f650*/  PRMT R72, R137, 0x9910, RZ ;  /* 0x0000991089487816 */ /* 0x000fc400000000ff */
[----:B-----5:R-:W-:Y:S02]  /*f660*/  LOP3.LUT R71, R0, 0x88, RZ, 0xfc, !PT ;  /* 0x0000008800477812 */ /* 0x020fe400078efcff */
[C---:B------:R-:W-:Y:S01]  /*f670*/  IADD3 R70, P6, PT, R134.reuse, R3, RZ ;  /* 0x0000000386467210 */ /* 0x040fe20007fde0ff */
[----:B--2---:R-:W-:Y:S01]  /*f680*/  IMAD.MOV.U32 R133, RZ, RZ, R72 ;  /* 0x000000ffff857224 */ /* 0x004fe200078e0048 */
[----:B------:R2:W-:Y:S01]  /*f690*/  @P4 STG.E.U8 desc[UR18][R68.64], R137 ;  /* 0x0000008944004986 */ /* 0x0005e2000c101112 */
[C---:B------:R-:W-:Y:S01]  /*f6a0*/  VIADD R132, R134.reuse, UR5 ;  /* 0x0000000586847c36 */ /* 0x040fe20008000000 */
[----:B----4-:R-:W-:Y:S01]  /*f6b0*/  ISETP.LT.AND P4, PT, R71, UR4, !P0 ;  /* 0x0000000447007c0c */ /* 0x010fe2000c781270 */
[----:B------:R-:W3:Y:S01]  /*f6c0*/  LDCU UR4, c[0x0][0x39c] ;  /* 0x00007380ff0477ac */ /* 0x000ee20008000800 */
[----:B------:R-:W-:Y:S02]  /*f6d0*/  LEA.HI.X.SX32 R71, R134, R2, 0x1, P6 ;  /* 0x0000000286477211 */ /* 0x000fe400030f0eff */
[----:B------:R-:W-:-:S02]  /*f6e0*/  SHF.R.S32.HI R133, RZ, 0x8, R133 ;  /* 0x00000008ff857819 */ /* 0x000fc40000011485 */
[----:B------:R-:W-:Y:S02]  /*f6f0*/  LOP3.LUT R73, R0, 0x89, RZ, 0xfc, !PT ;  /* 0x0000008900497812 */ /* 0x000fe400078efcff */
[C---:B------:R-:W-:Y:S01]  /*f700*/  IADD3 R72, P6, PT, R132.reuse, R3, RZ ;  /* 0x0000000384487210 */ /* 0x040fe20007fde0ff */
[----:B------:R4:W-:Y:S01]  /*f710*/  @P5 STG.E.U8 desc[UR18][R70.64], R133 ;  /* 0x0000008546005986 */ /* 0x0009e2000c101112 */
[----:B0-----:R-:W-:Y:S01]  /*f720*/  ISETP.LT.AND P5, PT, R73, UR7, !P0 ;  /* 0x0000000749007c0c */ /* 0x001fe2000c7a1270 */
[----:B------:R-:W0:Y:S01]  /*f730*/  LDCU UR7, c[0x0][0x39c] ;  /* 0x00007380ff0777ac */ /* 0x000e220008000800 */
[C---:B------:R-:W-:Y:S01]  /*f740*/  LEA.HI.X.SX32 R73, R132.reuse, R2, 0x1, P6 ;  /* 0x0000000284497211 */ /* 0x040fe200030f0eff */
[----:B------:R-:W-:Y:S01]  /*f750*/  VIADD R132, R132, UR5 ;  /* 0x0000000584847c36 */ /* 0x000fe20008000000 */
[----:B------:R-:W-:-:S03]  /*f760*/  F2FP.SATFINITE.E4M3.F32.PACK_AB_MERGE_C R75, R75, R74, RZ ;  /* 0x0000004a4b4b723e */ /* 0x000fc600048070ff */
[C---:B------:R-:W-:Y:S02]  /*f770*/  VIADD R74, R132.reuse, UR5 ;  /* 0x00000005844a7c36 */ /* 0x040fe40008000000 */
[----:B------:R5:W-:Y:S01]  /*f780*/  @P2 STG.E.U8 desc[UR18][R72.64], R75 ;  /* 0x0000004b48002986 */ /* 0x000be2000c101112 */
[CC--:B--2---:R-:W-:Y:S02]  /*f790*/  IADD3 R68, P2, PT, R132.reuse, R3.reuse, RZ ;  /* 0x0000000384447210 */ /* 0x0c4fe40007f5e0ff */
[----:B------:R-:W-:Y:S02]  /*f7a0*/  F2FP.SATFINITE.E4M3.F32.PACK_AB_MERGE_C R135, R77, R76, RZ ;  /* 0x0000004c4d87723e */ /* 0x000fe400048070ff */
[----:B------:R-:W-:Y:S02]  /*f7b0*/  LEA.HI.X.SX32 R69, R132, R2, 0x1, P2 ;  /* 0x0000000284457211 */ /* 0x000fe400010f0eff */
[----:B----4-:R-:W-:Y:S02]  /*f7c0*/  IADD3 R70, P2, PT, R74, R3, RZ ;  /* 0x000000034a467210 */ /* 0x010fe40007f5e0ff */
[----:B------:R-:W-:-:S02]  /*f7d0*/  LOP3.LUT R76, R0, 0x8b, RZ, 0xfc, !PT ;  /* 0x0000008b004c7812 */ /* 0x000fc400078efcff */
[----:B------:R-:W-:Y:S02]  /*f7e0*/  PRMT R77, R75, 0x9910, RZ ;  /* 0x000099104b4d7816 */ /* 0x000fe400000000ff */
[----:B------:R-:W-:Y:S02]  /*f7f0*/  LEA.HI.X.SX32 R71, R74, R2, 0x1, P2 ;  /* 0x000000024a477211 */ /* 0x000fe400010f0eff */
[----:B------:R-:W-:Y:S02]  /*f800*/  LOP3.LUT R134, R0, 0x8a, RZ, 0xfc, !PT ;  /* 0x0000008a00867812 */ /* 0x000fe400078efcff */
[----:B---3--:R-:W-:Y:S01]  /*f810*/  ISETP.LT.AND P2, PT, R76, UR4, !P0 ;  /* 0x000000044c007c0c */ /* 0x008fe2000c741270 */
[----:B------:R-:W2:Y:S01]  /*f820*/  LDCU UR4, c[0x0][0x39c] ;  /* 0x00007380ff0477ac */ /* 0x000ea20008000800 */
[----:B------:R-:W-:Y:S01]  /*f830*/  SHF.R.S32.HI R77, RZ, 0x8, R77 ;  /* 0x00000008ff4d7819 */ /* 0x000fe2000001144d */
[----:B------:R-:W-:Y:S01]  /*f840*/  VIADD R74, R74, UR5 ;  /* 0x000000054a4a7c36 */ /* 0x000fe20008000000 */
[----:B-1----:R-:W-:Y:S01]  /*f850*/  ISETP.LT.AND P6, PT, R134, UR6, !P0 ;  /* 0x0000000686007c0c */ /* 0x002fe2000c7c1270 */
[----:B------:R-:W1:Y:S01]  /*f860*/  LDCU UR6, c[0x0][0x39c] ;  /* 0x00007380ff0677ac */ /* 0x000e620008000800 */
[----:B------:R-:W-:Y:S01]  /*f870*/  PRMT R76, R135, 0x9910, RZ ;  /* 0x00009910874c7816 */ /* 0x000fe200000000ff */
[----:B------:R3:W-:Y:S01]  /*f880*/  @P3 STG.E.U8 desc[UR18][R68.64], R77 ;  /* 0x0000004d44003986 */ /* 0x0007e2000c101112 */
[C---:B-----5:R-:W-:Y:S01]  /*f890*/  IADD3 R72, P3, PT, R74.reuse, R3, RZ ;  /* 0x000000034a487210 */ /* 0x060fe20007f7e0ff */
[----:B------:R-:W-:-:S03]  /*f8a0*/  VIADD R75, R74, UR5 ;  /* 0x000000054a4b7c36 */ /* 0x000fc60008000000 */
[-C--:B------:R-:W-:Y:S01]  /*f8b0*/  LEA.HI.X.SX32 R73, R74, R2.reuse, 0x1, P3 ;  /* 0x000000024a497211 */ /* 0x080fe200018f0eff */
[----:B------:R4:W-:Y:S01]  /*f8c0*/  @P4 STG.E.U8 desc[UR18][R70.64], R135 ;  /* 0x0000008746004986 */ /* 0x0009e2000c101112 */
[----:B---3--:R-:W-:Y:S02]  /*f8d0*/  SHF.R.S32.HI R77, RZ, 0x8, R76 ;  /* 0x00000008ff4d7819 */ /* 0x008fe4000001144c */
[C---:B------:R-:W-:Y:S02]  /*f8e0*/  LOP3.LUT R69, R0.reuse, 0x8d, RZ, 0xfc, !PT ;  /* 0x0000008d00457812 */ /* 0x040fe400078efcff */
[----:B------:R-:W-:Y:S01]  /*f8f0*/  IADD3 R68, P4, PT, R75, R3, RZ ;  /* 0x000000034b447210 */ /* 0x000fe20007f9e0ff */
[----:B------:R3:W-:Y:S01]  /*f900*/  @P5 STG.E.U8 desc[UR18][R72.64], R77 ;  /* 0x0000004d48005986 */ /* 0x0007e2000c101112 */
[----:B----4-:R-:W-:Y:S02]  /*f910*/  LOP3.LUT R70, R0, 0x8e, RZ, 0xfc, !PT ;  /* 0x0000008e00467812 */ /* 0x010fe400078efcff */
[----:B0-----:R-:W-:Y:S01]  /*f920*/  ISETP.LT.AND P5, PT, R69, UR7, !P0 ;  /* 0x0000000745007c0c */ /* 0x001fe2000c7a1270 */
        /* <DEDUP_REMOVED lines=74> */
[----:B--2---:R-:W-:Y:S01]  /*fdd0*/  ISETP.LT.AND P3, PT, R76, UR4, !P0 ;  /* 0x000000044c007c0c */ /* 0x004fe2000c761270 */
[----:B------:R2:W-:Y:S01]  /*fde0*/  @P6 STG.E.U8 desc[UR18][R70.64], R75 ;  /* 0x0000004b46006986 */ /* 0x0005e2000c101112 */
[----:B------:R-:W4:Y:S01]  /*fdf0*/  LDCU UR4, c[0x0][0x39c] ;  /* 0x00007380ff0477ac */ /* 0x000f220008000800 */
[----:B------:R-:W-:Y:S02]  /*fe00*/  PRMT R77, R87, 0x9910, RZ ;  /* 0x00009910574d7816 */ /* 0x000fe400000000ff */
[----:B------:R5:W-:Y:S01]  /*fe10*/  @P4 STG.E.U8 desc[UR18][R72.64], R87 ;  /* 0x0000005748004986 */ /* 0x000be2000c101112 */
[----:B---3--:R-:W-:-:S02]  /*fe20*/  IADD3 R68, P4, PT, R74, R3, RZ ;  /* 0x000000034a447210 */ /* 0x008fc40007f9e0ff */
[----:B------:R-:W-:Y:S02]  /*fe30*/  SHF.R.S32.HI R77, RZ, 0x8, R77 ;  /* 0x00000008ff4d7819 */ /* 0x000fe4000001144d */
[C---:B------:R-:W-:Y:S01]  /*fe40*/  LEA.HI.X.SX32 R69, R74.reuse, R2, 0x1, P4 ;  /* 0x000000024a457211 */ /* 0x040fe200020f0eff */
[----:B------:R-:W-:Y:S01]  /*fe50*/  VIADD R74, R74, UR5 ;  /* 0x000000054a4a7c36 */ /* 0x000fe20008000000 */
[----:B------:R-:W-:Y:S02]  /*fe60*/  LOP3.LUT R76, R0, 0x96, RZ, 0xfc, !PT ;  /* 0x00000096004c7812 */ /* 0x000fe400078efcff */
[----:B------:R-:W-:Y:S01]  /*fe70*/  F2FP.SATFINITE.E4M3.F32.PACK_AB_MERGE_C R89, R89, R88, RZ ;  /* 0x000000585959723e */ /* 0x000fe200048070ff */
[----:B------:R3:W-:Y:S01]  /*fe80*/  @P5 STG.E.U8 desc[UR18][R68.64], R77 ;  /* 0x0000004d44005986 */ /* 0x0007e2000c101112 */
[C---:B--2---:R-:W-:Y:S01]  /*fe90*/  IADD3 R70, P5, PT, R74.reuse, R3, RZ ;  /* 0x000000034a467210 */ /* 0x044fe20007fbe0ff */
        /* <DEDUP_REMOVED lines=15> */
[----:B---3--:R-:W-:Y:S01]  /*ff90*/  SHF.R.S32.HI R77, RZ, 0x8, R74 ;  /* 0x00000008ff4d7819 */ /* 0x008fe2000001144a */
[----:B------:R-:W3:Y:S01]  /*ffa0*/  LDCU UR7, c[0x0][0x39c] ;  /* 0x00007380ff0777ac */ /* 0x000ee20008000800 */
        /* <DEDUP_REMOVED lines=9> */
[----:B--2---:R-:W-:-:S02]  /*10040*/  LOP3.LUT R71, R0, 0x9a, RZ, 0xfc, !PT ;  /* 0x0000009a00477812 */ /* 0x004fc400078efcff */
        /* <DEDUP_REMOVED lines=11> */
[----:B---3--:R-:W-:Y:S01]  /*10100*/  ISETP.LT.AND P5, PT, R73, UR7, !P0 ;  /* 0x0000000749007c0c */ /* 0x008fe2000c7a1270 */
[----:B------:R-:W3:Y:S01]  /*10110*/  LDCU UR7, c[0x0][0x39c] ;  /* 0x00007380ff0777ac */ /* 0x000ee20008000800 */
[C---:B------:R-:W-:Y:S01]  /*10120*/  LEA.HI.X.SX32 R73, R74.reuse, R2, 0x1, P6 ;  /* 0x000000024a497211 */ /* 0x040fe200030f0eff */
[----:B------:R-:W-:Y:S01]  /*10130*/  VIADD R74, R74, UR5 ;  /* 0x000000054a4a7c36 */ /* 0x000fe20008000000 */
[----:B------:R-:W-:-:S05]  /*10140*/  F2FP.SATFINITE.E4M3.F32.PACK_AB_MERGE_C R93, R93, R92, RZ ;  /* 0x0000005c5d5d723e */ /* 0x000fca00048070ff */
[----:B------:R5:W-:Y:S01]  /*10150*/  @P2 STG.E.U8 desc[UR18][R72.64], R93 ;  /* 0x0000005d48002986 */ /* 0x000be2000c101112 */
[CC--:B--2---:R-:W-:Y:S01]  /*10160*/  IADD3 R68, P2, PT, R74.reuse, R3.reuse, RZ ;  /* 0x000000034a447210 */ /* 0x0c4fe20007f5e0ff */
        /* <DEDUP_REMOVED lines=21> */
[----:B--2---:R-:W-:Y:S02]  /*102c0*/  LOP3.LUT R69, R0, 0x9f, RZ, 0xfc, !PT ;  /* 0x0000009f00457812 */ /* 0x004fe400078efcff */
[C---:B------:R-:W-:Y:S01]  /*102d0*/  IADD3 R68, P4, PT, R74.reuse, R3, RZ ;  /* 0x000000034a447210 */ /* 0x040fe20007f9e0ff */
[----:B------:R2:W-:Y:S01]  /*102e0*/  @P5 STG.E.U8 desc[UR18][R72.64], R75 ;  /* 0x0000004b48005986 */ /* 0x0005e2000c101112 */
[----:B---3--:R-:W-:Y:S01]  /*102f0*/  ISETP.LT.AND P5, PT, R69, UR7, !P0 ;  /* 0x0000000745007c0c */ /* 0x008fe2000c7a1270 */
[----:B------:R-:W3:Y:S01]  /*10300*/  LDCU UR7, c[0x0][0x39c] ;  /* 0x00007380ff0777ac */ /* 0x000ee20008000800 */
        /* <DEDUP_REMOVED lines=11> */
[C---:B--2---:R-:W-:Y:S01]  /*103c0*/  VIADD R75, R74.reuse, UR5 ;  /* 0x000000054a4b7c36 */ /* 0x044fe20008000000 */
        /* <DEDUP_REMOVED lines=24> */
[----:B--2---:R-:W-:Y:S02]  /*10550*/  PRMT R73, R101, 0x9910, RZ ;  /* 0x0000991065497816 */ /* 0x004fe400000000ff */
        /* <DEDUP_REMOVED lines=8> */
[----:B---3--:R-:W-:Y:S01]  /*105e0*/  ISETP.LT.AND P6, PT, R76, UR7, !P0 ;  /* 0x000000074c007c0c */ /* 0x008fe2000c7c1270 */
[----:B------:R-:W3:Y:S01]  /*105f0*/  LDCU UR7, c[0x0][0x39c] ;  /* 0x00007380ff0777ac */ /* 0x000ee20008000800 */
        /* <DEDUP_REMOVED lines=12> */
[CC--:B--2---:R-:W-:Y:S01]  /*106c0*/  IADD3 R70, P3, PT, R74.reuse, R3.reuse, RZ ;  /* 0x000000034a467210 */ /* 0x0c4fe20007f7e0ff */
        /* <DEDUP_REMOVED lines=16> */
[----:B---3--:R-:W-:Y:S01]  /*107d0*/  ISETP.LT.AND P2, PT, R76, UR7, !P0 ;  /* 0x000000074c007c0c */ /* 0x008fe2000c741270 */
[----:B------:R-:W3:Y:S01]  /*107e0*/  LDCU UR7, c[0x0][0x39c] ;  /* 0x00007380ff0777ac */ /* 0x000ee20008000800 */
        /* <DEDUP_REMOVED lines=18> */
[----:B---3--:R-:W-:Y:S01]  /*10910*/  ISETP.LT.AND P2, PT, R73, UR7, !P0 ;  /* 0x0000000749007c0c */ /* 0x008fe2000c741270 */
[----:B------:R-:W3:Y:S01]  /*10920*/  LDCU UR4, c[0x0][0x39c] ;  /* 0x00007380ff0477ac */ /* 0x000ee20008000800 */
[C---:B------:R-:W-:Y:S01]  /*10930*/  LEA.HI.X.SX32 R73, R74.reuse, R2, 0x1, P6 ;  /* 0x000000024a497211 */ /* 0x040fe200030f0eff */
[----:B------:R-:W-:Y:S01]  /*10940*/  VIADD R74, R74, UR5 ;  /* 0x000000054a4a7c36 */ /* 0x000fe20008000000 */
[----:B------:R-:W-:Y:S01]  /*10950*/  SHF.R.S32.HI R75, RZ, 0x8, R75 ;  /* 0x00000008ff4b7819 */ /* 0x000fe2000001144b */
[----:B------:R-:W4:Y:S01]  /*10960*/  LDCU UR7, c[0x0][0x39c] ;  /* 0x00007380ff0777ac */ /* 0x000f220008000800 */
[----:B--2---:R-:W-:-:S02]  /*10970*/  LOP3.LUT R69, R0, 0xab, RZ, 0xfc, !PT ;  /* 0x000000ab00457812 */ /* 0x004fc400078efcff */
        /* <DEDUP_REMOVED lines=11> */
[C---:B--2---:R-:W-:Y:S01]  /*10a30*/  VIADD R75, R74.reuse, UR5 ;  /* 0x000000054a4b7c36 */ /* 0x044fe20008000000 */
[----:B---3--:R-:W-:Y:S01]  /*10a40*/  ISETP.LT.AND P4, PT, R71, UR4, !P0 ;  /* 0x0000000447007c0c */ /* 0x008fe2000c781270 */
        /* <DEDUP_REMOVED lines=205> */
[----:B------:R-:W-:Y:S01]  /*11720*/  PRMT R5, R77, 0x9910, RZ ;  /* 0x000099104d057816 */ /* 0x000fe200000000ff */
[----:B------:R4:W-:Y:S01]  /*11730*/  @P6 STG.E.U8 desc[UR18][R68.64], R77 ;  /* 0x0000004d44006986 */ /* 0x0009e2000c101112 */
[----:B-1----:R-:W-:Y:S01]  /*11740*/  ISETP.LT.AND P3, PT, R78, UR6, !P0 ;  /* 0x000000064e007c0c */ /* 0x002fe2000c761270 */
[----:B------:R-:W1:Y:S01]  /*11750*/  LDCU UR6, c[0x0][0x39c] ;  /* 0x00007380ff0677ac */ /* 0x000e620008000800 */
[C---:B------:R-:W-:Y:S01]  /*11760*/  IADD3 R4, P6, PT, R74.reuse, R3, RZ ;  /* 0x000000034a047210 */ /* 0x040fe20007fde0ff */
[C---:B--2---:R-:W-:Y:S02]  /*11770*/  VIADD R72, R74.reuse, UR5 ;  /* 0x000000054a487c36 */ /* 0x044fe40008000000 */
[----:B------:R-:W-:Y:S01]  /*11780*/  IMAD.MOV.U32 R73, RZ, RZ, R5 ;  /* 0x000000ffff497224 */ /* 0x000fe200078e0005 */
[----:B------:R-:W-:-:S02]  /*11790*/  LEA.HI.X.SX32 R5, R74, R2, 0x1, P6 ;  /* 0x000000024a057211 */ /* 0x000fc400030f0eff */
[C---:B------:R-:W-:Y:S02]  /*117a0*/  IADD3 R70, P6, PT, R72.reuse, R3, RZ ;  /* 0x0000000348467210 */ /* 0x040fe40007fde0ff */
[----:B------:R-:W-:Y:S02]  /*117b0*/  SHF.R.S32.HI R73, RZ, 0x8, R73 ;  /* 0x00000008ff497819 */ /* 0x000fe40000011449 */
[----:B------:R-:W-:Y:S02]  /*117c0*/  F2FP.SATFINITE.E4M3.F32.PACK_AB_MERGE_C R75, R7, R6, RZ ;  /* 0x00000006074b723e */ /* 0x000fe400048070ff */
[C---:B------:R-:W-:Y:S01]  /*117d0*/  LEA.HI.X.SX32 R71, R72.reuse, R2, 0x1, P6 ;  /* 0x0000000248477211 */ /* 0x040fe200030f0eff */
[----:B------:R-:W-:Y:S01]  /*117e0*/  VIADD R72, R72, UR5 ;  /* 0x0000000548487c36 */ /* 0x000fe20008000000 */
[C---:B------:R-:W-:Y:S01]  /*117f0*/  LOP3.LUT R6, R0.reuse, 0xc5, RZ, 0xfc, !PT ;  /* 0x000000c500067812 */ /* 0x040fe200078efcff */
[----:B------:R2:W-:Y:S01]  /*11800*/  @P2 STG.E.U8 desc[UR18][R4.64], R73 ;  /* 0x0000004904002986 */ /* 0x0005e2000c101112 */
[----:B------:R-:W-:-:S02]  /*11810*/  LOP3.LUT R7, R0, 0xc6, RZ, 0xfc, !PT ;  /* 0x000000c600077812 */ /* 0x000fc400078efcff */
[----:B0-----:R-:W-:Y:S02]  /*11820*/  ISETP.LT.AND P2, PT, R6, UR4, !P0 ;  /* 0x0000000406007c0c */ /* 0x001fe4000c741270 */
[----:B----4-:R-:W-:Y:S01]  /*11830*/  PRMT R69, R75, 0x9910, RZ ;  /* 0x000099104b457816 */ /* 0x010fe200000000ff */
        /* <DEDUP_REMOVED lines=8> */
[----:B------:R-:W-:-:S03]  /*118c0*/  LOP3.LUT R68, R0, 0xc7, RZ, 0xfc, !PT ;  /* 0x000000c700447812 */ /* 0x000fc600078efcff */
[----:B------:R5:W-:Y:S01]  /*118d0*/  @P5 STG.E.U8 desc[UR18][R6.64], R69 ;  /* 0x0000004506005986 */ /* 0x000be2000c101112 */
[----:B---3--:R-:W-:Y:S01]  /*118e0*/  ISETP.LT.AND P6, PT, R68, UR7, !P0 ;  /* 0x0000000744007c0c */ /* 0x008fe2000c7c1270 */
[C---:B------:R-:W-:Y:S01]  /*118f0*/  VIADD R68, R72.reuse, UR5 ;  /* 0x0000000548447c36 */ /* 0x040fe20008000000 */
[CC--:B--2---:R-:W-:Y:S01]  /*11900*/  IADD3 R4, P5, PT, R72.reuse, R3.reuse, RZ ;  /* 0x0000000348047210 */ /* 0x0c4fe20007fbe0ff */
[----:B------:R-:W2:Y:S01]  /*11910*/  LDCU UR7, c[0x0][0x39c] ;  /* 0x00007380ff0777ac */ /* 0x000ea20008000800 */
[----:B0-----:R-:W-:Y:S02]  /*11920*/  F2FP.SATFINITE.E4M3.F32.PACK_AB_MERGE_C R71, R9, R8, RZ ;  /* 0x000000080947723e */ /* 0x001fe400048070ff */
[----:B------:R-:W-:Y:S02]  /*11930*/  LEA.HI.X.SX32 R5, R72, R2, 0x1, P5 ;  /* 0x0000000248057211 */ /* 0x000fe400028f0eff */
[----:B------:R-:W-:Y:S02]  /*11940*/  PRMT R70, R71, 0x9910, RZ ;  /* 0x0000991047467816 */ /* 0x000fe400000000ff */
[----:B------:R-:W-:-:S02]  /*11950*/  IADD3 R8, P5, PT, R68, R3, RZ ;  /* 0x0000000344087210 */ /* 0x000fc40007fbe0ff */
[----:B-----5:R-:W-:Y:S02]  /*11960*/  SHF.R.S32.HI R69, RZ, 0x8, R70 ;  /* 0x00000008ff457819 */ /* 0x020fe40000011446 */
[C---:B------:R-:W-:Y:S01]  /*11970*/  LEA.HI.X.SX32 R9, R68.reuse, R2, 0x1, P5 ;  /* 0x0000000244097211 */ /* 0x040fe200028f0eff */
[----:B------:R-:W-:Y:S01]  /*11980*/  VIADD R68, R68, UR5 ;  /* 0x0000000544447c36 */ /* 0x000fe20008000000 */
[----:B------:R0:W-:Y:S01]  /*11990*/  @P4 STG.E.U8 desc[UR18][R4.64], R71 ;  /* 0x0000004704004986 */ /* 0x0001e2000c101112 */
[C---:B------:R-:W-:Y:S02]  /*119a0*/  LOP3.LUT R72, R0.reuse, 0xc8, RZ, 0xfc, !PT ;  /* 0x000000c800487812 */ /* 0x040fe400078efcff */
[----:B------:R-:W-:Y:S01]  /*119b0*/  LOP3.LUT R7, R0, 0xc9, RZ, 0xfc, !PT ;  /* 0x000000c900077812 */ /* 0x000fe200078efcff */
[----:B------:R3:W-:Y:S01]  /*119c0*/  @P2 STG.E.U8 desc[UR18][R8.64], R69 ;  /* 0x0000004508002986 */ /* 0x0007e2000c101112 */
[----:B------:R-:W-:Y:S02]  /*119d0*/  IADD3 R6, P2, PT, R68, R3, RZ ;  /* 0x0000000344067210 */ /* 0x000fe40007f5e0ff */
[----:B----4-:R-:W-:Y:S01]  /*119e0*/  ISETP.LT.AND P4, PT, R72, UR4, !P0 ;  /* 0x0000000448007c0c */ /* 0x010fe2000c781270 */
[----:B------:R-:W4:Y:S01]  /*119f0*/  LDCU UR4, c[0x0][0x39c] ;  /* 0x00007380ff0477ac */ /* 0x000f220008000800 */
[----:B-1----:R-:W-:-:S02]  /*11a00*/  ISETP.LT.AND P5, PT, R7, UR6, !P0 ;  /* 0x0000000607007c0c */ /* 0x002fc4000c7a1270 */
[----:B------:R-:W-:Y:S01]  /*11a10*/  F2FP.SATFINITE.E4M3.F32.PACK_AB_MERGE_C R73, R11, R10, RZ ;  /* 0x0000000a0b49723e */ /* 0x000fe200048070ff */
[----:B------:R-:W1:Y:S01]  /*11a20*/  LDCU UR6, c[0x0][0x39c] ;  /* 0x00007380ff0677ac */ /* 0x000e620008000800 */
[C---:B------:R-:W-:Y:S01]  /*11a30*/  LEA.HI.X.SX32 R7, R68.reuse, R2, 0x1, P2 ;  /* 0x0000000244077211 */ /* 0x040fe200010f0eff */
[----:B------:R-:W-:-:S04]  /*11a40*/  VIADD R68, R68, UR5 ;  /* 0x0000000544447c36 */ /* 0x000fc80008000000 */
[----:B------:R5:W-:Y:S01]  /*11a50*/  @P3 STG.E.U8 desc[UR18][R6.64], R73 ;  /* 0x0000004906003986 */ /* 0x000be2000c101112 */
[CC--:B0-----:R-:W-:Y:S01]  /*11a60*/  IADD3 R4, P3, PT, R68.reuse, R3.reuse, RZ ;  /* 0x0000000344047210 */ /* 0x0c1fe20007f7e0ff */
[C---:B------:R-:W-:Y:S01]  /*11a70*/  VIADD R10, R68.reuse, UR5 ;  /* 0x00000005440a7c36 */ /* 0x040fe20008000000 */
[----:B------:R-:W-:Y:S02]  /*11a80*/  PRMT R11, R73, 0x9910, RZ ;  /* 0x00009910490b7816 */ /* 0x000fe400000000ff */
[----:B------:R-:W-:Y:S02]  /*11a90*/  LEA.HI.X.SX32 R5, R68, R2, 0x1, P3 ;  /* 0x0000000244057211 */ /* 0x000fe400018f0eff */
[----:B---3--:R-:W-:Y:S02]  /*11aa0*/  IADD3 R8, P3, PT, R10, R3, RZ ;  /* 0x000000030a087210 */ /* 0x008fe40007f7e0ff */
[----:B------:R-:W-:Y:S02]  /*11ab0*/  F2FP.SATFINITE.E4M3.F32.PACK_AB_MERGE_C R69, R13, R12, RZ ;  /* 0x0000000c0d45723e */ /* 0x000fe400048070ff */
[----:B------:R-:W-:-:S02]  /*11ac0*/  SHF.R.S32.HI R11, RZ, 0x8, R11 ;  /* 0x00000008ff0b7819 */ /* 0x000fc4000001140b */
[----:B------:R-:W-:Y:S02]  /*11ad0*/  LOP3.LUT R12, R0, 0xcb, RZ, 0xfc, !PT ;  /* 0x000000cb000c7812 */ /* 0x000fe400078efcff */
[C---:B------:R-:W-:Y:S01]  /*11ae0*/  LEA.HI.X.SX32 R9, R10.reuse, R2, 0x1, P3 ;  /* 0x000000020a097211 */ /* 0x040fe200018f0eff */
[----:B------:R-:W-:Y:S01]  /*11af0*/  VIADD R10, R10, UR5 ;  /* 0x000000050a0a7c36 */ /* 0x000fe20008000000 */
[----:B------:R-:W-:Y:S01]  /*11b00*/  LOP3.LUT R70, R0, 0xca, RZ, 0xfc, !PT ;  /* 0x000000ca00467812 */ /* 0x000fe200078efcff */
[----:B------:R0:W-:Y:S01]  /*11b10*/  @P6 STG.E.U8 desc[UR18][R4.64], R11 ;  /* 0x0000000b04006986 */ /* 0x0001e2000c101112 */
[----:B----4-:R-:W-:Y:S01]  /*11b20*/  ISETP.LT.AND P3, PT, R12, UR4, !P0 ;  /* 0x000000040c007c0c */ /* 0x010fe2000c761270 */
[----:B------:R-:W3:Y:S01]  /*11b30*/  LDCU UR4, c[0x0][0x39c] ;  /* 0x00007380ff0477ac */ /* 0x000ee20008000800 */
[----:B------:R-:W-:Y:S01]  /*11b40*/  PRMT R13, R69, 0x9910, RZ ;  /* 0x00009910450d7816 */ /* 0x000fe200000000ff */
[----:B------:R4:W-:Y:S01]  /*11b50*/  @P4 STG.E.U8 desc[UR18][R8.64], R69 ;  /* 0x0000004508004986 */ /* 0x0009e2000c101112 */
[----:B-----5:R-:W-:-:S02]  /*11b60*/  IADD3 R6, P4, PT, R10, R3, RZ ;  /* 0x000000030a067210 */ /* 0x020fc40007f9e0ff */
[----:B--2---:R-:W-:Y:S01]  /*11b70*/  ISETP.LT.AND P2, PT, R70, UR7, !P0 ;  /* 0x0000000746007c0c */ /* 0x004fe2000c741270 */
[----:B------:R-:W2:Y:S01]  /*11b80*/  LDCU UR7, c[0x0][0x39c] ;  /* 0x00007380ff0777ac */ /* 0x000ea20008000800 */
[C---:B------:R-:W-:Y:S01]  /*11b90*/  LEA.HI.X.SX32 R7, R10.reuse, R2, 0x1, P4 ;  /* 0x000000020a077211 */ /* 0x040fe200020f0eff */
[----:B------:R-:W-:Y:S01]  /*11ba0*/  VIADD R10, R10, UR5 ;  /* 0x000000050a0a7c36 */ /* 0x000fe20008000000 */
[----:B------:R-:W-:Y:S02]  /*11bb0*/  SHF.R.S32.HI R13, RZ, 0x8, R13 ;  /* 0x00000008ff0d7819 */ /* 0x000fe4000001140d */
[----:B------:R-:W-:Y:S02]  /*11bc0*/  LOP3.LUT R12, R0, 0xcc, RZ, 0xfc, !PT ;  /* 0x000000cc000c7812 */ /* 0x000fe400078efcff */
[----:B------:R-:W-:Y:S01]  /*11bd0*/  F2FP.SATFINITE.E4M3.F32.PACK_AB_MERGE_C R15, R15, R14, RZ ;  /* 0x0000000e0f0f723e */ /* 0x000fe200048070ff */
[----:B------:R5:W-:Y:S01]  /*11be0*/  @P5 STG.E.U8 desc[UR18][R6.64], R13 ;  /* 0x0000000d06005986 */ /* 0x000be2000c101112 */
[C---:B0-----:R-:W-:Y:S01]  /*11bf0*/  IADD3 R4, P5, PT, R10.reuse, R3, RZ ;  /* 0x000000030a047210 */ /* 0x041fe20007fbe0ff */
[----:B------:R-:W-:Y:S01]  /*11c00*/  VIADD R11, R10, UR5 ;  /* 0x000000050a0b7c36 */ /* 0x000fe20008000000 */
[----:B-1----:R-:W-:Y:S01]  /*11c10*/  ISETP.LT.AND P4, PT, R12, UR6, !P0 ;  /* 0x000000060c007c0c */ /* 0x002fe2000c781270 */
[----:B------:R-:W0:Y:S01]  /*11c20*/  LDCU UR6, c[0x0][0x39c] ;  /* 0x00007380ff0677ac */ /* 0x000e220008000800 */
[----:B----4-:R-:W-:-:S02]  /*11c30*/  LOP3.LUT R8, R0, 0xcd, RZ, 0xfc, !PT ;  /* 0x000000cd00087812 */ /* 0x010fc400078efcff */
[----:B------:R-:W-:Y:S02]  /*11c40*/  PRMT R12, R15, 0x9910, RZ ;  /* 0x000099100f0c7816 */ /* 0x000fe400000000ff */
[-C--:B------:R-:W-:Y:S02]  /*11c50*/  LEA.HI.X.SX32 R5, R10, R2.reuse, 0x1, P5 ;  /* 0x000000020a057211 */ /* 0x080fe400028f0eff */
[----:B---3--:R-:W-:Y:S02]  /*11c60*/  ISETP.LT.AND P5, PT, R8, UR4, !P0 ;  /* 0x0000000408007c0c */ /* 0x008fe4000c7a1270 */
[C---:B------:R-:W-:Y:S01]  /*11c70*/  LOP3.LUT R9, R0.reuse, 0xce, RZ, 0xfc, !PT ;  /* 0x000000ce00097812 */ /* 0x040fe200078efcff */
[----:B------:R-:W-:Y:S01]  /*11c80*/  IMAD.MOV.U32 R10, RZ, RZ, R12 ;  /* 0x000000ffff0a7224 */ /* 0x000fe200078e000c */
[----:B------:R-:W-:Y:S01]  /*11c90*/  IADD3 R8, P6, PT, R11, R3, RZ ;  /* 0x000000030b087210 */ /* 0x000fe20007fde0ff */
[----:B------:R1:W-:Y:S01]  /*11ca0*/  @P2 STG.E.U8 desc[UR18][R4.64], R15 ;  /* 0x0000000f04002986 */ /* 0x0003e2000c101112 */
[----:B--2---:R-:W-:Y:S01]  /*11cb0*/  ISETP.LT.AND P2, PT, R9, UR7, !P0 ;  /* 0x0000000709007c0c */ /* 0x004fe2000c741270 */
[----:B------:R-:W2:Y:S01]  /*11cc0*/  LDCU UR4, c[0x0][0x39c] ;  /* 0x00007380ff0477ac */ /* 0x000ea20008000800 */
[C---:B------:R-:W-:Y:S01]  /*11cd0*/  LEA.HI.X.SX32 R9, R11.reuse, R2, 0x1, P6 ;  /* 0x000000020b097211 */ /* 0x040fe200030f0eff */
[----:B------:R-:W-:Y:S01]  /*11ce0*/  VIADD R11, R11, UR5 ;  /* 0x000000050b0b7c36 */ /* 0x000fe20008000000 */
[----:B-----5:R-:W-:Y:S01]  /*11cf0*/  SHF.R.S32.HI R13, RZ, 0x8, R10 ;  /* 0x00000008ff0d7819 */ /* 0x020fe2000001140a */
[----:B------:R-:W3:Y:S01]  /*11d00*/  LDCU UR7, c[0x0][0x39c] ;  /* 0x00007380ff0777ac */ /* 0x000ee20008000800 */
[----:B------:R-:W-:-:S02]  /*11d10*/  LOP3.LUT R7, R0, 0xcf, RZ, 0xfc, !PT ;  /* 0x000000cf00077812 */ /* 0x000fc400078efcff */
[----:B------:R-:W-:Y:S01]  /*11d20*/  IADD3 R6, P6, PT, R11, R3, RZ ;  /* 0x000000030b067210 */ /* 0x000fe20007fde0ff */
[----:B------:R4:W-:Y:S01]  /*11d30*/  @P3 STG.E.U8 desc[UR18][R8.64], R13 ;  /* 0x0000000d08003986 */ /* 0x0009e2000c101112 */
[----:B------:R-:W-:Y:S02]  /*11d40*/  F2FP.SATFINITE.E4M3.F32.PACK_AB_MERGE_C R17, R17, R16, RZ ;  /* 0x000000101111723e */ /* 0x000fe400048070ff */
[----:B0-----:R-:W-:Y:S01]  /*11d50*/  ISETP.LT.AND P3, PT, R7, UR6, !P0 ;  /* 0x0000000607007c0c */ /* 0x001fe2000c761270 */
[----:B------:R-:W0:Y:S01]  /*11d60*/  LDCU UR6, c[0x0][0x39c] ;  /* 0x00007380ff0677ac */ /* 0x000e220008000800 */
[C---:B------:R-:W-:Y:S01]  /*11d70*/  LEA.HI.X.SX32 R7, R11.reuse, R2, 0x1, P6 ;  /* 0x000000020b077211 */ /* 0x040fe200030f0eff */
[----:B------:R-:W-:Y:S01]  /*11d80*/  VIADD R11, R11, UR5 ;  /* 0x000000050b0b7c36 */ /* 0x000fe20008000000 */
[----:B------:R-:W-:Y:S02]  /*11d90*/  PRMT R10, R17, 0x9910, RZ ;  /* 0x00009910110a7816 */ /* 0x000fe400000000ff */
[----:B-1----:R-:W-:-:S02]  /*11da0*/  LOP3.LUT R5, R0, 0xd0, RZ, 0xfc, !PT ;  /* 0x000000d000057812 */ /* 0x002fc400078efcff */
[-C--:B------:R-:W-:Y:S01]  /*11db0*/  IADD3 R4, P6, PT, R11, R3.reuse, RZ ;  /* 0x000000030b047210 */ /* 0x080fe20007fde0ff */
[----:B----4-:R-:W-:Y:S01]  /*11dc0*/  IMAD.MOV.U32 R8, RZ, RZ, R10 ;  /* 0x000000ffff087224 */ /* 0x010fe200078e000a */
[----:B------:R1:W-:Y:S01]  /*11dd0*/  @P4 STG.E.U8 desc[UR18][R6.64], R17 ;  /* 0x0000001106004986 */ /* 0x0003e2000c101112 */
[----:B--2---:R-:W-:Y:S01]  /*11de0*/  ISETP.LT.AND P4, PT, R5, UR4, !P0 ;  /* 0x0000000405007c0c */ /* 0x004fe2000c781270 */
[C---:B------:R-:W-:Y:S01]  /*11df0*/  VIADD R10, R11.reuse, UR5 ;  /* 0x000000050b0a7c36 */ /* 0x040fe20008000000 */
[-C--:B------:R-:W-:Y:S01]  /*11e00*/  LEA.HI.X.SX32 R5, R11, R2.reuse, 0x1, P6 ;  /* 0x000000020b057211 */ /* 0x080fe200030f0eff */
[----:B------:R-:W2:Y:S01]  /*11e10*/  LDCU UR4, c[0x0][0x39c] ;  /* 0x00007380ff0477ac */ /* 0x000ea20008000800 */
        /* <DEDUP_REMOVED lines=10> */
[CC--:B-1----:R-:W-:Y:S01]  /*11ec0*/  IADD3 R6, P2, PT, R10.reuse, R3.reuse, RZ ;  /* 0x000000030a067210 */ /* 0x0c2fe20007f5e0ff */
        /* <DEDUP_REMOVED lines=9> */
[----:B--2---:R-:W-:Y:S01]  /*11f60*/  ISETP.LT.AND P2, PT, R10, UR4, !P0 ;  /* 0x000000040a007c0c */ /* 0x004fe2000c741270 */
[----:B------:R-:W1:Y:S01]  /*11f70*/  LDCU UR4, c[0x0][0x39c] ;  /* 0x00007380ff0477ac */ /* 0x000e620008000800 */
[----:B------:R-:W-:Y:S01]  /*11f80*/  F2FP.SATFINITE.E4M3.F32.PACK_AB_MERGE_C R21, R21, R20, RZ ;  /* 0x000000141515723e */ /* 0x000fe200048070ff */
[----:B------:R2:W-:Y:S01]  /*11f90*/  @P3 STG.E.U8 desc[UR18][R6.64], R13 ;  /* 0x0000000d06003986 */ /* 0x0005e2000c101112 */
[----:B0-----:R-:W-:Y:S01]  /*11fa0*/  ISETP.LT.AND P6, PT, R12, UR6, !P0 ;  /* 0x000000060c007c0c */ /* 0x001fe2000c7c1270 */
[----:B------:R-:W0:Y:S01]  /*11fb0*/  LDCU UR6, c[0x0][0x39c] ;  /* 0x00007380ff0677ac */ /* 0x000e220008000800 */
        /* <DEDUP_REMOVED lines=16> */
[----:B-1----:R-:W-:Y:S01]  /*120c0*/  ISETP.LT.AND P4, PT, R4, UR4, !P0 ;  /* 0x0000000404007c0c */ /* 0x002fe2000c781270 */
[----:B------:R-:W1:Y:S01]  /*120d0*/  LDCU UR4, c[0x0][0x39c] ;  /* 0x00007380ff0477ac */ /* 0x000e620008000800 */
[----:B0-----:R-:W-:Y:S01]  /*120e0*/  ISETP.LT.AND P3, PT, R14, UR6, !P0 ;  /* 0x000000060e007c0c */ /* 0x001fe2000c761270 */
        /* <DEDUP_REMOVED lines=10> */
[----:B0-----:R-:W-:Y:S02]  /*12190*/  LOP3.LUT R6, R0, 0xd7, RZ, 0xfc, !PT ;  /* 0x000000d700067812 */ /* 0x001fe400078efcff */
[----:B------:R-:W-:Y:S01]  /*121a0*/  F2FP.SATFINITE.E4M3.F32.PACK_AB_MERGE_C R25, R25, R24, RZ ;  /* 0x000000181919723e */ /* 0x000fe200048070ff */
[----:B------:R0:W-:Y:S01]  /*121b0*/  @P2 STG.E.U8 desc[UR18][R4.64], R13 ;  /* 0x0000000d04002986 */ /* 0x0001e2000c101112 */
[----:B-1----:R-:W-:Y:S01]  /*121c0*/  ISETP.LT.AND P2, PT, R6, UR4, !P0 ;  /* 0x0000000406007c0c */ /* 0x002fe2000c741270 */
[----:B------:R-:W1:Y:S01]  /*121d0*/  LDCU UR4, c[0x0][0x39c] ;  /* 0x00007380ff0477ac */ /* 0x000e620008000800 */
        /* <DEDUP_REMOVED lines=8> */
[----:B0-----:R-:W-:Y:S02]  /*12260*/  SHF.R.S32.HI R13, RZ, 0x8, R10 ;  /* 0x00000008ff0d7819 */ /* 0x001fe4000001140a */
        /* <DEDUP_REMOVED lines=17> */
[----:B0-----:R-:W-:-:S02]  /*12380*/  LOP3.LUT R7, R0, 0xdb, RZ, 0xfc, !PT ;  /* 0x000000db00077812 */ /* 0x001fc400078efcff */
[----:B------:R-:W-:Y:S02]  /*12390*/  IADD3 R6, P2, PT, R10, R3, RZ ;  /* 0x000000030a067210 */ /* 0x000fe40007f5e0ff */
[----:B-1----:R-:W-:Y:S01]  /*123a0*/  ISETP.LT.AND P4, PT, R12, UR4, !P0 ;  /* 0x000000040c007c0c */ /* 0x002fe2000c781270 */
        /* <DEDUP_REMOVED lines=238> */
[----:B------:R-:W-:Y:S02]  /*13290*/  LEA.HI.X.SX32 R7, R10, R2, 0x1, P2 ;  /* 0x000000020a077211 */ /* 0x000fe400010f0eff */
[----:B------:R-:W-:Y:S02]  /*132a0*/  IADD3 R4, P2, PT, R11, R3, RZ ;  /* 0x000000030b047210 */ /* 0x000fe40007f5e0ff */
[----:B------:R-:W-:Y:S02]  /*132b0*/  LOP3.LUT R10, R0, 0xf7, RZ, 0xfc, !PT ;  /* 0x000000f7000a7812 */ /* 0x000fe400078efcff */
[----:B------:R-:W-:-:S02]  /*132c0*/  SHF.R.S32.HI R13, RZ, 0x8, R13 ;  /* 0x00000008ff0d7819 */ /* 0x000fc4000001140d */
[C---:B------:R-:W-:Y:S01]  /*132d0*/  LEA.HI.X.SX32 R5, R11.reuse, R2, 0x1, P2 ;  /* 0x000000020b057211 */ /* 0x040fe200010f0eff */
[----:B------:R-:W-:Y:S01]  /*132e0*/  VIADD R11, R11, UR5 ;  /* 0x000000050b0b7c36 */ /* 0x000fe20008000000 */
[----:B------:R-:W-:Y:S02]  /*132f0*/  F2FP.SATFINITE.E4M3.F32.PACK_AB_MERGE_C R57, R57, R56, RZ ;  /* 0x000000383939723e */ /* 0x000fe400048070ff */
[----:B0-----:R-:W-:Y:S01]  /*13300*/  ISETP.LT.AND P2, PT, R10, UR4, !P0 ;  /* 0x000000040a007c0c */ /* 0x001fe2000c741270 */
[----:B------:R-:W0:Y:S01]  /*13310*/  LDCU UR4, c[0x0][0x39c] ;  /* 0x00007380ff0477ac */ /* 0x000e220008000800 */
[----:B------:R-:W-:Y:S01]  /*13320*/  LOP3.LUT R12, R0, 0xf6, RZ, 0xfc, !PT ;  /* 0x000000f6000c7812 */ /* 0x000fe200078efcff */
[----:B------:R2:W-:Y:S01]  /*13330*/  @P3 STG.E.U8 desc[UR18][R6.64], R13 ;  /* 0x0000000d06003986 */ /* 0x0005e2000c101112 */
[----:B------:R-:W-:Y:S02]  /*13340*/  PRMT R10, R57, 0x9910, RZ ;  /* 0x00009910390a7816 */ /* 0x000fe400000000ff */
[----:B-----5:R-:W-:-:S02]  /*13350*/  IADD3 R8, P3, PT, R11, R3, RZ ;  /* 0x000000030b087210 */ /* 0x020fc40007f7e0ff */
[----:B-1----:R-:W-:Y:S01]  /*13360*/  ISETP.LT.AND P6, PT, R12, UR6, !P0 ;  /* 0x000000060c007c0c */ /* 0x002fe2000c7c1270 */
[----:B------:R-:W1:Y:S01]  /*13370*/  LDCU UR6, c[0x0][0x39c] ;  /* 0x00007380ff0677ac */ /* 0x000e620008000800 */
[C---:B------:R-:W-:Y:S01]  /*13380*/  LEA.HI.X.SX32 R9, R11.reuse, R2, 0x1, P3 ;  /* 0x000000020b097211 */ /* 0x040fe200018f0eff */
[----:B------:R-:W-:Y:S01]  /*13390*/  VIADD R11, R11, UR5 ;  /* 0x000000050b0b7c36 */ /* 0x000fe20008000000 */
[----:B--2---:R-:W-:Y:S01]  /*133a0*/  SHF.R.S32.HI R7, RZ, 0x8, R10 ;  /* 0x00000008ff077819 */ /* 0x004fe2000001140a */
[----:B------:R2:W-:Y:S01]  /*133b0*/  @P4 STG.E.U8 desc[UR18][R4.64], R57 ;  /* 0x0000003904004986 */ /* 0x0005e2000c101112 */
[----:B------:R-:W-:-:S03]  /*133c0*/  LOP3.LUT R6, R0, 0xfa, RZ, 0xfc, !PT ;  /* 0x000000fa00067812 */ /* 0x000fc600078efcff */
[----:B------:R4:W-:Y:S01]  /*133d0*/  @P5 STG.E.U8 desc[UR18][R8.64], R7 ;  /* 0x0000000708005986 */ /* 0x0009e2000c101112 */
[----:B------:R-:W-:Y:S02]  /*133e0*/  F2FP.SATFINITE.E4M3.F32.PACK_AB_MERGE_C R59, R59, R58, RZ ;  /* 0x0000003a3b3b723e */ /* 0x000fe400048070ff */
[----:B--2---:R-:W-:-:S04]  /*133f0*/  IADD3 R4, P5, PT, R11, R3, RZ ;  /* 0x000000030b047210 */ /* 0x004fc80007fbe0ff */
[C---:B------:R-:W-:Y:S01]  /*13400*/  LEA.HI.X.SX32 R5, R11.reuse, R2, 0x1, P5 ;  /* 0x000000020b057211 */ /* 0x040fe200028f0eff */
[----:B------:R-:W-:Y:S01]  /*13410*/  VIADD R11, R11, UR5 ;  /* 0x000000050b0b7c36 */ /* 0x000fe20008000000 */
[----:B0-----:R-:W-:Y:S01]  /*13420*/  ISETP.LT.AND P5, PT, R6, UR4, !P0 ;  /* 0x0000000406007c0c */ /* 0x001fe2000c7a1270 */
[----:B------:R-:W0:Y:S01]  /*13430*/  LDCU UR4, c[0x0][0x39c] ;  /* 0x00007380ff0477ac */ /* 0x000e220008000800 */
[----:B------:R-:W-:Y:S01]  /*13440*/  LOP3.LUT R14, R0, 0xf8, RZ, 0xfc, !PT ;  /* 0x000000f8000e7812 */ /* 0x000fe200078efcff */
[----:B------:R2:W-:Y:S01]  /*13450*/  @P6 STG.E.U8 desc[UR18][R4.64], R59 ;  /* 0x0000003b04006986 */ /* 0x0005e2000c101112 */
[C---:B------:R-:W-:Y:S01]  /*13460*/  IADD3 R6, P6, PT, R11.reuse, R3, RZ ;  /* 0x000000030b067210 */ /* 0x040fe20007fde0ff */
[----:B------:R-:W-:Y:S01]  /*13470*/  VIADD R10, R11, UR5 ;  /* 0x000000050b0a7c36 */ /* 0x000fe20008000000 */
[----:B-1----:R-:W-:Y:S01]  /*13480*/  ISETP.LT.AND P3, PT, R14, UR6, !P0 ;  /* 0x000000060e007c0c */ /* 0x002fe2000c761270 */
[----:B------:R-:W1:Y:S01]  /*13490*/  LDCU UR6, c[0x0][0x39c] ;  /* 0x00007380ff0677ac */ /* 0x000e620008000800 */
[----:B------:R-:W-:-:S02]  /*134a0*/  PRMT R13, R59, 0x9910, RZ ;  /* 0x000099103b0d7816 */ /* 0x000fc400000000ff */
[----:B----4-:R-:W-:Y:S02]  /*134b0*/  LEA.HI.X.SX32 R7, R11, R2, 0x1, P6 ;  /* 0x000000020b077211 */ /* 0x010fe400030f0eff */
        /* <DEDUP_REMOVED lines=8> */
[----:B0-----:R-:W-:Y:S01]  /*13540*/  ISETP.LT.AND P2, PT, R11, UR4, !P0 ;  /* 0x000000040b007c0c */ /* 0x001fe2000c741270 */
[----:B------:R0:W-:Y:S01]  /*13550*/  @P3 STG.E.U8 desc[UR18][R8.64], R61 ;  /* 0x0000003d08003986 */ /* 0x0001e2000c101112 */
[C---:B--2---:R-:W-:Y:S01]  /*13560*/  IADD3 R4, P3, PT, R10.reuse, R3, RZ ;  /* 0x000000030a047210 */ /* 0x044fe20007f7e0ff */
[----:B------:R-:W-:Y:S01]  /*13570*/  VIADD R11, R10, UR5 ;  /* 0x000000050a0b7c36 */ /* 0x000fe20008000000 */
[----:B---3--:R-:W-:Y:S01]  /*13580*/  ISETP.LT.AND P4, PT, R12, UR7, !P0 ;  /* 0x000000070c007c0c */ /* 0x008fe2000c781270 */
[----:B------:R-:W2:Y:S01]  /*13590*/  LDCU UR4, c[0x0][0x39c] ;  /* 0x00007380ff0477ac */ /* 0x000ea20008000800 */
[----:B------:R-:W-:Y:S02]  /*135a0*/  LOP3.LUT R12, R0, 0xfb, RZ, 0xfc, !PT ;  /* 0x000000fb000c7812 */ /* 0x000fe400078efcff */
[----:B------:R-:W-:Y:S01]  /*135b0*/  LEA.HI.X.SX32 R5, R10, R2, 0x1, P3 ;  /* 0x000000020a057211 */ /* 0x000fe200018f0eff */
[----:B------:R-:W-:Y:S01]  /*135c0*/  VIADD R10, R11, UR5 ;  /* 0x000000050b0a7c36 */ /* 0x000fe20008000000 */
[----:B------:R-:W-:-:S02]  /*135d0*/  PRMT R17, R61, 0x9910, RZ ;  /* 0x000099103d117816 */ /* 0x000fc400000000ff */
[----:B-1----:R-:W-:Y:S01]  /*135e0*/  ISETP.LT.AND P6, PT, R12, UR6, !P0 ;  /* 0x000000060c007c0c */ /* 0x002fe2000c7c1270 */
[----:B------:R-:W1:Y:S01]  /*135f0*/  LDCU UR6, c[0x0][0x39c] ;  /* 0x00007380ff0677ac */ /* 0x000e620008000800 */
[----:B------:R-:W-:Y:S01]  /*13600*/  SHF.R.S32.HI R17, RZ, 0x8, R17 ;  /* 0x00000008ff117819 */ /* 0x000fe20000011411 */
[----:B----4-:R-:W-:Y:S01]  /*13610*/  VIADD R13, R10, UR5 ;  /* 0x000000050a0d7c36 */ /* 0x010fe20008000000 */
[----:B------:R-:W-:-:S03]  /*13620*/  IADD3 R6, P3, PT, R11, R3, RZ ;  /* 0x000000030b067210 */ /* 0x000fc60007f7e0ff */
[----:B------:R-:W-:Y:S01]  /*13630*/  VIADD R14, R13, UR5 ;  /* 0x000000050d0e7c36 */ /* 0x000fe20008000000 */
[----:B------:R3:W-:Y:S01]  /*13640*/  @P4 STG.E.U8 desc[UR18][R4.64], R17 ;  /* 0x0000001104004986 */ /* 0x0007e2000c101112 */
[-C--:B0-----:R-:W-:Y:S02]  /*13650*/  IADD3 R8, P4, PT, R10, R3.reuse, RZ ;  /* 0x000000030a087210 */ /* 0x081fe40007f9e0ff */
[----:B------:R-:W-:Y:S01]  /*13660*/  VIADD R16, R14, UR5 ;  /* 0x000000050e107c36 */ /* 0x000fe20008000000 */
[-C--:B------:R-:W-:Y:S02]  /*13670*/  LEA.HI.X.SX32 R7, R11, R2.reuse, 0x1, P3 ;  /* 0x000000020b077211 */ /* 0x080fe400018f0eff */
[----:B------:R-:W-:Y:S01]  /*13680*/  LEA.HI.X.SX32 R9, R10, R2, 0x1, P4 ;  /* 0x000000020a097211 */ /* 0x000fe200020f0eff */
[----:B------:R-:W-:Y:S01]  /*13690*/  VIADD R15, R16, UR5 ;  /* 0x00000005100f7c36 */ /* 0x000fe20008000000 */
[----:B------:R-:W-:Y:S02]  /*136a0*/  IADD3 R10, P3, PT, R13, R3, RZ ;  /* 0x000000030d0a7210 */ /* 0x000fe40007f7e0ff */
[----:B------:R-:W-:-:S02]  /*136b0*/  LOP3.LUT R18, R0, 0xfd, RZ, 0xfc, !PT ;  /* 0x000000fd00127812 */ /* 0x000fc400078efcff */
[----:B------:R-:W-:Y:S02]  /*136c0*/  IADD3 R12, P4, PT, R14, R3, RZ ;  /* 0x000000030e0c7210 */ /* 0x000fe40007f9e0ff */
[----:B------:R-:W-:Y:S02]  /*136d0*/  LOP3.LUT R0, R0, 0xfe, RZ, 0xfc, !PT ;  /* 0x000000fe00007812 */ /* 0x000fe400078efcff */
[----:B------:R-:W-:Y:S02]  /*136e0*/  F2FP.SATFINITE.E4M3.F32.PACK_AB_MERGE_C R63, R63, R62, RZ ;  /* 0x0000003e3f3f723e */ /* 0x000fe400048070ff */
[-C--:B------:R-:W-:Y:S02]  /*136f0*/  LEA.HI.X.SX32 R11, R13, R2.reuse, 0x1, P3 ;  /* 0x000000020d0b7211 */ /* 0x080fe400018f0eff */
[----:B------:R-:W-:Y:S02]  /*13700*/  LEA.HI.X.SX32 R13, R14, R2, 0x1, P4 ;  /* 0x000000020e0d7211 */ /* 0x000fe400020f0eff */
[----:B--2---:R-:W-:-:S02]  /*13710*/  ISETP.LT.AND P3, PT, R18, UR4, !P0 ;  /* 0x0000000412007c0c */ /* 0x004fc4000c761270 */
[-C--:B------:R-:W-:Y:S02]  /*13720*/  IADD3 R14, P4, PT, R15, R3.reuse, RZ ;  /* 0x000000030f0e7210 */ /* 0x080fe40007f9e0ff */
[----:B-1----:R-:W-:Y:S02]  /*13730*/  ISETP.LT.AND P0, PT, R0, UR6, !P0 ;  /* 0x0000000600007c0c */ /* 0x002fe4000c701270 */
[----:B------:R-:W-:Y:S02]  /*13740*/  PRMT R0, R63, 0x9910, RZ ;  /* 0x000099103f007816 */ /* 0x000fe400000000ff */
[----:B------:R-:W-:Y:S02]  /*13750*/  LEA.HI.X.SX32 R15, R15, R2, 0x1, P4 ;  /* 0x000000020f0f7211 */ /* 0x000fe400020f0eff */
[----:B---3--:R-:W-:Y:S01]  /*13760*/  IADD3 R4, P4, PT, R16, R3, RZ ;  /* 0x0000000310047210 */ /* 0x008fe20007f9e0ff */
[----:B------:R-:W-:Y:S01]  /*13770*/  IMAD.MOV.U32 R3, RZ, RZ, R0 ;  /* 0x000000ffff037224 */ /* 0x000fe200078e0000 */
[----:B------:R-:W-:-:S02]  /*13780*/  F2FP.SATFINITE.E4M3.F32.PACK_AB_MERGE_C R65, R65, R64, RZ ;  /* 0x000000404141723e */ /* 0x000fc400048070ff */
[----:B------:R-:W-:Y:S02]  /*13790*/  F2FP.SATFINITE.E4M3.F32.PACK_AB_MERGE_C R67, R67, R66, RZ ;  /* 0x000000424343723e */ /* 0x000fe400048070ff */
[----:B------:R-:W-:Y:S02]  /*137a0*/  PRMT R17, R65, 0x9910, RZ ;  /* 0x0000991041117816 */ /* 0x000fe400000000ff */
[----:B------:R-:W-:Y:S02]  /*137b0*/  SHF.R.S32.HI R3, RZ, 0x8, R3 ;  /* 0x00000008ff037819 */ /* 0x000fe40000011403 */
[----:B------:R-:W-:Y:S02]  /*137c0*/  PRMT R19, R67, 0x9910, RZ ;  /* 0x0000991043137816 */ /* 0x000fe400000000ff */
[----:B------:R-:W-:Y:S01]  /*137d0*/  SHF.R.S32.HI R17, RZ, 0x8, R17 ;  /* 0x00000008ff117819 */ /* 0x000fe20000011411 */
[----:B------:R0:W-:Y:S01]  /*137e0*/  @P5 STG.E.U8 desc[UR18][R6.64], R63 ;  /* 0x0000003f06005986 */ /* 0x0001e2000c101112 */
[----:B------:R-:W-:-:S02]  /*137f0*/  LEA.HI.X.SX32 R5, R16, R2, 0x1, P4 ;  /* 0x0000000210057211 */ /* 0x000fc400020f0eff */
[----:B------:R-:W-:Y:S01]  /*13800*/  SHF.R.S32.HI R19, RZ, 0x8, R19 ;  /* 0x00000008ff137819 */ /* 0x000fe20000011413 */
[----:B------:R0:W-:Y:S04]  /*13810*/  @P6 STG.E.U8 desc[UR18][R8.64], R3 ;  /* 0x0000000308006986 */ /* 0x0001e8000c101112 */
[----:B------:R0:W-:Y:S04]  /*13820*/  @P2 STG.E.U8 desc[UR18][R10.64], R65 ;  /* 0x000000410a002986 */ /* 0x0001e8000c101112 */
[----:B------:R0:W-:Y:S04]  /*13830*/  @P3 STG.E.U8 desc[UR18][R12.64], R17 ;  /* 0x000000110c003986 */ /* 0x0001e8000c101112 */
[----:B------:R0:W-:Y:S04]  /*13840*/  @P0 STG.E.U8 desc[UR18][R4.64], R67 ;  /* 0x0000004304000986 */ /* 0x0001e8000c101112 */
[----:B------:R0:W-:Y:S01]  /*13850*/  @P1 STG.E.U8 desc[UR18][R14.64], R19 ;  /* 0x000000130e001986 */ /* 0x0001e2000c101112 */
[----:B------:R-:W-:Y:S06]  /*13860*/  BAR.SYNC.DEFER_BLOCKING 0x0 ;  /* 0x0000000000007b1d */ /* 0x000fec0000010000 */
[----:B------:R-:W-:Y:S05]  /*13870*/  BRA.U UP0, `(.L_x_13) ;  /* 0x0000000100a07547 */ /* 0x000fea000b800000 */
[----:B------:R-:W1:Y:S01]  /*13880*/  S2UR UR5, SR_CgaCtaId ;  /* 0x00000000000579c3 */ /* 0x000e620000008800 */
[----:B------:R-:W-:Y:S01]  /*13890*/  NOP ;  /* 0x0000000000007918 */ /* 0x000fe20000000000 */
[----:B------:R-:W-:Y:S01]  /*138a0*/  UMOV UR4, 0x50 ;  /* 0x0000005000047882 */ /* 0x000fe20000000000 */
[----:B------:R-:W-:Y:S02]  /*138b0*/  IMAD.U32 R0, RZ, RZ, UR17 ;  /* 0x00000011ff007e24 */ /* 0x000fe4000f8e00ff */
[----:B0-----:R-:W-:Y:S02]  /*138c0*/  IMAD.MOV.U32 R3, RZ, RZ, 0xff ;  /* 0x000000ffff037424 */ /* 0x001fe400078e00ff */
[----:B------:R-:W-:Y:S01]  /*138d0*/  IMAD.MOV.U32 R7, RZ, RZ, 0x1 ;  /* 0x00000001ff077424 */ /* 0x000fe200078e00ff */
[----:B------:R-:W-:-:S04]  /*138e0*/  LOP3.LUT R0, R0, 0xffff, RZ, 0xc0, !PT ;  /* 0x0000ffff00007812 */ /* 0x000fc800078ec0ff */
[----:B------:R-:W-:-:S05]  /*138f0*/  SHF.R.U32.HI R0, RZ, 0x5, R0 ;  /* 0x00000005ff007819 */ /* 0x000fca0000011600 */
[----:B------:R-:W-:Y:S01]  /*13900*/  VIADD R2, R0, 0x10 ;  /* 0x0000001000027836 */ /* 0x000fe20000000000 */
[----:B------:R-:W-:Y:S01]  /*13910*/  SHF.L.U32 R0, R3, R0, RZ ;  /* 0x0000000003007219 */ /* 0x000fe200000006ff */
[----:B-1----:R-:W-:-:S03]  /*13920*/  ULEA UR6, UR5, UR4, 0x18 ;  /* 0x0000000405067291 */ /* 0x002fc6000f8ec0ff */
[----:B------:R-:W-:-:S04]  /*13930*/  SHF.L.U32 R3, R7, R2, RZ ;  /* 0x0000000207037219 */ /* 0x000fc800000006ff */
[----:B------:R-:W-:Y:S02]  /*13940*/  LOP3.LUT R0, R3, R0, RZ, 0xfc, !PT ;  /* 0x0000000003007212 */ /* 0x000fe400078efcff */
[----:B------:R-:W0:Y:S02]  /*13950*/  LDS R5, [UR6] ;  /* 0x00000006ff057984 */ /* 0x000e240008000800 */
[C---:B------:R-:W-:Y:S02]  /*13960*/  LOP3.LUT R2, R0.reuse, 0xffff, RZ, 0xc0, !PT ;  /* 0x0000ffff00027812 */ /* 0x040fe400078ec0ff */
[----:B0-----:R-:W-:-:S04]  /*13970*/  LOP3.LUT R3, R0, 0xffff, R5, 0x80, !PT ;  /* 0x0000ffff00037812 */ /* 0x001fc800078e8005 */
[----:B------:R-:W-:-:S13]  /*13980*/  ISETP.NE.AND P0, PT, R3, R2, PT ;  /* 0x000000020300720c */ /* 0x000fda0003f05270 */
[----:B------:R-:W-:Y:S05]  /*13990*/  @P0 BRA `(.L_x_14) ;  /* 0x0000000000500947 */ /* 0x000fea0003800000 */
[----:B------:R-:W-:Y:S02]  /*139a0*/  SHF.R.U32.HI R5, RZ, 0x10, R5 ;  /* 0x00000010ff057819 */ /* 0x000fe40000011605 */
[----:B------:R-:W-:-:S04]  /*139b0*/  SHF.R.U32.HI R2, RZ, 0x10, R0 ;  /* 0x00000010ff027819 */ /* 0x000fc80000011600 */
[----:B------:R-:W-:-:S04]  /*139c0*/  LOP3.LUT R5, R5, R2, RZ, 0xc0, !PT ;  /* 0x0000000205057212 */ /* 0x000fc800078ec0ff */
[----:B------:R-:W-:-:S13]  /*139d0*/  ISETP.NE.AND P0, PT, R5, R2, PT ;  /* 0x000000020500720c */ /* 0x000fda0003f05270 */
[----:B------:R-:W-:Y:S05]  /*139e0*/  @P0 BRA `(.L_x_15) ;  /* 0x0000000000300947 */ /* 0x000fea0003800000 */
[----:B------:R-:W-:Y:S01]  /*139f0*/  R2UR UR4, R0 ;  /* 0x00000000000472ca */ /* 0x000fe200000e0000 */
[----:B------:R-:W-:Y:S01]  /*13a00*/  VOTEU.ANY UR5, UPT, PT ;  /* 0x0000000000057886 */ /* 0x000fe200038e0100 */
[----:B------:R-:W0:Y:S01]  /*13a10*/  S2R R0, SR_LANEID ;  /* 0x0000000000007919 */ /* 0x000e220000000000 */
[----:B------:R-:W-:-:S10]  /*13a20*/  UFLO.U32 UR5, UR5 ;  /* 0x00000005000572bd */ /* 0x000fd400080e0000 */
[----:B------:R-:W-:-:S06]  /*13a30*/  ULOP3.LUT UR4, URZ, UR4, URZ, 0x33, !UPT ;  /* 0x00000004ff047292 */ /* 0x000fcc000f8e33ff */
[----:B------:R-:W-:-:S04]  /*13a40*/  IMAD.U32 R2, RZ, RZ, UR4 ;  /* 0x00000004ff027e24 */ /* 0x000fc8000f8e00ff */
[----:B------:R-:W1:Y:S02]  /*13a50*/  REDUX UR7, R2 ;  /* 0x00000000020773c4 */ /* 0x000e640000000000 */
[----:B------:R2:W-:Y:S01]  /*13a60*/  UTCATOMSWS.AND URZ, UR4 ;  /* 0x0000000400ff79e3 */ /* 0x0005e20008000000 */
[----:B0-----:R-:W-:Y:S01]  /*13a70*/  ISETP.EQ.U32.AND P0, PT, R0, UR5, PT ;  /* 0x0000000500007c0c */ /* 0x001fe2000bf02070 */
[----:B-1----:R-:W-:-:S12]  /*13a80*/  IMAD.U32 R0, RZ, RZ, UR7 ;  /* 0x00000007ff007e24 */ /* 0x002fd8000f8e00ff */
[----:B------:R2:W-:Y:S01]  /*13a90*/  @P0 ATOMS.AND RZ, [UR6], R0 ;  /* 0x00000000ffff098c */ /* 0x0005e2000a800006 */
[----:B------:R-:W-:Y:S05]  /*13aa0*/  BRA `(.L_x_13) ;  /* 0x0000000000147947 */ /* 0x000fea0003800000 */
.L_x_15:
[----:B------:R-:W-:-:S07]  /*13ab0*/  MOV R2, 0x13ad0 ;  /* 0x00013ad000027802 */ /* 0x000fce0000000f00 */
[----:B------:R-:W-:Y:S05]  /*13ac0*/  CALL.REL.NOINC `($__internal_0_$__cuda_sm10x_tcgen05_guardrail_trap_col_being_dealloced_not_returned_by_alloc) ;  /* 0x00000000002c7944 */ /* 0x000fea0003c00000 */
[----:B------:R-:W-:Y:S05]  /*13ad0*/  BRA `(.L_x_13) ;  /* 0x0000000000087947 */ /* 0x000fea0003800000 */
.L_x_14:
[----:B------:R-:W-:-:S07]  /*13ae0*/  MOV R2, 0x13b00 ;  /* 0x00013b0000027802 */ /* 0x000fce0000000f00 */
[----:B------:R-:W-:Y:S05]  /*13af0*/  CALL.REL.NOINC `($__internal_2_$__cuda_sm10x_tcgen05_guardrail_trap_unallocated_columns_being_dealloced) ;  /* 0x0000000000387944 */ /* 0x000fea0003c00000 */
.L_x_13:
[----:B------:R-:W-:Y:S01]  /*13b00*/  NOP ;  /* 0x0000000000007918 */ /* 0x000fe20000000000 */
[----:B--2---:R-:W-:Y:S05]  /*13b10*/  EXIT ;  /* 0x000000000000794d */ /* 0x004fea0003800000 */
.L_x_8:
[----:B------:R-:W0:Y:S02]  /*13b20*/  SYNCS.PHASECHK.TRANS64.TRYWAIT P4, [UR13], R109 ;  /* 0x0000006dff0075a7 */ /* 0x000e24000808110d */
[----:B0-----:R-:W-:Y:S05]  /*13b30*/  @!P4 BRA `(.L_x_8) ;  /* 0xfffffffc00f8c947 */ /* 0x001fea000383ffff */
[----:B------:R-:W-:Y:S05]  /*13b40*/  BRA `(.L_x_16) ;  /* 0xffffff3c003c7947 */ /* 0x000fea000383ffff */
.L_x_12:
[----:B------:R-:W0:Y:S02]  /*13b50*/  SYNCS.PHASECHK.TRANS64.TRYWAIT P4, [UR13], R10 ;  /* 0x0000000aff0075a7 */ /* 0x000e24000808110d */
[----:B0-----:R-:W-:Y:S05]  /*13b60*/  @!P4 BRA `(.L_x_12) ;  /* 0xfffffffc00f8c947 */ /* 0x001fea000383ffff */
[----:B------:R-:W-:Y:S05]  /*13b70*/  BRA `(.L_x_11) ;  /* 0xffffff6800c47947 */ /* 0x000fea000383ffff */
        .weak           $__internal_0_$__cuda_sm10x_tcgen05_guardrail_trap_col_being_dealloced_not_returned_by_alloc
        .type           $__internal_0_$__cuda_sm10x_tcgen05_guardrail_trap_col_being_dealloced_not_returned_by_alloc,@function
        .size           $__internal_0_$__cuda_sm10x_tcgen05_guardrail_trap_col_being_dealloced_not_returned_by_alloc,($__internal_1_$__cuda_sm10x_tcgen05_guardrail_trap_phase_invalid_during_alloc - $__internal_0_$__cuda_sm10x_tcgen05_guardrail_trap_col_being_dealloced_not_returned_by_alloc)
$__internal_0_$__cuda_sm10x_tcgen05_guardrail_trap_col_being_dealloced_not_returned_by_alloc:
[----:B------:R-:W-:Y:S05]  /*13b80*/  BPT.TRAP 0x1 ;  /* 0x000000040000795c */ /* 0x000fea0000300000 */
[----:B------:R-:W-:-:S04]  /*13b90*/  IMAD.MOV.U32 R3, RZ, RZ, 0x0 ;  /* 0x00000000ff037424 */ /* 0x000fc800078e00ff */
[----:B------:R-:W-:Y:S05]  /*13ba0*/  RET.REL.NODEC R2 `(matmul_kernel) ;  /* 0xfffffec402147950 */ /* 0x000fea0003c3ffff */
        .weak           $__internal_1_$__cuda_sm10x_tcgen05_guardrail_trap_phase_invalid_during_alloc
        .type           $__internal_1_$__cuda_sm10x_tcgen05_guardrail_trap_phase_invalid_during_alloc,@function
        .size           $__internal_1_$__cuda_sm10x_tcgen05_guardrail_trap_phase_invalid_during_alloc,($__internal_2_$__cuda_sm10x_tcgen05_guardrail_trap_unallocated_columns_being_dealloced - $__internal_1_$__cuda_sm10x_tcgen05_guardrail_trap_phase_invalid_during_alloc)
$__internal_1_$__cuda_sm10x_tcgen05_guardrail_trap_phase_invalid_during_alloc:
[----:B------:R-:W-:Y:S05]  /*13bb0*/  BPT.TRAP 0x1 ;  /* 0x000000040000795c */ /* 0x000fea0000300000 */
[----:B------:R-:W-:-:S04]  /*13bc0*/  IMAD.MOV.U32 R3, RZ, RZ, 0x0 ;  /* 0x00000000ff037424 */ /* 0x000fc800078e00ff */
[----:B------:R-:W-:Y:S05]  /*13bd0*/  RET.REL.NODEC R2 `(matmul_kernel) ;  /* 0xfffffec402087950 */ /* 0x000fea0003c3ffff */
        .weak           $__internal_2_$__cuda_sm10x_tcgen05_guardrail_trap_unallocated_columns_being_dealloced
        .type           $__internal_2_$__cuda_sm10x_tcgen05_guardrail_trap_unallocated_columns_being_dealloced,@function
        .size           $__internal_2_$__cuda_sm10x_tcgen05_guardrail_trap_unallocated_columns_being_dealloced,(.L_x_20 - $__internal_2_$__cuda_sm10x_tcgen05_guardrail_trap_unallocated_columns_being_dealloced)
$__internal_2_$__cuda_sm10x_tcgen05_guardrail_trap_unallocated_columns_being_dealloced:
[----:B------:R-:W-:Y:S05]  /*13be0*/  BPT.TRAP 0x1 ;  /* 0x000000040000795c */ /* 0x000fea0000300000 */
[----:B------:R-:W-:-:S04]  /*13bf0*/  IMAD.MOV.U32 R3, RZ, RZ, 0x0 ;  /* 0x00000000ff037424 */ /* 0x000fc800078e00ff */
[----:B------:R-:W-:Y:S05]  /*13c00*/  RET.REL.NODEC R2 `(matmul_kernel) ;  /* 0xfffffec002fc7950 */ /* 0x000fea0003c3ffff */
.L_x_17:
[----:B------:R-:W-:-:S00]  /*13c10*/  BRA `(.L_x_17) ;  /* 0xfffffffc00fc7947 */ /* 0x000fc0000383ffff */
[----:B------:R-:W-:-:S00]  /*13c20*/  NOP ;  /* 0x0000000000007918 */ /* 0x000fc00000000000 */
        /* <DEDUP_REMOVED lines=13> */
.L_x_20:


//--------------------- .nv.shared.matmul_kernel  --------------------------
	.section	.nv.shared.matmul_kernel,"aw",@nobits
	.sectionflags	@""
	.align	16
	.zero		1024


//--------------------- .nv.shared.reserved.0     --------------------------
	.section	.nv.shared.reserved.0,"aw",@nobits
	.align	8
	.weak		__nv_reservedSMEM_offset_0_alias
	.size		__nv_reservedSMEM_offset_0_alias, 0, 64
	.other		__nv_reservedSMEM_offset_0_alias,@"STO_CUDA_RESERVED_SHARED STV_DEFAULT"
__nv_reservedSMEM_offset_0_alias:
	.zero		0
.nv.shared.reserved.0:
	.zero		64
	.weak		__nv_reservedSMEM_allocation_phase
	.type		__nv_reservedSMEM_allocation_phase,@object
	.size		__nv_reservedSMEM_allocation_phase,(.L_0 - __nv_reservedSMEM_allocation_phase)
__nv_reservedSMEM_allocation_phase:
	.zero		1
.L_0:
	.zero		7
	.weak		__nv_reservedSMEM_devtool_atexit_pc
	.type		__nv_reservedSMEM_devtool_atexit_pc,@object
	.size		__nv_reservedSMEM_devtool_atexit_pc,(__nv_reservedSMEM_allocation_mask - __nv_reservedSMEM_devtool_atexit_pc)
__nv_reservedSMEM_devtool_atexit_pc:
	.zero		8
	.weak		__nv_reservedSMEM_allocation_mask
	.type		__nv_reservedSMEM_allocation_mask,@object
	.size		__nv_reservedSMEM_allocation_mask,(.L_2 - __nv_reservedSMEM_allocation_mask)
__nv_reservedSMEM_allocation_mask:
	.zero		4
.L_2:


//--------------------- .nv.constant0.matmul_kernel --------------------------
	.section	.nv.constant0.matmul_kernel,"a",@progbits
	.sectionflags	@""
	.align	4
.nv.constant0.matmul_kernel:
	.zero		976


//--------------------- SYMBOLS --------------------------

	.type		.nv.reservedSmem.offset0,@object
	.size		.nv.reservedSmem.offset0,0x4
	.type		.nv.reservedSmem.cap,@object
	.size		.nv.reservedSmem.cap,0x4
